	.target	sm_80

	.elftype	@"ET_EXEC"


//--------------------- .note.nv.tkinfo           --------------------------
	.section	.note.nv.tkinfo,"",@"SHT_NOTE"
	.sectionflags	@"SHF_NOTE_NV_TKINFO"
	.tkinfo
        /*0018*/ 	.word	0x00000002
        /*0030*/ 	.string	""
        /*0030*/ 	.string	"ptxas"
        /*0030*/ 	.string	"Cuda compilation tools, release 13.0, V13.0.88"
        /*0030*/ 	.string	"Build cuda_13.0.r13.0/compiler.36424714_0"
        /*0030*/ 	.string	"-v  -suppress-debug-info  -lineinfo  -arch sm_80 "



//--------------------- .note.nv.cuinfo           --------------------------
	.section	.note.nv.cuinfo,"",@"SHT_NOTE"
	.sectionflags	@"SHF_NOTE_NV_CUINFO"
        /*0018*/ 	.short	0x0002
        /*001a*/ 	.short	0x0050
        /*001c*/ 	.short	0x0082
	.zero		2


//--------------------- .nv.info                  --------------------------
	.section	.nv.info,"",@"SHT_CUDA_INFO"
	.align	4


	//----- nvinfo : EIATTR_REGCOUNT
	.align		4
        /*0000*/ 	.byte	0x04, 0x2f
        /*0002*/ 	.short	(.L_1 - .L_0)
	.align		4
.L_0:
        /*0004*/ 	.word	index@(matmul_kernel)
        /*0008*/ 	.word	0x00000040


	//----- nvinfo : EIATTR_FRAME_SIZE
	.align		4
.L_1:
        /*000c*/ 	.byte	0x04, 0x11
        /*000e*/ 	.short	(.L_3 - .L_2)
	.align		4
.L_2:
        /*0010*/ 	.word	index@(matmul_kernel)
        /*0014*/ 	.word	0x00001268


	//----- nvinfo : EIATTR_MIN_STACK_SIZE
	.align		4
.L_3:
        /*0018*/ 	.byte	0x04, 0x12
        /*001a*/ 	.short	(.L_5 - .L_4)
	.align		4
.L_4:
        /*001c*/ 	.word	index@(matmul_kernel)
        /*0020*/ 	.word	0x00001268
.L_5:


//--------------------- .nv.info.matmul_kernel    --------------------------
	.section	.nv.info.matmul_kernel,"",@"SHT_CUDA_INFO"
	.sectionflags	@""
	.align	4


	//----- nvinfo : EIATTR_CUDA_API_VERSION
	.align		4
        /*0000*/ 	.byte	0x04, 0x37
        /*0002*/ 	.short	(.L_7 - .L_6)
.L_6:
        /*0004*/ 	.word	0x00000082


	//----- nvinfo : EIATTR_SW2861232_WAR
	.align		4
.L_7:
        /*0008*/ 	.byte	0x01, 0x35
	.zero		2


	//----- nvinfo : EIATTR_PARAM_CBANK
	.align		4
        /*000c*/ 	.byte	0x04, 0x0a
        /*000e*/ 	.short	(.L_9 - .L_8)
	.align		4
.L_8:
        /*0010*/ 	.word	index@(.nv.constant0.matmul_kernel)
        /*0014*/ 	.short	0x0160
        /*0016*/ 	.short	0x0050


	//----- nvinfo : EIATTR_CBANK_PARAM_SIZE
	.align		4
.L_9:
        /*0018*/ 	.byte	0x03, 0x19
        /*001a*/ 	.short	0x0050


	//----- nvinfo : EIATTR_KPARAM_INFO
	.align		4
        /*001c*/ 	.byte	0x04, 0x17
        /*001e*/ 	.short	(.L_11 - .L_10)
.L_10:
        /*0020*/ 	.word	0x00000000
        /*0024*/ 	.short	0x000d
        /*0026*/ 	.short	0x0048
        /*0028*/ 	.byte	0x00, 0xf4, 0x21, 0x00


	//----- nvinfo : EIATTR_KPARAM_INFO
	.align		4
.L_11:
        /*002c*/ 	.byte	0x04, 0x17
        /*002e*/ 	.short	(.L_13 - .L_12)
.L_12:
        /*0030*/ 	.word	0x00000000
        /*0034*/ 	.short	0x000c
        /*0036*/ 	.short	0x0040
        /*0038*/ 	.byte	0x00, 0xf4, 0x21, 0x00


	//----- nvinfo : EIATTR_KPARAM_INFO
	.align		4
.L_13:
        /*003c*/ 	.byte	0x04, 0x17
        /*003e*/ 	.short	(.L_15 - .L_14)
.L_14:
        /*0040*/ 	.word	0x00000000
        /*0044*/ 	.short	0x000b
        /*0046*/ 	.short	0x0038
        /*0048*/ 	.byte	0x00, 0xf0, 0x11, 0x00


	//----- nvinfo : EIATTR_KPARAM_INFO
	.align		4
.L_15:
        /*004c*/ 	.byte	0x04, 0x17
        /*004e*/ 	.short	(.L_17 - .L_16)
.L_16:
        /*0050*/ 	.word	0x00000000
        /*0054*/ 	.short	0x000a
        /*0056*/ 	.short	0x0034
        /*0058*/ 	.byte	0x00, 0xf0, 0x11, 0x00


	//----- nvinfo : EIATTR_KPARAM_INFO
	.align		4
.L_17:
        /*005c*/ 	.byte	0x04, 0x17
        /*005e*/ 	.short	(.L_19 - .L_18)
.L_18:
        /*0060*/ 	.word	0x00000000
        /*0064*/ 	.short	0x0009
        /*0066*/ 	.short	0x0030
        /*0068*/ 	.byte	0x00, 0xf0, 0x11, 0x00


	//----- nvinfo : EIATTR_KPARAM_INFO
	.align		4
.L_19:
        /*006c*/ 	.byte	0x04, 0x17
        /*006e*/ 	.short	(.L_21 - .L_20)
.L_20:
        /*0070*/ 	.word	0x00000000
        /*0074*/ 	.short	0x0008
        /*0076*/ 	.short	0x002c
        /*0078*/ 	.byte	0x00, 0xf0, 0x11, 0x00


	//----- nvinfo : EIATTR_KPARAM_INFO
	.align		4
.L_21:
        /*007c*/ 	.byte	0x04, 0x17
        /*007e*/ 	.short	(.L_23 - .L_22)
.L_22:
        /*0080*/ 	.word	0x00000000
        /*0084*/ 	.short	0x0007
        /*0086*/ 	.short	0x0028
        /*0088*/ 	.byte	0x00, 0xf0, 0x11, 0x00


	//----- nvinfo : EIATTR_KPARAM_INFO
	.align		4
.L_23:
        /*008c*/ 	.byte	0x04, 0x17
        /*008e*/ 	.short	(.L_25 - .L_24)
.L_24:
        /*0090*/ 	.word	0x00000000
        /*0094*/ 	.short	0x0006
        /*0096*/ 	.short	0x0024
        /*0098*/ 	.byte	0x00, 0xf0, 0x11, 0x00


	//----- nvinfo : EIATTR_KPARAM_INFO
	.align		4
.L_25:
        /*009c*/ 	.byte	0x04, 0x17
        /*009e*/ 	.short	(.L_27 - .L_26)
.L_26:
        /*00a0*/ 	.word	0x00000000
        /*00a4*/ 	.short	0x0005
        /*00a6*/ 	.short	0x0020
        /*00a8*/ 	.byte	0x00, 0xf0, 0x11, 0x00


	//----- nvinfo : EIATTR_KPARAM_INFO
	.align		4
.L_27:
        /*00ac*/ 	.byte	0x04, 0x17
        /*00ae*/ 	.short	(.L_29 - .L_28)
.L_28:
        /*00b0*/ 	.word	0x00000000
        /*00b4*/ 	.short	0x0004
        /*00b6*/ 	.short	0x001c
        /*00b8*/ 	.byte	0x00, 0xf0, 0x11, 0x00


	//----- nvinfo : EIATTR_KPARAM_INFO
	.align		4
.L_29:
        /*00bc*/ 	.byte	0x04, 0x17
        /*00be*/ 	.short	(.L_31 - .L_30)
.L_30:
        /*00c0*/ 	.word	0x00000000
        /*00c4*/ 	.short	0x0003
        /*00c6*/ 	.short	0x0018
        /*00c8*/ 	.byte	0x00, 0xf0, 0x11, 0x00


	//----- nvinfo : EIATTR_KPARAM_INFO
	.align		4
.L_31:
        /*00cc*/ 	.byte	0x04, 0x17
        /*00ce*/ 	.short	(.L_33 - .L_32)
.L_32:
        /*00d0*/ 	.word	0x00000000
        /*00d4*/ 	.short	0x0002
        /*00d6*/ 	.short	0x0010
        /*00d8*/ 	.byte	0x00, 0xf4, 0x21, 0x00


	//----- nvinfo : EIATTR_KPARAM_INFO
	.align		4
.L_33:
        /*00dc*/ 	.byte	0x04, 0x17
        /*00de*/ 	.short	(.L_35 - .L_34)
.L_34:
        /*00e0*/ 	.word	0x00000000
        /*00e4*/ 	.short	0x0001
        /*00e6*/ 	.short	0x0008
        /*00e8*/ 	.byte	0x00, 0xf4, 0x21, 0x00


	//----- nvinfo : EIATTR_KPARAM_INFO
	.align		4
.L_35:
        /*00ec*/ 	.byte	0x04, 0x17
        /*00ee*/ 	.short	(.L_37 - .L_36)
.L_36:
        /*00f0*/ 	.word	0x00000000
        /*00f4*/ 	.short	0x0000
        /*00f6*/ 	.short	0x0000
        /*00f8*/ 	.byte	0x00, 0xf4, 0x21, 0x00


	//----- nvinfo : EIATTR_MAXREG_COUNT
	.align		4
.L_37:
        /*00fc*/ 	.byte	0x03, 0x1b
        /*00fe*/ 	.short	0x00ff


	//----- nvinfo : EIATTR_NUM_BARRIERS
	.align		4
        /*0100*/ 	.byte	0x02, 0x4c
        /*0102*/ 	.byte	0x01
	.zero		1


	//----- nvinfo : EIATTR_ANNOTATIONS
	.align		4
        /*0104*/ 	.byte	0x04, 0x55
        /*0106*/ 	.short	(.L_39 - .L_38)


	//   ....[0]....
.L_38:
        /*0108*/ 	.word	0x00000001
        /*010c*/ 	.byte	0xb0, 0x00, 0x00, 0x00, 0x01, 0x00, 0x00, 0x00, 0xf0, 0x00, 0x00, 0x00, 0x01, 0x00, 0x00, 0x00
        /* <DEDUP_REMOVED lines=2107> */
        /*84cc*/ 	.byte	0x70, 0x30, 0x02, 0x00, 0x01, 0x00, 0x00, 0x00, 0xa0, 0x30, 0x02, 0x00


	//----- nvinfo : EIATTR_MERCURY_ISA_VERSION
	.align		4
.L_39:
        /*84d8*/ 	.byte	0x03, 0x5f
        /*84da*/ 	.short	0x0000


	//----- nvinfo : EIATTR_COOP_GROUP_MASK_REGIDS
	.align		4
        /*84dc*/ 	.byte	0x04, 0x29
        /*84de*/ 	.short	(.L_41 - .L_40)


	//   ....[0]....
.L_40:
        /*84e0*/ 	.word	0xffffffff


	//   ....[1]....
        /*84e4*/ 	.word	0xffffffff


	//   ....[2]....
        /*84e8*/ 	.word	0xffffffff


	//   ....[3]....
        /*84ec*/ 	.word	0xffffffff


	//   ....[4]....
        /*84f0*/ 	.word	0xffffffff


	//   ....[5]....
        /*84f4*/ 	.word	0xffffffff


	//   ....[6]....
        /*84f8*/ 	.word	0xffffffff


	//   ....[7]....
        /*84fc*/ 	.word	0xffffffff


	//   ....[8]....
        /*8500*/ 	.word	0xffffffff


	//   ....[9]....
        /*8504*/ 	.word	0xffffffff


	//   ....[10]....
        /*8508*/ 	.word	0xffffffff


	//   ....[11]....
        /*850c*/ 	.word	0xffffffff


	//   ....[12]....
        /*8510*/ 	.word	0xffffffff


	//   ....[13]....
        /*8514*/ 	.word	0xffffffff


	//   ....[14]....
        /*8518*/ 	.word	0xffffffff


	//----- nvinfo : EIATTR_COOP_GROUP_INSTR_OFFSETS
	.align		4
.L_41:
        /*851c*/ 	.byte	0x04, 0x28
        /*851e*/ 	.short	(.L_43 - .L_42)


	//   ....[0]....
.L_42:
        /*8520*/ 	.word	0x0001d9e0


	//   ....[1]....
        /*8524*/ 	.word	0x0001dac0


	//   ....[2]....
        /*8528*/ 	.word	0x0001db10


	//   ....[3]....
        /*852c*/ 	.word	0x0001dbd0


	//   ....[4]....
        /*8530*/ 	.word	0x0001dc20


	//   ....[5]....
        /*8534*/ 	.word	0x0001deb0


	//   ....[6]....
        /*8538*/ 	.word	0x0001df80


	//   ....[7]....
        /*853c*/ 	.word	0x0001dfd0


	//   ....[8]....
        /*8540*/ 	.word	0x0001e060


	//   ....[9]....
        /*8544*/ 	.word	0x0001e180


	//   ....[10]....
        /*8548*/ 	.word	0x0001e4c0


	//   ....[11]....
        /*854c*/ 	.word	0x0001e550


	//   ....[12]....
        /*8550*/ 	.word	0x0001e5a0


	//   ....[13]....
        /*8554*/ 	.word	0x0001e680


	//   ....[14]....
        /*8558*/ 	.word	0x0001e820


	//----- nvinfo : EIATTR_EXIT_INSTR_OFFSETS
	.align		4
.L_43:
        /*855c*/ 	.byte	0x04, 0x1c
        /*855e*/ 	.short	(.L_45 - .L_44)


	//   ....[0]....
.L_44:
        /*8560*/ 	.word	0x000231c0


	//   ....[1]....
        /*8564*/ 	.word	0x000231f0


	//----- nvinfo : EIATTR_REQNTID
	.align		4
.L_45:
        /*8568*/ 	.byte	0x04, 0x10
        /*856a*/ 	.short	(.L_47 - .L_46)
.L_46:
        /*856c*/ 	.word	0x00000020
        /*8570*/ 	.word	0x00000001
        /*8574*/ 	.word	0x00000001
.L_47:


//--------------------- .nv.callgraph             --------------------------
	.section	.nv.callgraph,"",@"SHT_CUDA_CALLGRAPH"
	.align	4
	.sectionentsize	8
	.align		4
        /*0000*/ 	.word	0x00000000
	.align		4
        /*0004*/ 	.word	0xffffffff
	.align		4
        /*0008*/ 	.word	0x00000000
	.align		4
        /*000c*/ 	.word	0xfffffffe
	.align		4
        /*0010*/ 	.word	0x00000000
	.align		4
        /*0014*/ 	.word	0xfffffffd
	.align		4
        /*0018*/ 	.word	0x00000000
	.align		4
        /*001c*/ 	.word	0xfffffffc


//--------------------- .nv.rel.action            --------------------------
	.section	.nv.rel.action,"",@"SHT_CUDA_RELOCINFO"
	.align	8
	.sectionentsize	8
        /*0000*/ 	.byte	0x73, 0x00, 0x00, 0x00, 0x00, 0x00, 0x00, 0x00, 0x00, 0x00, 0x00, 0x11, 0x25, 0x00, 0x05, 0x36


//--------------------- .nv.constant0.matmul_kernel --------------------------
	.section	.nv.constant0.matmul_kernel,"a",@progbits
	.sectionflags	@""
	.align	4
.nv.constant0.matmul_kernel:
	.zero		432


//--------------------- .text.matmul_kernel       --------------------------
	.section	.text.matmul_kernel,"ax",@progbits
	.sectioninfo	@"SHI_REGISTERS=64"
	.align	128
        .global         matmul_kernel
        .type           matmul_kernel,@function
        .size           matmul_kernel,(.L_x_4 - matmul_kernel)
        .other          matmul_kernel,@"STO_CUDA_ENTRY STV_DEFAULT"
matmul_kernel:
.text.matmul_kernel:
[----:B------:R-:W-:-:S03]  /*0000*/  IMAD.MOV.U32 R1, RZ, RZ, c[0x0][0x28] ;  /* 0x00000a00ff017624 */ /* 0x000fc600078e00ff */
[----:B------:R-:W-:Y:S01]  /*0010*/  IMAD.MOV.U32 R0, RZ, RZ, c[0x0][0x17c] ;  /* 0x00005f00ff007624 */ /* 0x000fe200078e00ff */
[----:B------:R-:W0:Y:S01]  /*0020*/  S2R R5, SR_CTAID.X ;  /* 0x0000000000057919 */ /* 0x000e220000002500 */
[----:B------:R-:W-:Y:S01]  /*0030*/  IADD3 R1, R1, -0x1268, RZ ;  /* 0xffffed9801017810 */ /* 0x000fe20007ffe0ff */
[----:B------:R-:W-:Y:S01]  /*0040*/  CS2R R48, SRZ ;  /* 0x0000000000307805 */ /* 0x000fe2000001ff00 */
[----:B------:R-:W-:Y:S01]  /*0050*/  ULDC UR6, c[0x0][0x180] ;  /* 0x0000600000067ab9 */ /* 0x000fe20000000800 */
[----:B------:R-:W-:Y:S01]  /*0060*/  IADD3 R0, R0, 0x3f, RZ ;  /* 0x0000003f00007810 */ /* 0x000fe20007ffe0ff */
[----:B------:R-:W1:Y:S01]  /*0070*/  S2R R56, SR_TID.X ;  /* 0x0000000000387919 */ /* 0x000e620000002100 */
[----:B------:R-:W-:Y:S01]  /*0080*/  UIADD3 UR6, UR6, 0x1f, URZ ;  /* 0x0000001f06067890 */ /* 0x000fe2000fffe03f */
[----:B------:R-:W-:Y:S01]  /*0090*/  CS2R R50, SRZ ;  /* 0x0000000000327805 */ /* 0x000fe2000001ff00 */
[----:B------:R-:W-:Y:S01]  /*00a0*/  SHF.R.S32.HI R3, RZ, 0x1f, R0 ;  /* 0x0000001fff037819 */ /* 0x000fe20000011400 */
[----:B------:R-:W-:Y:S01]  /*00b0*/  STL [R1+0xccc], R58 ;  /* 0x000ccc3a01007387 */ /* 0x000fe20000100800 */
[----:B------:R-:W-:Y:S01]  /*00c0*/  UISETP.GE.AND UP0, UPT, UR6, 0x20, UPT ;  /* 0x000000200600788c */ /* 0x000fe2000bf06270 */
[----:B------:R-:W-:Y:S01]  /*00d0*/  CS2R R44, SRZ ;  /* 0x00000000002c7805 */ /* 0x000fe2000001ff00 */
[----:B------:R-:W-:Y:S01]  /*00e0*/  LEA.HI R3, R3, R0, RZ, 0x6 ;  /* 0x0000000003037211 */ /* 0x000fe200078f30ff */
[----:B------:R-:W-:Y:S01]  /*00f0*/  STL [R1+0xcd0], R48 ;  /* 0x000cd03001007387 */ /* 0x000fe20000100800 */
[----:B------:R-:W-:Y:S01]  /*0100*/  CS2R R46, SRZ ;  /* 0x00000000002e7805 */ /* 0x000fe2000001ff00 */
[----:B------:R-:W-:Y:S01]  /*0110*/  CS2R R40, SRZ ;  /* 0x0000000000287805 */ /* 0x000fe2000001ff00 */
[----:B------:R-:W-:Y:S01]  /*0120*/  SHF.R.S32.HI R3, RZ, 0x6, R3 ;  /* 0x00000006ff037819 */ /* 0x000fe20000011403 */
[----:B------:R1:W-:Y:S01]  /*0130*/  STL [R1+0xcd4], R49 ;  /* 0x000cd43101007387 */ /* 0x0003e20000100800 */
[----:B------:R-:W-:Y:S01]  /*0140*/  CS2R R42, SRZ ;  /* 0x00000000002a7805 */ /* 0x000fe2000001ff00 */
[----:B------:R-:W-:Y:S01]  /*0150*/  CS2R R36, SRZ ;  /* 0x0000000000247805 */ /* 0x000fe2000001ff00 */
[----:B------:R-:W-:Y:S01]  /*0160*/  CS2R R38, SRZ ;  /* 0x0000000000267805 */ /* 0x000fe2000001ff00 */
[----:B------:R-:W-:Y:S01]  /*0170*/  IMAD.SHL.U32 R4, R3, 0x8, RZ ;  /* 0x0000000803047824 */ /* 0x000fe200078e00ff */
[----:B------:R-:W-:Y:S01]  /*0180*/  STL [R1+0x30], RZ ;  /* 0x000030ff01007387 */ /* 0x000fe20000100800 */
[----:B------:R-:W-:Y:S01]  /*0190*/  CS2R R32, SRZ ;  /* 0x0000000000207805 */ /* 0x000fe2000001ff00 */
[----:B0-----:R-:W-:Y:S01]  /*01a0*/  IABS R8, R5 ;  /* 0x0000000500087213 */ /* 0x001fe20000000000 */
[----:B------:R-:W-:Y:S01]  /*01b0*/  CS2R R34, SRZ ;  /* 0x0000000000227805 */ /* 0x000fe2000001ff00 */
[-C--:B------:R-:W-:Y:S01]  /*01c0*/  IABS R7, R4.reuse ;  /* 0x0000000400077213 */ /* 0x080fe20000000000 */
[----:B------:R-:W-:Y:S01]  /*01d0*/  STL [R1+0x34], RZ ;  /* 0x000034ff01007387 */ /* 0x000fe20000100800 */
[----:B------:R-:W-:Y:S01]  /*01e0*/  IABS R10, R4 ;  /* 0x00000004000a7213 */ /* 0x000fe20000000000 */
[----:B------:R-:W-:Y:S01]  /*01f0*/  CS2R R28, SRZ ;  /* 0x00000000001c7805 */ /* 0x000fe2000001ff00 */
[----:B------:R-:W0:Y:S01]  /*0200*/  I2F.RP R0, R7 ;  /* 0x0000000700007306 */ /* 0x000e220000209400 */
[----:B------:R-:W-:Y:S01]  /*0210*/  STL [R1+0x38], RZ ;  /* 0x000038ff01007387 */ /* 0x000fe20000100800 */
[----:B-1----:R-:W-:Y:S01]  /*0220*/  LOP3.LUT R49, R56, 0x1f, RZ, 0xc0, !PT ;  /* 0x0000001f38317812 */ /* 0x002fe200078ec0ff */
[----:B------:R-:W-:Y:S01]  /*0230*/  CS2R R30, SRZ ;  /* 0x00000000001e7805 */ /* 0x000fe2000001ff00 */
[----:B------:R-:W-:Y:S01]  /*0240*/  CS2R R24, SRZ ;  /* 0x0000000000187805 */ /* 0x000fe2000001ff00 */
[----:B------:R-:W-:Y:S01]  /*0250*/  STL [R1+0x3c], RZ ;  /* 0x00003cff01007387 */ /* 0x000fe20000100800 */
[----:B------:R-:W-:Y:S01]  /*0260*/  CS2R R26, SRZ ;  /* 0x00000000001a7805 */ /* 0x000fe2000001ff00 */
        /* <DEDUP_REMOVED lines=9> */
[----:B0-----:R-:W0:Y:S01]  /*0300*/  MUFU.RCP R0, R0 ;  /* 0x0000000000007308 */ /* 0x001e220000001000 */
[----:B------:R-:W-:Y:S01]  /*0310*/  STL [R1+0x58], RZ ;  /* 0x000058ff01007387 */ /* 0x000fe20000100800 */
[----:B------:R-:W-:-:S03]  /*0320*/  CS2R R54, SRZ ;  /* 0x0000000000367805 */ /* 0x000fc6000001ff00 */
[----:B------:R-:W-:Y:S04]  /*0330*/  STL [R1+0x5c], RZ ;  /* 0x00005cff01007387 */ /* 0x000fe80000100800 */
[----:B------:R-:W-:Y:S04]  /*0340*/  STL [R1+0x70], RZ ;  /* 0x000070ff01007387 */ /* 0x000fe80000100800 */
[----:B------:R-:W-:Y:S01]  /*0350*/  STL [R1+0x74], RZ ;  /* 0x000074ff01007387 */ /* 0x000fe20000100800 */
[----:B0-----:R-:W-:Y:S01]  /*0360*/  IADD3 R2, R0, 0xffffffe, RZ ;  /* 0x0ffffffe00027810 */ /* 0x001fe20007ffe0ff */
[----:B------:R-:W-:-:S02]  /*0370*/  IMAD.MOV R0, RZ, RZ, -R10 ;  /* 0x000000ffff007224 */ /* 0x000fc400078e0a0a */
[----:B------:R-:W-:Y:S01]  /*0380*/  STL [R1+0x78], RZ ;  /* 0x000078ff01007387 */ /* 0x000fe20000100800 */
[----:B------:R0:W1:Y:S03]  /*0390*/  F2I.FTZ.U32.TRUNC.NTZ R3, R2 ;  /* 0x0000000200037305 */ /* 0x000066000021f000 */
[----:B------:R-:W-:Y:S04]  /*03a0*/  STL [R1+0x7c], RZ ;  /* 0x00007cff01007387 */ /* 0x000fe80000100800 */
[----:B------:R-:W-:Y:S01]  /*03b0*/  STL [R1+0x80], RZ ;  /* 0x000080ff01007387 */ /* 0x000fe20000100800 */
[----:B0-----:R-:W-:-:S03]  /*03c0*/  IMAD.MOV.U32 R2, RZ, RZ, RZ ;  /* 0x000000ffff027224 */ /* 0x001fc600078e00ff */
[----:B------:R-:W-:Y:S04]  /*03d0*/  STL [R1+0x84], RZ ;  /* 0x000084ff01007387 */ /* 0x000fe80000100800 */
[----:B------:R-:W-:Y:S01]  /*03e0*/  STL [R1+0x88], RZ ;  /* 0x000088ff01007387 */ /* 0x000fe20000100800 */
[----:B-1----:R-:W-:-:S03]  /*03f0*/  IMAD.MOV R6, RZ, RZ, -R3 ;  /* 0x000000ffff067224 */ /* 0x002fc600078e0a03 */
[----:B------:R-:W-:Y:S01]  /*0400*/  STL [R1+0x8c], RZ ;  /* 0x00008cff01007387 */ /* 0x000fe20000100800 */
[----:B------:R-:W-:Y:S02]  /*0410*/  IMAD R9, R6, R7, RZ ;  /* 0x0000000706097224 */ /* 0x000fe400078e02ff */
[----:B------:R-:W-:Y:S01]  /*0420*/  IMAD.MOV.U32 R6, RZ, RZ, R8 ;  /* 0x000000ffff067224 */ /* 0x000fe200078e0008 */
[----:B------:R-:W-:Y:S01]  /*0430*/  STL [R1+0x90], RZ ;  /* 0x000090ff01007387 */ /* 0x000fe20000100800 */
[----:B------:R-:W-:-:S03]  /*0440*/  IMAD.HI.U32 R3, R3, R9, R2 ;  /* 0x0000000903037227 */ /* 0x000fc600078e0002 */
[----:B------:R-:W-:Y:S03]  /*0450*/  STL [R1+0x94], RZ ;  /* 0x000094ff01007387 */ /* 0x000fe60000100800 */
[----:B------:R-:W-:Y:S01]  /*0460*/  IMAD.HI.U32 R3, R3, R6, RZ ;  /* 0x0000000603037227 */ /* 0x000fe200078e00ff */
[----:B------:R-:W-:Y:S03]  /*0470*/  STL [R1+0x98], RZ ;  /* 0x000098ff01007387 */ /* 0x000fe60000100800 */
[----:B------:R-:W-:Y:S01]  /*0480*/  IMAD R0, R3, R0, R6 ;  /* 0x0000000003007224 */ /* 0x000fe200078e0206 */
[----:B------:R-:W-:Y:S04]  /*0490*/  STL [R1+0x9c], RZ ;  /* 0x00009cff01007387 */ /* 0x000fe80000100800 */
[----:B------:R-:W-:Y:S01]  /*04a0*/  ISETP.GT.U32.AND P1, PT, R7, R0, PT ;  /* 0x000000000700720c */ /* 0x000fe20003f24070 */
[----:B------:R-:W-:Y:S04]  /*04b0*/  STL [R1+0xa0], RZ ;  /* 0x0000a0ff01007387 */ /* 0x000fe80000100800 */
[----:B------:R-:W-:Y:S04]  /*04c0*/  STL [R1+0xa4], RZ ;  /* 0x0000a4ff01007387 */ /* 0x000fe80000100800 */
[----:B------:R-:W-:Y:S04]  /*04d0*/  STL [R1+0xa8], RZ ;  /* 0x0000a8ff01007387 */ /* 0x000fe80000100800 */
[----:B------:R-:W-:Y:S01]  /*04e0*/  @!P1 IMAD.IADD R0, R0, 0x1, -R7 ;  /* 0x0000000100009824 */ /* 0x000fe200078e0a07 */
[----:B------:R-:W-:Y:S01]  /*04f0*/  @!P1 IADD3 R3, R3, 0x1, RZ ;  /* 0x0000000103039810 */ /* 0x000fe20007ffe0ff */
[----:B------:R-:W-:Y:S01]  /*0500*/  STL [R1+0xac], RZ ;  /* 0x0000acff01007387 */ /* 0x000fe20000100800 */
[----:B------:R-:W-:-:S02]  /*0510*/  ISETP.NE.AND P1, PT, R4, RZ, PT ;  /* 0x000000ff0400720c */ /* 0x000fc40003f25270 */
[----:B------:R-:W-:Y:S01]  /*0520*/  ISETP.GE.U32.AND P0, PT, R0, R7, PT ;  /* 0x000000070000720c */ /* 0x000fe20003f06070 */
[----:B------:R-:W-:Y:S01]  /*0530*/  STL [R1+0xb0], RZ ;  /* 0x0000b0ff01007387 */ /* 0x000fe20000100800 */
[----:B------:R-:W-:-:S03]  /*0540*/  LOP3.LUT R0, R5, R4, RZ, 0x3c, !PT ;  /* 0x0000000405007212 */ /* 0x000fc600078e3cff */
[----:B------:R-:W-:Y:S01]  /*0550*/  STL [R1+0xb4], RZ ;  /* 0x0000b4ff01007387 */ /* 0x000fe20000100800 */
[----:B------:R-:W-:Y:S01]  /*0560*/  ISETP.GE.AND P2, PT, R0, RZ, PT ;  /* 0x000000ff0000720c */ /* 0x000fe20003f46270 */
[----:B------:R-:W-:Y:S02]  /*0570*/  IMAD.MOV.U32 R0, RZ, RZ, c[0x0][0x178] ;  /* 0x00005e00ff007624 */ /* 0x000fe400078e00ff */
[----:B------:R-:W-:Y:S03]  /*0580*/  STL [R1+0xb8], RZ ;  /* 0x0000b8ff01007387 */ /* 0x000fe60000100800 */
[----:B------:R-:W-:Y:S01]  /*0590*/  IADD3 R0, R0, 0x7f, RZ ;  /* 0x0000007f00007810 */ /* 0x000fe20007ffe0ff */
[----:B------:R-:W-:Y:S01]  /*05a0*/  STL [R1+0xbc], RZ ;  /* 0x0000bcff01007387 */ /* 0x000fe20000100800 */
[----:B------:R-:W-:-:S03]  /*05b0*/  @P0 IADD3 R3, R3, 0x1, RZ ;  /* 0x0000000103030810 */ /* 0x000fc60007ffe0ff */
[----:B------:R-:W-:Y:S02]  /*05c0*/  STL [R1+0xc0], RZ ;  /* 0x0000c0ff01007387 */ /* 0x000fe40000100800 */
[----:B------:R-:W-:Y:S01]  /*05d0*/  IMAD.MOV.U32 R2, RZ, RZ, R3 ;  /* 0x000000ffff027224 */ /* 0x000fe200078e0003 */
[----:B------:R-:W-:Y:S01]  /*05e0*/  SHF.R.S32.HI R3, RZ, 0x1f, R0 ;  /* 0x0000001fff037819 */ /* 0x000fe20000011400 */
[----:B------:R-:W-:Y:S02]  /*05f0*/  STL [R1+0xc4], RZ ;  /* 0x0000c4ff01007387 */ /* 0x000fe40000100800 */
[----:B------:R-:W-:Y:S01]  /*0600*/  @!P2 IMAD.MOV R2, RZ, RZ, -R2 ;  /* 0x000000ffff02a224 */ /* 0x000fe200078e0a02 */
[----:B------:R-:W-:Y:S01]  /*0610*/  @!P1 LOP3.LUT R2, RZ, R4, RZ, 0x33, !PT ;  /* 0x00000004ff029212 */ /* 0x000fe200078e33ff */
[----:B------:R-:W-:Y:S01]  /*0620*/  STL [R1+0xc8], RZ ;  /* 0x0000c8ff01007387 */ /* 0x000fe20000100800 */
[----:B------:R-:W-:-:S03]  /*0630*/  LEA.HI R3, R3, R0, RZ, 0x7 ;  /* 0x0000000003037211 */ /* 0x000fc600078f38ff */
[----:B------:R-:W-:Y:S01]  /*0640*/  IMAD.SHL.U32 R6, R2, 0x8, RZ ;  /* 0x0000000802067824 */ /* 0x000fe200078e00ff */
[----:B------:R-:W-:Y:S01]  /*0650*/  STL [R1+0xcc], RZ ;  /* 0x0000ccff01007387 */ /* 0x000fe20000100800 */
[----:B------:R-:W-:-:S03]  /*0660*/  IMAD.MOV R2, RZ, RZ, -R2 ;  /* 0x000000ffff027224 */ /* 0x000fc600078e0a02 */
[----:B------:R-:W-:Y:S01]  /*0670*/  LEA.HI.SX32 R3, R3, -R6, 0x19 ;  /* 0x8000000603037211 */ /* 0x000fe200078fcaff */
[----:B------:R-:W-:Y:S01]  /*0680*/  IMAD R4, R4, R2, R5 ;  /* 0x0000000204047224 */ /* 0x000fe200078e0205 */
[----:B------:R-:W-:Y:S02]  /*0690*/  STL [R1+0xd0], RZ ;  /* 0x0000d0ff01007387 */ /* 0x000fe40000100800 */
[----:B------:R-:W-:Y:S02]  /*06a0*/  IMNMX R11, R3, 0x8, PT ;  /* 0x00000008030b7817 */ /* 0x000fe40003800200 */
[----:B------:R-:W-:Y:S01]  /*06b0*/  IABS R9, R4 ;  /* 0x0000000400097213 */ /* 0x000fe20000000000 */
[----:B------:R-:W-:Y:S01]  /*06c0*/  STL [R1+0xd4], RZ ;  /* 0x0000d4ff01007387 */ /* 0x000fe20000100800 */
[----:B------:R-:W-:-:S03]  /*06d0*/  IABS R7, R11 ;  /* 0x0000000b00077213 */ /* 0x000fc60000000000 */
[----:B------:R-:W-:Y:S01]  /*06e0*/  STL [R1+0xd8], RZ ;  /* 0x0000d8ff01007387 */ /* 0x000fe20000100800 */
[----:B------:R-:W0:Y:S03]  /*06f0*/  I2F.RP R0, R7 ;  /* 0x0000000700007306 */ /* 0x000e260000209400 */
[----:B------:R-:W-:Y:S04]  /*0700*/  STL [R1+0xdc], RZ ;  /* 0x0000dcff01007387 */ /* 0x000fe80000100800 */
[----:B------:R-:W-:Y:S04]  /*0710*/  STL [R1+0xe0], RZ ;  /* 0x0000e0ff01007387 */ /* 0x000fe80000100800 */
[----:B------:R-:W-:Y:S04]  /*0720*/  STL [R1+0xe4], RZ ;  /* 0x0000e4ff01007387 */ /* 0x000fe80000100800 */
[----:B------:R-:W-:Y:S01]  /*0730*/  STL [R1+0xe8], RZ ;  /* 0x0000e8ff01007387 */ /* 0x000fe20000100800 */
[----:B0-----:R-:W0:Y:S03]  /*0740*/  MUFU.RCP R0, R0 ;  /* 0x0000000000007308 */ /* 0x001e260000001000 */
[----:B------:R-:W-:Y:S04]  /*0750*/  STL [R1+0xec], RZ ;  /* 0x0000ecff01007387 */ /* 0x000fe80000100800 */
[----:B------:R-:W-:Y:S04]  /*0760*/  STL [R1+0x130], RZ ;  /* 0x000130ff01007387 */ /* 0x000fe80000100800 */
[----:B------:R-:W-:Y:S04]  /*0770*/  STL [R1+0x134], RZ ;  /* 0x000134ff01007387 */ /* 0x000fe80000100800 */
[----:B------:R-:W-:Y:S01]  /*0780*/  STL [R1+0x138], RZ ;  /* 0x000138ff01007387 */ /* 0x000fe20000100800 */
[----:B0-----:R-:W-:-:S03]  /*0790*/  IADD3 R3, R0, 0xffffffe, RZ ;  /* 0x0ffffffe00037810 */ /* 0x001fc60007ffe0ff */
[----:B------:R-:W-:Y:S03]  /*07a0*/  STL [R1+0x13c], RZ ;  /* 0x00013cff01007387 */ /* 0x000fe60000100800 */
[----:B------:R-:W0:Y:S01]  /*07b0*/  F2I.FTZ.U32.TRUNC.NTZ R3, R3 ;  /* 0x0000000300037305 */ /* 0x000e22000021f000 */
[----:B------:R-:W-:Y:S04]  /*07c0*/  STL [R1+0x190], RZ ;  /* 0x000190ff01007387 */ /* 0x000fe80000100800 */
[----:B------:R-:W-:Y:S04]  /*07d0*/  STL [R1+0x194], RZ ;  /* 0x000194ff01007387 */ /* 0x000fe80000100800 */
[----:B------:R-:W-:Y:S04]  /*07e0*/  STL [R1+0x198], RZ ;  /* 0x000198ff01007387 */ /* 0x000fe80000100800 */
[----:B------:R-:W-:Y:S01]  /*07f0*/  STL [R1+0x19c], RZ ;  /* 0x00019cff01007387 */ /* 0x000fe20000100800 */
[----:B0-----:R-:W-:-:S03]  /*0800*/  IMAD.MOV R8, RZ, RZ, -R3 ;  /* 0x000000ffff087224 */ /* 0x001fc600078e0a03 */
[----:B------:R-:W-:Y:S01]  /*0810*/  STL [R1+0x2a0], RZ ;  /* 0x0002a0ff01007387 */ /* 0x000fe20000100800 */
[----:B------:R-:W-:Y:S01]  /*0820*/  IMAD.MOV.U32 R2, RZ, RZ, R8 ;  /* 0x000000ffff027224 */ /* 0x000fe200078e0008 */
[----:B------:R-:W-:Y:S02]  /*0830*/  IABS R8, R11 ;  /* 0x0000000b00087213 */ /* 0x000fe40000000000 */
[----:B------:R-:W-:Y:S01]  /*0840*/  STL [R1+0x2a4], RZ ;  /* 0x0002a4ff01007387 */ /* 0x000fe20000100800 */
[----:B------:R-:W-:Y:S02]  /*0850*/  IMAD R5, R2, R7, RZ ;  /* 0x0000000702057224 */ /* 0x000fe400078e02ff */
[----:B------:R-:W-:Y:S01]  /*0860*/  IMAD.MOV.U32 R2, RZ, RZ, RZ ;  /* 0x000000ffff027224 */ /* 0x000fe200078e00ff */
[----:B------:R-:W-:Y:S03]  /*0870*/  STL [R1+0x2a8], RZ ;  /* 0x0002a8ff01007387 */ /* 0x000fe60000100800 */
[----:B------:R-:W-:Y:S01]  /*0880*/  IMAD.HI.U32 R2, R3, R5, R2 ;  /* 0x0000000503027227 */ /* 0x000fe200078e0002 */
[----:B------:R-:W-:Y:S03]  /*0890*/  STL [R1+0x2ac], RZ ;  /* 0x0002acff01007387 */ /* 0x000fe60000100800 */
[----:B------:R-:W-:Y:S01]  /*08a0*/  IMAD.MOV R3, RZ, RZ, -R8 ;  /* 0x000000ffff037224 */ /* 0x000fe200078e0a08 */
[----:B------:R-:W-:Y:S01]  /*08b0*/  STL [R1+0x2b0], RZ ;  /* 0x0002b0ff01007387 */ /* 0x000fe20000100800 */
[----:B------:R-:W-:-:S03]  /*08c0*/  IMAD.HI.U32 R0, R2, R9, RZ ;  /* 0x0000000902007227 */ /* 0x000fc600078e00ff */
[----:B------:R-:W-:Y:S01]  /*08d0*/  STL [R1+0x2b4], RZ ;  /* 0x0002b4ff01007387 */ /* 0x000fe20000100800 */
[----:B------:R-:W-:Y:S01]  /*08e0*/  IMAD R2, R0, R3, R9 ;  /* 0x0000000300027224 */ /* 0x000fe200078e0209 */
[----:B------:R-:W-:Y:S01]  /*08f0*/  ULDC.64 UR10, c[0x0][0x118] ;  /* 0x00004600000a7ab9 */ /* 0x000fe20000000a00 */
[----:B------:R-:W-:Y:S01]  /*0900*/  CS2R R8, SRZ ;  /* 0x0000000000087805 */ /* 0x000fe2000001ff00 */
[----:B------:R-:W-:Y:S02]  /*0910*/  STL [R1+0x2b8], RZ ;  /* 0x0002b8ff01007387 */ /* 0x000fe40000100800 */
[----:B------:R-:W-:Y:S02]  /*0920*/  ISETP.GT.U32.AND P1, PT, R7, R2, PT ;  /* 0x000000020700720c */ /* 0x000fe40003f24070 */
[----:B------:R-:W-:Y:S04]  /*0930*/  STL [R1+0x2bc], RZ ;  /* 0x0002bcff01007387 */ /* 0x000fe80000100800 */
[----:B------:R-:W-:Y:S04]  /*0940*/  STL [R1+0x3f0], RZ ;  /* 0x0003f0ff01007387 */ /* 0x000fe80000100800 */
[----:B------:R-:W-:Y:S03]  /*0950*/  STL [R1+0x3f4], RZ ;  /* 0x0003f4ff01007387 */ /* 0x000fe60000100800 */
        /* <DEDUP_REMOVED lines=8> */
[----:B------:R-:W-:-:S03]  /*09e0*/  ISETP.GE.AND P2, PT, R2, RZ, PT ;  /* 0x000000ff0200720c */ /* 0x000fc60003f46270 */
[----:B------:R-:W-:Y:S04]  /*09f0*/  STL [R1+0x404], RZ ;  /* 0x000404ff01007387 */ /* 0x000fe80000100800 */
[----:B------:R-:W-:Y:S01]  /*0a00*/  @P0 IADD3 R0, R0, 0x1, RZ ;  /* 0x0000000100000810 */ /* 0x000fe20007ffe0ff */
[----:B------:R-:W-:Y:S01]  /*0a10*/  STL [R1+0x408], RZ ;  /* 0x000408ff01007387 */ /* 0x000fe20000100800 */
[----:B------:R-:W-:-:S03]  /*0a20*/  PLOP3.LUT P0, PT, PT, PT, UP0, 0x80, 0x0 ;  /* 0x000000000000781c */ /* 0x000fc60003f0f008 */
[----:B------:R-:W-:Y:S01]  /*0a30*/  STL [R1+0x40c], RZ ;  /* 0x00040cff01007387 */ /* 0x000fe20000100800 */
[----:B------:R-:W-:Y:S01]  /*0a40*/  @!P2 IMAD.MOV R0, RZ, RZ, -R0 ;  /* 0x000000ffff00a224 */ /* 0x000fe200078e0a00 */
[----:B------:R-:W-:Y:S02]  /*0a50*/  @!P1 LOP3.LUT R0, RZ, R11, RZ, 0x33, !PT ;  /* 0x0000000bff009212 */ /* 0x000fe400078e33ff */
[----:B------:R-:W-:Y:S03]  /*0a60*/  STL [R1+0x410], RZ ;  /* 0x000410ff01007387 */ /* 0x000fe60000100800 */
[----:B------:R-:W-:Y:S01]  /*0a70*/  IMAD.SHL.U32 R48, R0, 0x40, RZ ;  /* 0x0000004000307824 */ /* 0x000fe200078e00ff */
[----:B------:R-:W-:Y:S01]  /*0a80*/  STL [R1+0x414], RZ ;  /* 0x000414ff01007387 */ /* 0x000fe20000100800 */
[----:B------:R-:W-:-:S03]  /*0a90*/  IMAD.MOV R2, RZ, RZ, -R0 ;  /* 0x000000ffff027224 */ /* 0x000fc600078e0a00 */
[----:B------:R-:W-:Y:S01]  /*0aa0*/  STL [R1+0x418], RZ ;  /* 0x000418ff01007387 */ /* 0x000fe20000100800 */
[C---:B------:R-:W-:Y:S01]  /*0ab0*/  IADD3 R3, R48.reuse, 0x1, RZ ;  /* 0x0000000130037810 */ /* 0x040fe20007ffe0ff */
[----:B------:R-:W-:Y:S01]  /*0ac0*/  IMAD R2, R11, R2, R4 ;  /* 0x000000020b027224 */ /* 0x000fe200078e0204 */
[C---:B------:R-:W-:Y:S01]  /*0ad0*/  IADD3 R0, R48.reuse, 0x3, RZ ;  /* 0x0000000330007810 */ /* 0x040fe20007ffe0ff */
[----:B------:R-:W-:Y:S01]  /*0ae0*/  STL [R1+0x41c], RZ ;  /* 0x00041cff01007387 */ /* 0x000fe20000100800 */
[----:B------:R-:W-:Y:S01]  /*0af0*/  IADD3 R60, R48, 0x2, RZ ;  /* 0x00000002303c7810 */ /* 0x000fe20007ffe0ff */
[----:B------:R-:W-:Y:S01]  /*0b00*/  IMAD.IADD R2, R6, 0x1, R2 ;  /* 0x0000000106027824 */ /* 0x000fe200078e0202 */
[C---:B------:R-:W-:Y:S01]  /*0b10*/  IADD3 R56, R48.reuse, 0x4, RZ ;  /* 0x0000000430387810 */ /* 0x040fe20007ffe0ff */
[----:B------:R-:W-:Y:S01]  /*0b20*/  STL [R1+0x420], RZ ;  /* 0x000420ff01007387 */ /* 0x000fe20000100800 */
[C---:B------:R-:W-:Y:S01]  /*0b30*/  IADD3 R57, R48.reuse, 0x5, RZ ;  /* 0x0000000530397810 */ /* 0x040fe20007ffe0ff */
[----:B------:R-:W-:Y:S01]  /*0b40*/  CS2R R10, SRZ ;  /* 0x00000000000a7805 */ /* 0x000fe2000001ff00 */
[C---:B------:R-:W-:Y:S01]  /*0b50*/  IADD3 R58, R48.reuse, 0x8, RZ ;  /* 0x00000008303a7810 */ /* 0x040fe20007ffe0ff */
[----:B------:R-:W-:Y:S01]  /*0b60*/  STL [R1+0x424], RZ ;  /* 0x000424ff01007387 */ /* 0x000fe20000100800 */
[C---:B------:R-:W-:Y:S01]  /*0b70*/  IADD3 R61, R48.reuse, 0x1a, RZ ;  /* 0x0000001a303d7810 */ /* 0x040fe20007ffe0ff */
[----:B------:R-:W-:Y:S01]  /*0b80*/  CS2R R4, SRZ ;  /* 0x0000000000047805 */ /* 0x000fe2000001ff00 */
[----:B------:R-:W-:Y:S01]  /*0b90*/  IADD3 R59, R48, 0x2d, RZ ;  /* 0x0000002d303b7810 */ /* 0x000fe20007ffe0ff */
[----:B------:R-:W-:Y:S01]  /*0ba0*/  STL [R1+0x428], RZ ;  /* 0x000428ff01007387 */ /* 0x000fe20000100800 */
[----:B------:R-:W-:-:S03]  /*0bb0*/  CS2R R6, SRZ ;  /* 0x0000000000067805 */ /* 0x000fc6000001ff00 */
[----:B------:R-:W-:Y:S04]  /*0bc0*/  STL [R1+0x42c], RZ ;  /* 0x00042cff01007387 */ /* 0x000fe80000100800 */
[----:B------:R-:W-:Y:S04]  /*0bd0*/  STL [R1+0x430], RZ ;  /* 0x000430ff01007387 */ /* 0x000fe80000100800 */
[----:B------:R-:W-:Y:S04]  /*0be0*/  STL [R1+0x434], RZ ;  /* 0x000434ff01007387 */ /* 0x000fe80000100800 */
[----:B------:R-:W-:Y:S04]  /*0bf0*/  STL [R1+0x438], RZ ;  /* 0x000438ff01007387 */ /* 0x000fe80000100800 */
[----:B------:R-:W-:Y:S04]  /*0c00*/  STL [R1+0x43c], RZ ;  /* 0x00043cff01007387 */ /* 0x000fe80000100800 */
[----:B------:R-:W-:Y:S04]  /*0c10*/  STL [R1+0x5bc], R48 ;  /* 0x0005bc3001007387 */ /* 0x000fe80000100800 */
[----:B------:R0:W-:Y:S04]  /*0c20*/  STL [R1+0xbd4], R3 ;  /* 0x000bd40301007387 */ /* 0x0001e80000100800 */
[----:B------:R1:W-:Y:S04]  /*0c30*/  STL [R1+0xbd8], R0 ;  /* 0x000bd80001007387 */ /* 0x0003e80000100800 */
[----:B------:R-:W-:Y:S01]  /*0c40*/  STL [R1+0xbd0], R60 ;  /* 0x000bd03c01007387 */ /* 0x000fe20000100800 */
[----:B0-----:R-:W-:-:S03]  /*0c50*/  IADD3 R3, R48, 0x9, RZ ;  /* 0x0000000930037810 */ /* 0x001fc60007ffe0ff */
[----:B------:R-:W-:Y:S01]  /*0c60*/  STL [R1+0xbdc], R56 ;  /* 0x000bdc3801007387 */ /* 0x000fe20000100800 */
[----:B-1----:R-:W-:-:S03]  /*0c70*/  IADD3 R0, R48, 0x6, RZ ;  /* 0x0000000630007810 */ /* 0x002fc60007ffe0ff */
[----:B------:R-:W-:Y:S04]  /*0c80*/  STL [R1+0xbe0], R57 ;  /* 0x000be03901007387 */ /* 0x000fe80000100800 */
[----:B------:R0:W-:Y:S02]  /*0c90*/  STL [R1+0xbe4], R0 ;  /* 0x000be40001007387 */ /* 0x0001e40000100800 */
[----:B0-----:R-:W-:-:S05]  /*0ca0*/  IADD3 R0, R48, 0x7, RZ ;  /* 0x0000000730007810 */ /* 0x001fca0007ffe0ff */
[----:B------:R0:W-:Y:S04]  /*0cb0*/  STL [R1+0xbe8], R0 ;  /* 0x000be80001007387 */ /* 0x0001e80000100800 */
[----:B------:R1:W-:Y:S04]  /*0cc0*/  STL [R1+0xbec], R58 ;  /* 0x000bec3a01007387 */ /* 0x0003e80000100800 */
[----:B------:R2:W-:Y:S01]  /*0cd0*/  STL [R1+0xbf0], R3 ;  /* 0x000bf00301007387 */ /* 0x0005e20000100800 */
[C---:B0-----:R-:W-:Y:S02]  /*0ce0*/  IADD3 R0, R48.reuse, 0xa, RZ ;  /* 0x0000000a30007810 */ /* 0x041fe40007ffe0ff */
[----:B-1----:R-:W-:-:S03]  /*0cf0*/  IADD3 R58, R48, 0xb, RZ ;  /* 0x0000000b303a7810 */ /* 0x002fc60007ffe0ff */
[----:B------:R0:W-:Y:S01]  /*0d00*/  STL [R1+0xbf4], R0 ;  /* 0x000bf40001007387 */ /* 0x0001e20000100800 */
[----:B--2---:R-:W-:-:S03]  /*0d10*/  IADD3 R3, R48, 0xc, RZ ;  /* 0x0000000c30037810 */ /* 0x004fc60007ffe0ff */
        /* <DEDUP_REMOVED lines=31> */
[----:B------:R-:W-:Y:S01]  /*0f10*/  STL [R1+0xc34], R61 ;  /* 0x000c343d01007387 */ /* 0x000fe20000100800 */
[----:B0-----:R-:W-:-:S03]  /*0f20*/  IADD3 R0, R48, 0x1d, RZ ;  /* 0x0000001d30007810 */ /* 0x001fc60007ffe0ff */
[----:B------:R0:W-:Y:S01]  /*0f30*/  STL [R1+0xc3c], R3 ;  /* 0x000c3c0301007387 */ /* 0x0001e20000100800 */
[----:B-1----:R-:W-:-:S03]  /*0f40*/  IADD3 R58, R48, 0x1e, RZ ;  /* 0x0000001e303a7810 */ /* 0x002fc60007ffe0ff */
        /* <DEDUP_REMOVED lines=38> */
[C---:B-1----:R-:W-:Y:S02]  /*11b0*/  IADD3 R3, R48.reuse, 0x31, RZ ;  /* 0x0000003130037810 */ /* 0x042fe40007ffe0ff */
[----:B--2---:R-:W-:-:S03]  /*11c0*/  IADD3 R59, R48, 0x33, RZ ;  /* 0x00000033303b7810 */ /* 0x004fc60007ffe0ff */
[----:B------:R0:W-:Y:S04]  /*11d0*/  STL [R1+0xc90], R3 ;  /* 0x000c900301007387 */ /* 0x0001e80000100800 */
[----:B------:R1:W-:Y:S01]  /*11e0*/  STL [R1+0xca0], R58 ;  /* 0x000ca03a01007387 */ /* 0x0003e20000100800 */
[C---:B0-----:R-:W-:Y:S02]  /*11f0*/  IADD3 R3, R48.reuse, 0x34, RZ ;  /* 0x0000003430037810 */ /* 0x041fe40007ffe0ff */
[----:B-1----:R-:W-:-:S03]  /*1200*/  IADD3 R58, R48, 0x35, RZ ;  /* 0x00000035303a7810 */ /* 0x002fc60007ffe0ff */
[----:B------:R0:W-:Y:S04]  /*1210*/  STL [R1+0xca4], R3 ;  /* 0x000ca40301007387 */ /* 0x0001e80000100800 */
[----:B------:R-:W-:Y:S04]  /*1220*/  STL [R1+0xca8], R59 ;  /* 0x000ca83b01007387 */ /* 0x000fe80000100800 */
[----:B------:R1:W-:Y:S01]  /*1230*/  STL [R1+0xc9c], R58 ;  /* 0x000c9c3a01007387 */ /* 0x0003e20000100800 */
[----:B0-----:R-:W-:-:S05]  /*1240*/  IADD3 R3, R48, 0x36, RZ ;  /* 0x0000003630037810 */ /* 0x001fca0007ffe0ff */
[----:B------:R0:W-:Y:S01]  /*1250*/  STL [R1+0xcb0], R3 ;  /* 0x000cb00301007387 */ /* 0x0001e20000100800 */
[----:B-1----:R-:W-:-:S05]  /*1260*/  IADD3 R58, R48, 0x37, RZ ;  /* 0x00000037303a7810 */ /* 0x002fca0007ffe0ff */
        /* <DEDUP_REMOVED lines=9> */
[----:B0-----:R-:W-:Y:S01]  /*1300*/  IADD3 R3, R48, 0x3c, RZ ;  /* 0x0000003c30037810 */ /* 0x001fe20007ffe0ff */
[----:B-1----:R-:W-:Y:S01]  /*1310*/  IMAD R58, R2, 0x80, R49 ;  /* 0x00000080023a7824 */ /* 0x002fe200078e0231 */
[C---:B------:R-:W-:Y:S02]  /*1320*/  IADD3 R49, R48.reuse, 0x3e, RZ ;  /* 0x0000003e30317810 */ /* 0x040fe40007ffe0ff */
[C---:B------:R-:W-:Y:S02]  /*1330*/  IADD3 R2, R48.reuse, 0x3d, RZ ;  /* 0x0000003d30027810 */ /* 0x040fe40007ffe0ff */
[----:B------:R-:W-:Y:S01]  /*1340*/  IADD3 R48, R48, 0x3f, RZ ;  /* 0x0000003f30307810 */ /* 0x000fe20007ffe0ff */
[----:B------:R0:W-:Y:S04]  /*1350*/  STL [R1+0xc98], R49 ;  /* 0x000c983101007387 */ /* 0x0001e80000100800 */
[----:B0-----:R0:W5:Y:S04]  /*1360*/  LDL.LU R49, [R1+0xcd4] ;  /* 0x000cd40001317983 */ /* 0x0011680000300800 */
[----:B------:R-:W-:Y:S04]  /*1370*/  STL [R1+0xcc8], R3 ;  /* 0x000cc80301007387 */ /* 0x000fe80000100800 */
[----:B------:R-:W-:Y:S04]  /*1380*/  STL [R1+0x5c0], R58 ;  /* 0x0005c03a01007387 */ /* 0x000fe80000100800 */
[----:B------:R-:W-:Y:S04]  /*1390*/  STL [R1+0xcb4], R2 ;  /* 0x000cb40201007387 */ /* 0x000fe80000100800 */
[----:B------:R1:W-:Y:S02]  /*13a0*/  STL [R1+0xc94], R48 ;  /* 0x000c943001007387 */ /* 0x0003e40000100800 */
[----:B-1----:R-:W-:-:S05]  /*13b0*/  IADD3 R48, R58, 0x20, RZ ;  /* 0x000000203a307810 */ /* 0x002fca0007ffe0ff */
[----:B------:R1:W-:Y:S02]  /*13c0*/  STL [R1+0xbac], R48 ;  /* 0x000bac3001007387 */ /* 0x0003e40000100800 */
[C---:B-1----:R-:W-:Y:S02]  /*13d0*/  IADD3 R48, R58.reuse, 0x40, RZ ;  /* 0x000000403a307810 */ /* 0x042fe40007ffe0ff */
[----:B------:R-:W-:-:S03]  /*13e0*/  IADD3 R58, R58, 0x60, RZ ;  /* 0x000000603a3a7810 */ /* 0x000fc60007ffe0ff */
[----:B------:R1:W-:Y:S04]  /*13f0*/  STL [R1+0xbb4], R48 ;  /* 0x000bb43001007387 */ /* 0x0003e80000100800 */
[----:B-1----:R0:W5:Y:S04]  /*1400*/  LDL.LU R48, [R1+0xcd0] ;  /* 0x000cd00001307983 */ /* 0x0021680000300800 */
[----:B------:R1:W-:Y:S04]  /*1410*/  STL [R1+0xbb0], R58 ;  /* 0x000bb03a01007387 */ /* 0x0003e80000100800 */
[----:B-1----:R0:W5:Y:S01]  /*1420*/  LDL.LU R58, [R1+0xccc] ;  /* 0x000ccc00013a7983 */ /* 0x0021620000300800 */
[----:B------:R-:W-:Y:S05]  /*1430*/  @!P0 BRA `(.L_x_0) ;  /* 0x0001c46000008947 */ /* 0x000fea0003800000 */
[----:B------:R-:W2:Y:S04]  /*1440*/  LDL R28, [R1+0xc94] ;  /* 0x000c9400011c7983 */ /* 0x000ea80000100800 */
[----:B------:R-:W3:Y:S04]  /*1450*/  LDL R24, [R1+0xcb8] ;  /* 0x000cb80001187983 */ /* 0x000ee80000100800 */
[----:B------:R-:W4:Y:S04]  /*1460*/  LDL R27, [R1+0xcbc] ;  /* 0x000cbc00011b7983 */ /* 0x000f280000100800 */
[----:B------:R-:W4:Y:S01]  /*1470*/  LDL R17, [R1+0xcac] ;  /* 0x000cac0001117983 */ /* 0x000f220000100800 */
[----:B------:R-:W-:Y:S01]  /*1480*/  IMAD.MOV.U32 R26, RZ, RZ, R0 ;  /* 0x000000ffff1a7224 */ /* 0x000fe200078e0000 */
[----:B------:R-:W-:Y:S01]  /*1490*/  IABS R0, c[0x0][0x178] ;  /* 0x00005e0000007a13 */ /* 0x000fe20000000000 */
[----:B------:R-:W-:Y:S01]  /*14a0*/  IMAD.MOV.U32 R29, RZ, RZ, R2 ;  /* 0x000000ffff1d7224 */ /* 0x000fe200078e0002 */
[----:B------:R-:W4:Y:S01]  /*14b0*/  LDL R25, [R1+0xc80] ;  /* 0x000c800001197983 */ /* 0x000f220000100800 */
[----:B------:R-:W-:-:S02]  /*14c0*/  IMAD.MOV.U32 R30, RZ, RZ, R3 ;  /* 0x000000ffff1e7224 */ /* 0x000fc400078e0003 */
[----:B------:R-:W-:Y:S01]  /*14d0*/  IMAD.MOV.U32 R31, RZ, RZ, R59 ;  /* 0x000000ffff1f7224 */ /* 0x000fe200078e003b */
[----:B------:R-:W4:Y:S01]  /*14e0*/  LDL R4, [R1+0xc74] ;  /* 0x000c740001047983 */ /* 0x000f220000100800 */
[----:B------:R-:W-:-:S03]  /*14f0*/  IMAD.MOV.U32 R32, RZ, RZ, R0 ;  /* 0x000000ffff207224 */ /* 0x000fc600078e0000 */
[----:B------:R-:W4:Y:S01]  /*1500*/  LDL R5, [R1+0xc98] ;  /* 0x000c980001057983 */ /* 0x000f220000100800 */
[----:B------:R-:W1:Y:S03]  /*1510*/  I2F.RP R0, R32 ;  /* 0x0000002000007306 */ /* 0x000e660000209400 */
[----:B------:R-:W4:Y:S04]  /*1520*/  LDL R18, [R1+0xc9c] ;  /* 0x000c9c0001127983 */ /* 0x000f280000100800 */
[----:B------:R-:W4:Y:S04]  /*1530*/  LDL R8, [R1+0xc4c] ;  /* 0x000c4c0001087983 */ /* 0x000f280000100800 */
[----:B------:R-:W4:Y:S04]  /*1540*/  LDL R6, [R1+0xca4] ;  /* 0x000ca40001067983 */ /* 0x000f280000100800 */
[----:B------:R-:W4:Y:S01]  /*1550*/  LDL R16, [R1+0xc78] ;  /* 0x000c780001107983 */ /* 0x000f220000100800 */
[----:B-1----:R-:W1:Y:S01]  /*1560*/  MUFU.RCP R0, R0 ;  /* 0x0000000000007308 */ /* 0x002e620000001000 */
[----:B------:R-:W-:-:S02]  /*1570*/  IMAD.MOV.U32 R35, RZ, RZ, R29 ;  /* 0x000000ffff237224 */ /* 0x000fc400078e001d */
[----:B------:R-:W4:Y:S01]  /*1580*/  LDL R10, [R1+0xc40] ;  /* 0x000c4000010a7983 */ /* 0x000f220000100800 */
[----:B------:R-:W-:Y:S02]  /*1590*/  IMAD.MOV.U32 R53, RZ, RZ, R61 ;  /* 0x000000ffff357224 */ /* 0x000fe400078e003d */
[----:B-----5:R-:W-:Y:S01]  /*15a0*/  IMAD.MOV.U32 R58, RZ, RZ, RZ ;  /* 0x000000ffff3a7224 */ /* 0x020fe200078e00ff */
[----:B------:R-:W4:Y:S04]  /*15b0*/  LDL R7, [R1+0xcc0] ;  /* 0x000cc00001077983 */ /* 0x000f280000100800 */
[----:B------:R-:W4:Y:S04]  /*15c0*/  LDL R22, [R1+0xc68] ;  /* 0x000c680001167983 */ /* 0x000f280000100800 */
[----:B------:R-:W4:Y:S01]  /*15d0*/  LDL R13, [R1+0xc88] ;  /* 0x000c8800010d7983 */ /* 0x000f220000100800 */
[----:B-1----:R-:W-:Y:S01]  /*15e0*/  IADD3 R0, R0, 0xffffffe, RZ ;  /* 0x0ffffffe00007810 */ /* 0x002fe20007ffe0ff */
[----:B------:R-:W-:-:S02]  /*15f0*/  ULDC.64 UR4, c[0x0][0x188] ;  /* 0x0000620000047ab9 */ /* 0x000fc40000000a00 */
[----:B------:R-:W4:Y:S01]  /*1600*/  LDL R11, [R1+0xc8c] ;  /* 0x000c8c00010b7983 */ /* 0x000f220000100800 */
[----:B------:R2:W-:Y:S01]  /*1610*/  F2I.FTZ.U32.TRUNC.NTZ R59, R0 ;  /* 0x00000000003b7305 */ /* 0x0005e2000021f000 */
[----:B------:R-:W-:Y:S01]  /*1620*/  IMAD.MOV.U32 R34, RZ, RZ, R35 ;  /* 0x000000ffff227224 */ /* 0x000fe200078e0023 */
[----:B------:R-:W-:Y:S01]  /*1630*/  IABS R61, c[0x0][0x17c] ;  /* 0x00005f00003d7a13 */ /* 0x000fe20000000000 */
[----:B------:R-:W4:Y:S04]  /*1640*/  LDL R52, [R1+0xc38] ;  /* 0x000c380001347983 */ /* 0x000f280000100800 */
        /* <DEDUP_REMOVED lines=8> */
[----:B------:R-:W4:Y:S01]  /*16d0*/  LDL R12, [R1+0xc48] ;  /* 0x000c4800010c7983 */ /* 0x000f220000100800 */
[----:B--2---:R-:W-:Y:S01]  /*16e0*/  IABS R0, R28 ;  /* 0x0000001c00007213 */ /* 0x004fe20000000000 */
[----:B------:R-:W-:-:S02]  /*16f0*/  IMAD.MOV.U32 R28, RZ, RZ, R30 ;  /* 0x000000ffff1c7224 */ /* 0x000fc400078e001e */
[----:B---3--:R-:W-:Y:S02]  /*1700*/  IMAD.MOV.U32 R29, RZ, RZ, R24 ;  /* 0x000000ffff1d7224 */ /* 0x008fe400078e0018 */
[----:B------:R-:W-:Y:S02]  /*1710*/  IMAD.MOV.U32 R35, RZ, RZ, R28 ;  /* 0x000000ffff237224 */ /* 0x000fe400078e001c */
[----:B----4-:R-:W-:Y:S02]  /*1720*/  IMAD.MOV.U32 R30, RZ, RZ, R27 ;  /* 0x000000ffff1e7224 */ /* 0x010fe400078e001b */
[----:B------:R-:W-:Y:S02]  /*1730*/  IMAD.MOV.U32 R28, RZ, RZ, R29 ;  /* 0x000000ffff1c7224 */ /* 0x000fe400078e001d */
[----:B------:R-:W-:Y:S02]  /*1740*/  IMAD.MOV.U32 R29, RZ, RZ, R30 ;  /* 0x000000ffff1d7224 */ /* 0x000fe400078e001e */
[----:B------:R-:W-:-:S02]  /*1750*/  IMAD.MOV.U32 R30, RZ, RZ, R17 ;  /* 0x000000ffff1e7224 */ /* 0x000fc400078e0011 */
[----:B------:R-:W2:Y:S01]  /*1760*/  LDL R17, [R1+0xcb0] ;  /* 0x000cb00001117983 */ /* 0x000ea20000100800 */
[----:B------:R-:W1:Y:S08]  /*1770*/  I2F.RP R2, R61 ;  /* 0x0000003d00027306 */ /* 0x000e700000209400 */
[----:B-1----:R-:W1:Y:S02]  /*1780*/  MUFU.RCP R2, R2 ;  /* 0x0000000200027308 */ /* 0x002e640000001000 */
[----:B-1----:R-:W-:-:S06]  /*1790*/  IADD3 R2, R2, 0xffffffe, RZ ;  /* 0x0ffffffe02027810 */ /* 0x002fcc0007ffe0ff */
[----:B------:R1:W3:Y:S01]  /*17a0*/  F2I.FTZ.U32.TRUNC.NTZ R3, R2 ;  /* 0x0000000200037305 */ /* 0x0002e2000021f000 */
[----:B------:R-:W-:Y:S01]  /*17b0*/  IMAD.MOV.U32 R24, RZ, RZ, R25 ;  /* 0x000000ffff187224 */ /* 0x000fe200078e0019 */
[----:B------:R-:W-:Y:S01]  /*17c0*/  IABS R5, R5 ;  /* 0x0000000500057213 */ /* 0x000fe20000000000 */
[----:B------:R-:W-:Y:S02]  /*17d0*/  IMAD.MOV.U32 R25, RZ, RZ, R4 ;  /* 0x000000ffff197224 */ /* 0x000fe400078e0004 */
[----:B------:R-:W-:Y:S02]  /*17e0*/  IMAD.MOV R4, RZ, RZ, -R59 ;  /* 0x000000ffff047224 */ /* 0x000fe400078e0a3b */
[----:B-1----:R-:W-:Y:S02]  /*17f0*/  IMAD.MOV.U32 R2, RZ, RZ, RZ ;  /* 0x000000ffff027224 */ /* 0x002fe400078e00ff */
[----:B---3--:R-:W-:-:S04]  /*1800*/  IMAD.MOV R55, RZ, RZ, -R3 ;  /* 0x000000ffff377224 */ /* 0x008fc800078e0a03 */
[----:B------:R-:W-:-:S04]  /*1810*/  IMAD R55, R55, R61, RZ ;  /* 0x0000003d37377224 */ /* 0x000fc800078e02ff */
[----:B------:R-:W-:Y:S01]  /*1820*/  IMAD.HI.U32 R55, R3, R55, R2 ;  /* 0x0000003703377227 */ /* 0x000fe200078e0002 */
[----:B------:R-:W-:-:S03]  /*1830*/  IABS R2, R34 ;  /* 0x0000002200027213 */ /* 0x000fc60000000000 */
[----:B------:R-:W-:Y:S02]  /*1840*/  IMAD.MOV.U32 R3, RZ, RZ, R5 ;  /* 0x000000ffff037224 */ /* 0x000fe400078e0005 */
[----:B------:R-:W-:Y:S02]  /*1850*/  IMAD R4, R4, R32, RZ ;  /* 0x0000002004047224 */ /* 0x000fe400078e02ff */
[----:B------:R-:W-:Y:S02]  /*1860*/  IMAD.MOV.U32 R34, RZ, RZ, R29 ;  /* 0x000000ffff227224 */ /* 0x000fe400078e001d */
[----:B------:R-:W-:Y:S02]  /*1870*/  IMAD.MOV.U32 R32, RZ, RZ, R35 ;  /* 0x000000ffff207224 */ /* 0x000fe400078e0023 */
[----:B------:R-:W-:Y:S02]  /*1880*/  IMAD.MOV.U32 R29, RZ, RZ, R18 ;  /* 0x000000ffff1d7224 */ /* 0x000fe400078e0012 */
[----:B------:R-:W-:-:S02]  /*1890*/  IMAD.MOV.U32 R35, RZ, RZ, R30 ;  /* 0x000000ffff237224 */ /* 0x000fc400078e001e */
[----:B------:R-:W-:Y:S02]  /*18a0*/  IMAD.MOV.U32 R18, RZ, RZ, R8 ;  /* 0x000000ffff127224 */ /* 0x000fe400078e0008 */
[----:B------:R-:W-:Y:S02]  /*18b0*/  IMAD.MOV.U32 R30, RZ, RZ, R6 ;  /* 0x000000ffff1e7224 */ /* 0x000fe400078e0006 */
[----:B------:R-:W-:-:S04]  /*18c0*/  IMAD.HI.U32 R8, R55, R0, RZ ;  /* 0x0000000037087227 */ /* 0x000fc800078e00ff */
[----:B------:R-:W-:Y:S02]  /*18d0*/  IMAD.MOV.U32 R33, RZ, RZ, R28 ;  /* 0x000000ffff217224 */ /* 0x000fe400078e001c */
[----:B------:R-:W-:-:S04]  /*18e0*/  IMAD.HI.U32 R6, R55, R3, RZ ;  /* 0x0000000337067227 */ /* 0x000fc800078e00ff */
[----:B------:R-:W-:-:S04]  /*18f0*/  IMAD.HI.U32 R5, R55, R2, RZ ;  /* 0x0000000237057227 */ /* 0x000fc800078e00ff */
[----:B------:R-:W-:Y:S01]  /*1900*/  IMAD.HI.U32 R58, R59, R4, R58 ;  /* 0x000000043b3a7227 */ /* 0x000fe200078e003a */
[----:B------:R-:W-:-:S03]  /*1910*/  IABS R4, R32 ;  /* 0x0000002000047213 */ /* 0x000fc60000000000 */
[----:B------:R-:W-:Y:S02]  /*1920*/  IMAD.MOV R8, RZ, RZ, -R8 ;  /* 0x000000ffff087224 */ /* 0x000fe400078e0a08 */
[----:B------:R-:W-:Y:S02]  /*1930*/  IMAD.MOV.U32 R32, RZ, RZ, R33 ;  /* 0x000000ffff207224 */ /* 0x000fe400078e0021 */
[----:B------:R-:W-:Y:S02]  /*1940*/  IMAD.MOV R6, RZ, RZ, -R6 ;  /* 0x000000ffff067224 */ /* 0x000fe400078e0a06 */
[----:B------:R-:W-:Y:S02]  /*1950*/  IMAD.MOV.U32 R33, RZ, RZ, R34 ;  /* 0x000000ffff217224 */ /* 0x000fe400078e0022 */
[----:B------:R-:W-:Y:S02]  /*1960*/  IMAD.MOV R5, RZ, RZ, -R5 ;  /* 0x000000ffff057224 */ /* 0x000fe400078e0a05 */
[----:B------:R-:W-:-:S02]  /*1970*/  IMAD.MOV.U32 R34, RZ, RZ, R35 ;  /* 0x000000ffff227224 */ /* 0x000fc400078e0023 */
[C---:B------:R-:W-:Y:S02]  /*1980*/  IMAD R0, R61.reuse, R8, R0 ;  /* 0x000000083d007224 */ /* 0x040fe400078e0200 */
[C---:B------:R-:W-:Y:S02]  /*1990*/  IMAD R3, R61.reuse, R6, R3 ;  /* 0x000000063d037224 */ /* 0x040fe400078e0203 */
[----:B------:R-:W-:Y:S02]  /*19a0*/  IMAD R2, R61, R5, R2 ;  /* 0x000000053d027224 */ /* 0x000fe400078e0202 */
[----:B------:R-:W-:Y:S02]  /*19b0*/  IMAD.MOV.U32 R27, RZ, RZ, R16 ;  /* 0x000000ffff1b7224 */ /* 0x000fe400078e0010 */
[----:B------:R-:W3:Y:S01]  /*19c0*/  LDL R16, [R1+0xc58] ;  /* 0x000c580001107983 */ /* 0x000ee20000100800 */
[----:B--2---:R-:W-:-:S04]  /*19d0*/  IMAD.MOV.U32 R28, RZ, RZ, R17 ;  /* 0x000000ffff1c7224 */ /* 0x004fc800078e0011 */
[----:B------:R-:W-:Y:S02]  /*19e0*/  IMAD.MOV.U32 R35, RZ, RZ, R28 ;  /* 0x000000ffff237224 */ /* 0x000fe400078e001c */
[----:B------:R-:W-:Y:S02]  /*19f0*/  IMAD.MOV.U32 R28, RZ, RZ, R29 ;  /* 0x000000ffff1c7224 */ /* 0x000fe400078e001d */
[----:B------:R-:W-:Y:S02]  /*1a00*/  IMAD.MOV.U32 R29, RZ, RZ, R30 ;  /* 0x000000ffff1d7224 */ /* 0x000fe400078e001e */
[----:B------:R-:W-:Y:S02]  /*1a10*/  IMAD.MOV.U32 R17, RZ, RZ, R10 ;  /* 0x000000ffff117224 */ /* 0x000fe400078e000a */
[----:B------:R-:W-:Y:S01]  /*1a20*/  IMAD.MOV.U32 R30, RZ, RZ, R31 ;  /* 0x000000ffff1e7224 */ /* 0x000fe200078e001f */
[----:B------:R-:W2:Y:S04]  /*1a30*/  LDL R10, [R1+0xc6c] ;  /* 0x000c6c00010a7983 */ /* 0x000ea80000100800 */
[----:B------:R-:W4:Y:S04]  /*1a40*/  LDL R31, [R1+0xca0] ;  /* 0x000ca000011f7983 */ /* 0x000f280000100800 */
[----:B------:R1:W-:Y:S04]  /*1a50*/  STL [R1+0x1c], R0 ;  /* 0x00001c0001007387 */ /* 0x0003e80000100800 */
[----:B------:R-:W-:Y:S04]  /*1a60*/  STL [R1+0x18], R3 ;  /* 0x0000180301007387 */ /* 0x000fe80000100800 */
[----:B------:R0:W-:Y:S04]  /*1a70*/  STL [R1+0x14], R2 ;  /* 0x0000140201007387 */ /* 0x0001e80000100800 */
[----:B------:R-:W2:Y:S01]  /*1a80*/  LDL R39, [R1+0xcc4] ;  /* 0x000cc40001277983 */ /* 0x000ea20000100800 */
[----:B------:R-:W-:-:S05]  /*1a90*/  IABS R7, R7 ;  /* 0x0000000700077213 */ /* 0x000fca0000000000 */
[----:B-1----:R-:W-:Y:S02]  /*1aa0*/  IMAD.MOV.U32 R0, RZ, RZ, R7 ;  /* 0x000000ffff007224 */ /* 0x002fe400078e0007 */
[----:B------:R-:W-:-:S04]  /*1ab0*/  IMAD.HI.U32 R6, R55, R4, RZ ;  /* 0x0000000437067227 */ /* 0x000fc800078e00ff */
[----:B------:R-:W-:Y:S02]  /*1ac0*/  IMAD.MOV R6, RZ, RZ, -R6 ;  /* 0x000000ffff067224 */ /* 0x000fe400078e0a06 */
[----:B0-----:R-:W-:-:S04]  /*1ad0*/  IMAD.HI.U32 R2, R55, R0, RZ ;  /* 0x0000000037027227 */ /* 0x001fc800078e00ff */
[----:B------:R-:W-:Y:S02]  /*1ae0*/  IMAD R4, R61, R6, R4 ;  /* 0x000000063d047224 */ /* 0x000fe400078e0204 */
[----:B------:R-:W-:-:S04]  /*1af0*/  IMAD.MOV R2, RZ, RZ, -R2 ;  /* 0x000000ffff027224 */ /* 0x000fc800078e0a02 */
[----:B------:R-:W-:Y:S01]  /*1b00*/  IMAD R0, R61, R2, R0 ;  /* 0x000000023d007224 */ /* 0x000fe200078e0200 */
[----:B--2---:R-:W-:Y:S01]  /*1b10*/  IABS R7, R39 ;  /* 0x0000002700077213 */ /* 0x004fe20000000000 */
[----:B------:R-:W-:Y:S02]  /*1b20*/  IMAD.MOV.U32 R39, RZ, RZ, R32 ;  /* 0x000000ffff277224 */ /* 0x000fe400078e0020 */
[----:B------:R-:W-:Y:S02]  /*1b30*/  IMAD.MOV.U32 R32, RZ, RZ, R33 ;  /* 0x000000ffff207224 */ /* 0x000fe400078e0021 */
[----:B------:R-:W-:Y:S01]  /*1b40*/  IMAD.MOV.U32 R33, RZ, RZ, R34 ;  /* 0x000000ffff217224 */ /* 0x000fe200078e0022 */
[----:B------:R-:W-:Y:S01]  /*1b50*/  IABS R5, R39 ;  /* 0x0000002700057213 */ /* 0x000fe20000000000 */
[----:B------:R-:W-:Y:S02]  /*1b60*/  IMAD.MOV.U32 R34, RZ, RZ, R35 ;  /* 0x000000ffff227224 */ /* 0x000fe400078e0023 */
[----:B------:R-:W-:-:S02]  /*1b70*/  IMAD.MOV.U32 R35, RZ, RZ, R28 ;  /* 0x000000ffff237224 */ /* 0x000fc400078e001c */
[----:B------:R-:W-:Y:S02]  /*1b80*/  IMAD.MOV.U32 R28, RZ, RZ, R29 ;  /* 0x000000ffff1c7224 */ /* 0x000fe400078e001d */
[----:B------:R-:W-:Y:S02]  /*1b90*/  IMAD.MOV.U32 R39, RZ, RZ, R32 ;  /* 0x000000ffff277224 */ /* 0x000fe400078e0020 */
[----:B------:R-:W-:Y:S02]  /*1ba0*/  IMAD.MOV.U32 R29, RZ, RZ, R30 ;  /* 0x000000ffff1d7224 */ /* 0x000fe400078e001e */
[----:B------:R-:W-:Y:S02]  /*1bb0*/  IMAD.MOV.U32 R32, RZ, RZ, R33 ;  /* 0x000000ffff207224 */ /* 0x000fe400078e0021 */
[----:B----4-:R-:W-:Y:S02]  /*1bc0*/  IMAD.MOV.U32 R30, RZ, RZ, R31 ;  /* 0x000000ffff1e7224 */ /* 0x010fe400078e001f */
[----:B------:R-:W-:-:S02]  /*1bd0*/  IMAD.MOV.U32 R33, RZ, RZ, R34 ;  /* 0x000000ffff217224 */ /* 0x000fc400078e0022 */
[----:B------:R-:W-:Y:S02]  /*1be0*/  IMAD.MOV.U32 R31, RZ, RZ, R19 ;  /* 0x000000ffff1f7224 */ /* 0x000fe400078e0013 */
[----:B------:R-:W-:Y:S01]  /*1bf0*/  IMAD.MOV.U32 R34, RZ, RZ, R35 ;  /* 0x000000ffff227224 */ /* 0x000fe200078e0023 */
[----:B------:R-:W2:Y:S01]  /*1c00*/  LDL R19, [R1+0xc64] ;  /* 0x000c640001137983 */ /* 0x000ea20000100800 */
[----:B------:R-:W-:Y:S02]  /*1c10*/  IMAD.MOV.U32 R35, RZ, RZ, R28 ;  /* 0x000000ffff237224 */ /* 0x000fe400078e001c */
[----:B------:R-:W-:Y:S02]  /*1c20*/  IMAD.MOV.U32 R28, RZ, RZ, R29 ;  /* 0x000000ffff1c7224 */ /* 0x000fe400078e001d */
[----:B------:R-:W-:Y:S02]  /*1c30*/  IMAD.MOV.U32 R29, RZ, RZ, R30 ;  /* 0x000000ffff1d7224 */ /* 0x000fe400078e001e */
[----:B------:R-:W-:-:S02]  /*1c40*/  IMAD.MOV.U32 R30, RZ, RZ, R31 ;  /* 0x000000ffff1e7224 */ /* 0x000fc400078e001f */
[----:B------:R-:W-:Y:S02]  /*1c50*/  IMAD.MOV.U32 R31, RZ, RZ, R13 ;  /* 0x000000ffff1f7224 */ /* 0x000fe400078e000d */
[----:B------:R-:W4:Y:S01]  /*1c60*/  LDL R13, [R1+0xc54] ;  /* 0x000c5400010d7983 */ /* 0x000f220000100800 */
[----:B------:R-:W-:Y:S01]  /*1c70*/  IABS R3, R39 ;  /* 0x0000002700037213 */ /* 0x000fe20000000000 */
[----:B------:R-:W-:-:S04]  /*1c80*/  IMAD.HI.U32 R8, R55, R7, RZ ;  /* 0x0000000737087227 */ /* 0x000fc800078e00ff */
[----:B------:R-:W-:Y:S01]  /*1c90*/  IMAD.HI.U32 R6, R55, R5, RZ ;  /* 0x0000000537067227 */ /* 0x000fe200078e00ff */
[----:B------:R0:W-:Y:S03]  /*1ca0*/  STL [R1+0x10], R4 ;  /* 0x0000100401007387 */ /* 0x0001e60000100800 */
[----:B------:R-:W-:Y:S02]  /*1cb0*/  IMAD.MOV R8, RZ, RZ, -R8 ;  /* 0x000000ffff087224 */ /* 0x000fe400078e0a08 */
[----:B------:R-:W-:Y:S02]  /*1cc0*/  IMAD.MOV R6, RZ, RZ, -R6 ;  /* 0x000000ffff067224 */ /* 0x000fe400078e0a06 */
[----:B------:R-:W-:Y:S02]  /*1cd0*/  IMAD R7, R61, R8, R7 ;  /* 0x000000083d077224 */ /* 0x000fe400078e0207 */
[----:B0-----:R-:W-:Y:S01]  /*1ce0*/  IMAD.HI.U32 R4, R55, R3, RZ ;  /* 0x0000000337047227 */ /* 0x001fe200078e00ff */
[----:B------:R0:W-:Y:S03]  /*1cf0*/  STL [R1+0xc], R0 ;  /* 0x00000c0001007387 */ /* 0x0001e60000100800 */
[----:B------:R-:W-:-:S02]  /*1d00*/  IMAD.MOV R4, RZ, RZ, -R4 ;  /* 0x000000ffff047224 */ /* 0x000fc400078e0a04 */
[C---:B------:R-:W-:Y:S01]  /*1d10*/  IMAD R5, R61.reuse, R6, R5 ;  /* 0x000000063d057224 */ /* 0x040fe200078e0205 */
[----:B------:R1:W-:Y:S01]  /*1d20*/  STL [R1+0x8], R7 ;  /* 0x0000080701007387 */ /* 0x0003e20000100800 */
[----:B------:R-:W-:Y:S01]  /*1d30*/  IMAD R4, R61, R4, R3 ;  /* 0x000000043d047224 */ /* 0x000fe200078e0203 */
[----:B0-----:R-:W-:Y:S02]  /*1d40*/  IABS R0, R32 ;  /* 0x0000002000007213 */ /* 0x001fe40000000000 */
[----:B------:R0:W-:Y:S03]  /*1d50*/  STL [R1+0x4], R5 ;  /* 0x0000040501007387 */ /* 0x0001e60000100800 */
[----:B-1----:R-:W-:Y:S01]  /*1d60*/  IMAD.HI.U32 R7, R55, R0, RZ ;  /* 0x0000000037077227 */ /* 0x002fe200078e00ff */
[----:B------:R1:W-:Y:S01]  /*1d70*/  STL [R1], R4 ;  /* 0x0000000401007387 */ /* 0x0003e20000100800 */
[----:B0-----:R-:W-:-:S02]  /*1d80*/  IABS R5, R28 ;  /* 0x0000001c00057213 */ /* 0x001fc40000000000 */
[----:B------:R-:W-:Y:S02]  /*1d90*/  IMAD.MOV R7, RZ, RZ, -R7 ;  /* 0x000000ffff077224 */ /* 0x000fe400078e0a07 */
[----:B------:R-:W-:Y:S02]  /*1da0*/  IMAD.MOV.U32 R28, RZ, RZ, R30 ;  /* 0x000000ffff1c7224 */ /* 0x000fe400078e001e */
[----:B------:R-:W-:Y:S01]  /*1db0*/  IMAD.HI.U32 R8, R55, R5, RZ ;  /* 0x0000000537087227 */ /* 0x000fe200078e00ff */
[----:B-1----:R-:W-:-:S03]  /*1dc0*/  IABS R4, R35 ;  /* 0x0000002300047213 */ /* 0x002fc60000000000 */
[----:B------:R-:W-:Y:S02]  /*1dd0*/  IMAD.MOV.U32 R35, RZ, RZ, R29 ;  /* 0x000000ffff237224 */ /* 0x000fe400078e001d */
[----:B------:R-:W-:Y:S02]  /*1de0*/  IMAD.MOV.U32 R29, RZ, RZ, R31 ;  /* 0x000000ffff1d7224 */ /* 0x000fe400078e001f */
[----:B------:R-:W-:Y:S02]  /*1df0*/  IMAD.MOV.U32 R31, RZ, RZ, R25 ;  /* 0x000000ffff1f7224 */ /* 0x000fe400078e0019 */
[----:B------:R-:W-:Y:S02]  /*1e00*/  IMAD.MOV.U32 R25, RZ, RZ, R9 ;  /* 0x000000ffff197224 */ /* 0x000fe400078e0009 */
[----:B------:R-:W-:Y:S02]  /*1e10*/  IMAD.MOV.U32 R30, RZ, RZ, R24 ;  /* 0x000000ffff1e7224 */ /* 0x000fe400078e0018 */
[----:B------:R-:W-:Y:S01]  /*1e20*/  IMAD R0, R61, R7, R0 ;  /* 0x000000073d007224 */ /* 0x000fe200078e0200 */
[----:B------:R-:W-:Y:S01]  /*1e30*/  IABS R7, R28 ;  /* 0x0000001c00077213 */ /* 0x000fe20000000000 */
[----:B------:R-:W-:Y:S01]  /*1e40*/  IMAD.HI.U32 R9, R55, R4, RZ ;  /* 0x0000000437097227 */ /* 0x000fe200078e00ff */
[----:B------:R-:W-:-:S03]  /*1e50*/  IABS R2, R33 ;  /* 0x0000002100027213 */ /* 0x000fc60000000000 */
[----:B------:R-:W-:Y:S02]  /*1e60*/  IMAD.MOV R8, RZ, RZ, -R8 ;  /* 0x000000ffff087224 */ /* 0x000fe400078e0a08 */
[----:B------:R-:W-:Y:S01]  /*1e70*/  IMAD.MOV.U32 R24, RZ, RZ, R27 ;  /* 0x000000ffff187224 */ /* 0x000fe200078e001b */
[----:B------:R-:W-:Y:S01]  /*1e80*/  IABS R3, R34 ;  /* 0x0000002200037213 */ /* 0x000fe20000000000 */
[----:B------:R-:W-:Y:S02]  /*1e90*/  IMAD.MOV.U32 R27, RZ, RZ, R22 ;  /* 0x000000ffff1b7224 */ /* 0x000fe400078e0016 */
[----:B------:R-:W-:Y:S02]  /*1ea0*/  IMAD.MOV.U32 R22, RZ, RZ, R23 ;  /* 0x000000ffff167224 */ /* 0x000fe400078e0017 */
[----:B---3--:R-:W-:Y:S02]  /*1eb0*/  IMAD.MOV.U32 R23, RZ, RZ, R16 ;  /* 0x000000ffff177224 */ /* 0x008fe400078e0010 */
[----:B------:R-:W-:-:S02]  /*1ec0*/  IMAD.MOV.U32 R28, RZ, RZ, R29 ;  /* 0x000000ffff1c7224 */ /* 0x000fc400078e001d */
[----:B------:R-:W-:Y:S02]  /*1ed0*/  IMAD.MOV R9, RZ, RZ, -R9 ;  /* 0x000000ffff097224 */ /* 0x000fe400078e0a09 */
[----:B------:R-:W-:Y:S01]  /*1ee0*/  IMAD R5, R61, R8, R5 ;  /* 0x000000083d057224 */ /* 0x000fe200078e0205 */
[----:B------:R-:W-:Y:S01]  /*1ef0*/  IABS R8, R11 ;  /* 0x0000000b00087213 */ /* 0x000fe20000000000 */
[----:B------:R-:W-:Y:S02]  /*1f00*/  IMAD.MOV.U32 R16, RZ, RZ, R17 ;  /* 0x000000ffff107224 */ /* 0x000fe400078e0011 */
[----:B------:R-:W-:Y:S02]  /*1f10*/  IMAD.MOV.U32 R17, RZ, RZ, R18 ;  /* 0x000000ffff117224 */ /* 0x000fe400078e0012 */
[----:B------:R-:W-:Y:S02]  /*1f20*/  IMAD.MOV.U32 R29, RZ, RZ, R30 ;  /* 0x000000ffff1d7224 */ /* 0x000fe400078e001e */
[----:B------:R-:W-:-:S04]  /*1f30*/  IMAD.HI.U32 R11, R55, R7, RZ ;  /* 0x00000007370b7227 */ /* 0x000fc800078e00ff */
[----:B------:R-:W-:-:S04]  /*1f40*/  IMAD.HI.U32 R6, R55, R2, RZ ;  /* 0x0000000237067227 */ /* 0x000fc800078e00ff */
[----:B------:R-:W-:Y:S02]  /*1f50*/  IMAD.MOV.U32 R18, RZ, RZ, R10 ;  /* 0x000000ffff127224 */ /* 0x000fe400078e000a */
[----:B------:R-:W-:-:S04]  /*1f60*/  IMAD.HI.U32 R10, R55, R3, RZ ;  /* 0x00000003370a7227 */ /* 0x000fc800078e00ff */
[----:B------:R-:W-:Y:S01]  /*1f70*/  IMAD R4, R61, R9, R4 ;  /* 0x000000093d047224 */ /* 0x000fe200078e0204 */
[----:B------:R-:W-:Y:S01]  /*1f80*/  IABS R9, R28 ;  /* 0x0000001c00097213 */ /* 0x000fe20000000000 */
[----:B------:R-:W-:Y:S02]  /*1f90*/  IMAD.MOV.U32 R30, RZ, RZ, R31 ;  /* 0x000000ffff1e7224 */ /* 0x000fe400078e001f */
[----:B------:R-:W-:Y:S02]  /*1fa0*/  IMAD.MOV.U32 R28, RZ, RZ, R29 ;  /* 0x000000ffff1c7224 */ /* 0x000fe400078e001d */
[----:B------:R-:W-:Y:S02]  /*1fb0*/  IMAD.MOV R11, RZ, RZ, -R11 ;  /* 0x000000ffff0b7224 */ /* 0x000fe400078e0a0b */
[----:B------:R-:W-:Y:S02]  /*1fc0*/  IMAD.MOV R6, RZ, RZ, -R6 ;  /* 0x000000ffff067224 */ /* 0x000fe400078e0a06 */
[----:B------:R-:W-:-:S02]  /*1fd0*/  IMAD.MOV.U32 R31, RZ, RZ, R24 ;  /* 0x000000ffff1f7224 */ /* 0x000fc400078e0018 */
[----:B------:R-:W-:Y:S02]  /*1fe0*/  IMAD.MOV R10, RZ, RZ, -R10 ;  /* 0x000000ffff0a7224 */ /* 0x000fe400078e0a0a */
[----:B------:R-:W-:Y:S02]  /*1ff0*/  IMAD.MOV.U32 R24, RZ, RZ, R25 ;  /* 0x000000ffff187224 */ /* 0x000fe400078e0019 */
[C---:B------:R-:W-:Y:S01]  /*2000*/  IMAD R7, R61.reuse, R11, R7 ;  /* 0x0000000b3d077224 */ /* 0x040fe200078e0207 */
[----:B------:R-:W-:Y:S01]  /*2010*/  IABS R11, R28 ;  /* 0x0000001c000b7213 */ /* 0x000fe20000000000 */
[C---:B------:R-:W-:Y:S01]  /*2020*/  IMAD R2, R61.reuse, R6, R2 ;  /* 0x000000063d027224 */ /* 0x040fe200078e0202 */
[----:B------:R-:W-:Y:S01]  /*2030*/  IABS R6, R35 ;  /* 0x0000002300067213 */ /* 0x000fe20000000000 */
[----:B------:R-:W-:Y:S01]  /*2040*/  IMAD R3, R61, R10, R3 ;  /* 0x0000000a3d037224 */ /* 0x000fe200078e0203 */
[----:B------:R-:W-:Y:S01]  /*2050*/  IABS R10, R24 ;  /* 0x00000018000a7213 */ /* 0x000fe20000000000 */
[----:B------:R-:W-:-:S02]  /*2060*/  IMAD.MOV.U32 R28, RZ, RZ, R31 ;  /* 0x000000ffff1c7224 */ /* 0x000fc400078e001f */
[----:B------:R-:W-:Y:S02]  /*2070*/  IMAD.MOV.U32 R25, RZ, RZ, R26 ;  /* 0x000000ffff197224 */ /* 0x000fe400078e001a */
[----:B------:R-:W-:Y:S02]  /*2080*/  IMAD.MOV.U32 R31, RZ, RZ, R27 ;  /* 0x000000ffff1f7224 */ /* 0x000fe400078e001b */
        /* <DEDUP_REMOVED lines=8> */
[----:B------:R-:W-:Y:S02]  /*2110*/  IMAD.MOV.U32 R29, RZ, RZ, R30 ;  /* 0x000000ffff1d7224 */ /* 0x000fe400078e001e */
[----:B------:R-:W-:Y:S02]  /*2120*/  IMAD.MOV.U32 R26, RZ, RZ, R21 ;  /* 0x000000ffff1a7224 */ /* 0x000fe400078e0015 */
[----:B------:R-:W-:Y:S02]  /*2130*/  IMAD.MOV R12, RZ, RZ, -R12 ;  /* 0x000000ffff0c7224 */ /* 0x000fe400078e0a0c */
[----:B------:R-:W-:Y:S02]  /*2140*/  IMAD.MOV.U32 R30, RZ, RZ, R25 ;  /* 0x000000ffff1e7224 */ /* 0x000fe400078e0019 */
[----:B------:R-:W-:-:S02]  /*2150*/  IMAD.MOV.U32 R25, RZ, RZ, R20 ;  /* 0x000000ffff197224 */ /* 0x000fc400078e0014 */
[----:B------:R-:W-:Y:S02]  /*2160*/  IMAD.MOV.U32 R20, RZ, RZ, R17 ;  /* 0x000000ffff147224 */ /* 0x000fe400078e0011 */
[----:B------:R-:W-:Y:S01]  /*2170*/  IMAD R6, R61, R12, R6 ;  /* 0x0000000c3d067224 */ /* 0x000fe200078e0206 */
[----:B------:R-:W-:Y:S01]  /*2180*/  IABS R12, R30 ;  /* 0x0000001e000c7213 */ /* 0x000fe20000000000 */
[----:B------:R-:W-:Y:S02]  /*2190*/  IMAD.MOV.U32 R30, RZ, RZ, R24 ;  /* 0x000000ffff1e7224 */ /* 0x000fe400078e0018 */
[----:B------:R-:W-:Y:S02]  /*21a0*/  IMAD.MOV.U32 R17, RZ, RZ, R14 ;  /* 0x000000ffff117224 */ /* 0x000fe400078e000e */
[----:B------:R-:W-:Y:S02]  /*21b0*/  IMAD.MOV.U32 R24, RZ, RZ, R26 ;  /* 0x000000ffff187224 */ /* 0x000fe400078e001a */
[----:B------:R-:W-:-:S02]  /*21c0*/  IMAD.MOV.U32 R26, RZ, RZ, R20 ;  /* 0x000000ffff1a7224 */ /* 0x000fc400078e0014 */
[----:B------:R-:W-:Y:S02]  /*21d0*/  IMAD.MOV.U32 R35, RZ, RZ, R23 ;  /* 0x000000ffff237224 */ /* 0x000fe400078e0017 */
[----:B------:R-:W-:Y:S01]  /*21e0*/  IMAD.HI.U32 R14, R55, R9, RZ ;  /* 0x00000009370e7227 */ /* 0x000fe200078e00ff */
[----:B------:R0:W-:Y:S03]  /*21f0*/  STL [R1+0xd58], R0 ;  /* 0x000d580001007387 */ /* 0x0001e60000100800 */
[----:B------:R-:W-:Y:S01]  /*2200*/  IMAD.MOV R14, RZ, RZ, -R14 ;  /* 0x000000ffff0e7224 */ /* 0x000fe200078e0a0e */
[----:B------:R-:W-:Y:S03]  /*2210*/  STL [R1+0xd5c], R2 ;  /* 0x000d5c0201007387 */ /* 0x000fe60000100800 */
[----:B------:R-:W-:Y:S01]  /*2220*/  IMAD R9, R61, R14, R9 ;  /* 0x0000000e3d097224 */ /* 0x000fe200078e0209 */
[----:B------:R-:W-:Y:S04]  /*2230*/  STL [R1+0xd60], R3 ;  /* 0x000d600301007387 */ /* 0x000fe80000100800 */
[----:B------:R1:W-:Y:S04]  /*2240*/  STL [R1+0xd64], R4 ;  /* 0x000d640401007387 */ /* 0x0003e80000100800 */
[----:B------:R-:W-:Y:S04]  /*2250*/  STL [R1+0xd68], R5 ;  /* 0x000d680501007387 */ /* 0x000fe80000100800 */
[----:B------:R-:W-:Y:S04]  /*2260*/  STL [R1+0xd6c], R6 ;  /* 0x000d6c0601007387 */ /* 0x000fe80000100800 */
[----:B------:R3:W-:Y:S01]  /*2270*/  STL [R1+0xd70], R7 ;  /* 0x000d700701007387 */ /* 0x0007e20000100800 */
[----:B--2---:R-:W-:-:S02]  /*2280*/  IMAD.MOV.U32 R21, RZ, RZ, R19 ;  /* 0x000000ffff157224 */ /* 0x004fc400078e0013 */
[----:B------:R-:W-:Y:S02]  /*2290*/  IMAD.MOV.U32 R19, RZ, RZ, R15 ;  /* 0x000000ffff137224 */ /* 0x000fe400078e000f */
[----:B------:R-:W-:-:S04]  /*22a0*/  IMAD.HI.U32 R15, R55, R8, RZ ;  /* 0x00000008370f7227 */ /* 0x000fc800078e00ff */
[----:B----4-:R-:W-:Y:S02]  /*22b0*/  IMAD.MOV.U32 R16, RZ, RZ, R13 ;  /* 0x000000ffff107224 */ /* 0x010fe400078e000d */
[----:B------:R-:W-:-:S04]  /*22c0*/  IMAD.HI.U32 R13, R55, R10, RZ ;  /* 0x0000000a370d7227 */ /* 0x000fc800078e00ff */
[----:B------:R-:W-:Y:S02]  /*22d0*/  IMAD.MOV R13, RZ, RZ, -R13 ;  /* 0x000000ffff0d7224 */ /* 0x000fe400078e0a0d */
[----:B------:R-:W-:Y:S02]  /*22e0*/  IMAD.MOV R15, RZ, RZ, -R15 ;  /* 0x000000ffff0f7224 */ /* 0x000fe400078e0a0f */
[----:B------:R-:W-:Y:S01]  /*22f0*/  IMAD R10, R61, R13, R10 ;  /* 0x0000000d3d0a7224 */ /* 0x000fe200078e020a */
[----:B------:R-:W-:Y:S01]  /*2300*/  IABS R13, R28 ;  /* 0x0000001c000d7213 */ /* 0x000fe20000000000 */
[----:B------:R-:W-:Y:S02]  /*2310*/  IMAD.MOV.U32 R28, RZ, RZ, R31 ;  /* 0x000000ffff1c7224 */ /* 0x000fe400078e001f */
[----:B------:R-:W-:Y:S02]  /*2320*/  IMAD.MOV.U32 R31, RZ, RZ, R22 ;  /* 0x000000ffff1f7224 */ /* 0x000fe400078e0016 */
[----:B------:R-:W-:-:S02]  /*2330*/  IMAD.MOV.U32 R20, RZ, RZ, R21 ;  /* 0x000000ffff147224 */ /* 0x000fc400078e0015 */
[----:B------:R-:W-:Y:S02]  /*2340*/  IMAD.MOV.U32 R22, RZ, RZ, R16 ;  /* 0x000000ffff167224 */ /* 0x000fe400078e0010 */
[----:B------:R-:W-:Y:S01]  /*2350*/  IMAD R8, R61, R15, R8 ;  /* 0x0000000f3d087224 */ /* 0x000fe200078e0208 */
[----:B------:R-:W-:Y:S01]  /*2360*/  IABS R15, R30 ;  /* 0x0000001e000f7213 */ /* 0x000fe20000000000 */
[----:B------:R-:W-:-:S04]  /*2370*/  IMAD.HI.U32 R16, R55, R12, RZ ;  /* 0x0000000c37107227 */ /* 0x000fc800078e00ff */
[----:B------:R-:W-:Y:S02]  /*2380*/  IMAD.MOV.U32 R21, RZ, RZ, R17 ;  /* 0x000000ffff157224 */ /* 0x000fe400078e0011 */
[----:B------:R-:W-:-:S04]  /*2390*/  IMAD.HI.U32 R17, R55, R11, RZ ;  /* 0x0000000b37117227 */ /* 0x000fc800078e00ff */
[----:B------:R-:W-:Y:S02]  /*23a0*/  IMAD.MOV.U32 R30, RZ, RZ, R26 ;  /* 0x000000ffff1e7224 */ /* 0x000fe400078e001a */
[----:B------:R-:W-:Y:S02]  /*23b0*/  IMAD.MOV.U32 R26, RZ, RZ, R20 ;  /* 0x000000ffff1a7224 */ /* 0x000fe400078e0014 */
[----:B------:R-:W-:Y:S02]  /*23c0*/  IMAD.MOV R16, RZ, RZ, -R16 ;  /* 0x000000ffff107224 */ /* 0x000fe400078e0a10 */
[----:B------:R-:W-:-:S04]  /*23d0*/  IMAD.HI.U32 R20, R55, R13, RZ ;  /* 0x0000000d37147227 */ /* 0x000fc800078e00ff */
[----:B------:R-:W-:Y:S02]  /*23e0*/  IMAD.MOV R17, RZ, RZ, -R17 ;  /* 0x000000ffff117224 */ /* 0x000fe400078e0a11 */
[C---:B------:R-:W-:Y:S01]  /*23f0*/  IMAD R12, R61.reuse, R16, R12 ;  /* 0x000000103d0c7224 */ /* 0x040fe200078e020c */
[----:B------:R-:W-:Y:S01]  /*2400*/  IABS R16, R18 ;  /* 0x0000001200107213 */ /* 0x000fe20000000000 */
[----:B------:R-:W-:Y:S02]  /*2410*/  IMAD.MOV R20, RZ, RZ, -R20 ;  /* 0x000000ffff147224 */ /* 0x000fe400078e0a14 */
[----:B------:R-:W-:Y:S01]  /*2420*/  IMAD R11, R61, R17, R11 ;  /* 0x000000113d0b7224 */ /* 0x000fe200078e020b */
[----:B------:R-:W-:Y:S01]  /*2430*/  IABS R17, R28 ;  /* 0x0000001c00117213 */ /* 0x000fe20000000000 */
[----:B------:R-:W-:-:S04]  /*2440*/  IMAD.HI.U32 R18, R55, R15, RZ ;  /* 0x0000000f37127227 */ /* 0x000fc800078e00ff */
[----:B------:R-:W-:Y:S02]  /*2450*/  IMAD.MOV.U32 R28, RZ, RZ, R31 ;  /* 0x000000ffff1c7224 */ /* 0x000fe400078e001f */
[----:B------:R-:W-:Y:S01]  /*2460*/  IMAD R13, R61, R20, R13 ;  /* 0x000000143d0d7224 */ /* 0x000fe200078e020d */
[----:B------:R-:W-:Y:S01]  /*2470*/  IABS R20, R25 ;  /* 0x0000001900147213 */ /* 0x000fe20000000000 */
[----:B------:R-:W-:Y:S02]  /*2480*/  IMAD.MOV.U32 R31, RZ, RZ, R22 ;  /* 0x000000ffff1f7224 */ /* 0x000fe400078e0016 */
[----:B------:R-:W-:-:S04]  /*2490*/  IMAD.HI.U32 R22, R55, R16, RZ ;  /* 0x0000001037167227 */ /* 0x000fc800078e00ff */
[----:B------:R-:W-:Y:S02]  /*24a0*/  IMAD.MOV R18, RZ, RZ, -R18 ;  /* 0x000000ffff127224 */ /* 0x000fe400078e0a12 */
[----:B------:R-:W-:Y:S02]  /*24b0*/  IMAD.MOV R22, RZ, RZ, -R22 ;  /* 0x000000ffff167224 */ /* 0x000fe400078e0a16 */
[----:B------:R-:W-:-:S04]  /*24c0*/  IMAD.HI.U32 R23, R55, R20, RZ ;  /* 0x0000001437177227 */ /* 0x000fc800078e00ff */
[C---:B------:R-:W-:Y:S01]  /*24d0*/  IMAD R15, R61.reuse, R18, R15 ;  /* 0x000000123d0f7224 */ /* 0x040fe200078e020f */
[----:B------:R-:W-:Y:S01]  /*24e0*/  IABS R18, R26 ;  /* 0x0000001a00127213 */ /* 0x000fe20000000000 */
[----:B------:R-:W-:Y:S02]  /*24f0*/  IMAD.MOV.U32 R26, RZ, RZ, R21 ;  /* 0x000000ffff1a7224 */ /* 0x000fe400078e0015 */
[----:B------:R-:W-:Y:S01]  /*2500*/  IMAD R16, R61, R22, R16 ;  /* 0x000000163d107224 */ /* 0x000fe200078e0210 */
[----:B------:R-:W-:Y:S01]  /*2510*/  IABS R22, R31 ;  /* 0x0000001f00167213 */ /* 0x000fe20000000000 */
[----:B------:R-:W-:-:S04]  /*2520*/  IMAD.MOV R23, RZ, RZ, -R23 ;  /* 0x000000ffff177224 */ /* 0x000fc800078e0a17 */
[----:B------:R-:W-:Y:S01]  /*2530*/  IMAD R20, R61, R23, R20 ;  /* 0x000000173d147224 */ /* 0x000fe200078e0214 */
[----:B------:R-:W-:Y:S01]  /*2540*/  IABS R23, R26 ;  /* 0x0000001a00177213 */ /* 0x000fe20000000000 */
[----:B------:R-:W-:Y:S01]  /*2550*/  IMAD.HI.U32 R26, R55, R22, RZ ;  /* 0x00000016371a7227 */ /* 0x000fe200078e00ff */
[----:B------:R2:W-:Y:S03]  /*2560*/  STL [R1+0xd48], R8 ;  /* 0x000d480801007387 */ /* 0x0005e60000100800 */
[----:B------:R-:W-:Y:S01]  /*2570*/  IMAD.MOV R26, RZ, RZ, -R26 ;  /* 0x000000ffff1a7224 */ /* 0x000fe200078e0a1a */
[----:B------:R-:W-:Y:S04]  /*2580*/  STL [R1+0xd44], R9 ;  /* 0x000d440901007387 */ /* 0x000fe80000100800 */
[----:B------:R-:W-:Y:S01]  /*2590*/  STL [R1+0xd40], R10 ;  /* 0x000d400a01007387 */ /* 0x000fe20000100800 */
[----:B------:R-:W-:Y:S01]  /*25a0*/  IMAD R22, R61, R26, R22 ;  /* 0x0000001a3d167224 */ /* 0x000fe200078e0216 */
[----:B------:R-:W-:-:S02]  /*25b0*/  IABS R26, R54 ;  /* 0x00000036001a7213 */ /* 0x000fc40000000000 */
[----:B------:R-:W-:Y:S04]  /*25c0*/  STL [R1+0xd4c], R11 ;  /* 0x000d4c0b01007387 */ /* 0x000fe80000100800 */
[----:B------:R4:W-:Y:S04]  /*25d0*/  STL [R1+0xd50], R12 ;  /* 0x000d500c01007387 */ /* 0x0009e80000100800 */
[----:B------:R0:W-:Y:S04]  /*25e0*/  STL [R1+0xd54], R13 ;  /* 0x000d540d01007387 */ /* 0x0001e80000100800 */
[----:B------:R-:W2:Y:S01]  /*25f0*/  LDL R54, [R1+0xc2c] ;  /* 0x000c2c0001367983 */ /* 0x000ea20000100800 */
[----:B------:R-:W-:Y:S01]  /*2600*/  IABS R14, R29 ;  /* 0x0000001d000e7213 */ /* 0x000fe20000000000 */
[----:B------:R-:W-:-:S02]  /*2610*/  IMAD.MOV.U32 R29, RZ, RZ, R19 ;  /* 0x000000ffff1d7224 */ /* 0x000fc400078e0013 */
[C---:B------:R-:W-:Y:S01]  /*2620*/  IMAD.HI.U32 R25, R55.reuse, R18, RZ ;  /* 0x0000001237197227 */ /* 0x040fe200078e00ff */
[----:B------:R-:W4:Y:S03]  /*2630*/  LDL R33, [R1+0xc30] ;  /* 0x000c300001217983 */ /* 0x000f260000100800 */
[----:B------:R-:W-:Y:S01]  /*2640*/  IMAD.HI.U32 R19, R55, R14, RZ ;  /* 0x0000000e37137227 */ /* 0x000fe200078e00ff */
[----:B------:R-:W4:Y:S03]  /*2650*/  LDL R38, [R1+0xc28] ;  /* 0x000c280001267983 */ /* 0x000f260000100800 */
[----:B------:R-:W-:Y:S01]  /*2660*/  IMAD.MOV R19, RZ, RZ, -R19 ;  /* 0x000000ffff137224 */ /* 0x000fe200078e0a13 */
[----:B------:R-:W4:Y:S03]  /*2670*/  LDL R43, [R1+0xc0c] ;  /* 0x000c0c00012b7983 */ /* 0x000f260000100800 */
[----:B------:R-:W-:Y:S01]  /*2680*/  IMAD R14, R61, R19, R14 ;  /* 0x000000133d0e7224 */ /* 0x000fe200078e020e */
[----:B------:R-:W-:Y:S01]  /*2690*/  IABS R19, R29 ;  /* 0x0000001d00137213 */ /* 0x000fe20000000000 */
[----:B------:R-:W-:Y:S01]  /*26a0*/  IMAD.MOV.U32 R29, RZ, RZ, R30 ;  /* 0x000000ffff1d7224 */ /* 0x000fe200078e001e */
[----:B------:R-:W4:Y:S01]  /*26b0*/  LDL R42, [R1+0xc18] ;  /* 0x000c1800012a7983 */ /* 0x000f220000100800 */
[----:B------:R-:W-:-:S02]  /*26c0*/  IMAD.MOV.U32 R30, RZ, RZ, R24 ;  /* 0x000000ffff1e7224 */ /* 0x000fc400078e0018 */
[----:B------:R-:W-:Y:S01]  /*26d0*/  IMAD.HI.U32 R24, R55, R19, RZ ;  /* 0x0000001337187227 */ /* 0x000fe200078e00ff */
[----:B------:R-:W4:Y:S03]  /*26e0*/  LDL R39, [R1+0xc24] ;  /* 0x000c240001277983 */ /* 0x000f260000100800 */
[----:B------:R-:W-:Y:S01]  /*26f0*/  IMAD.MOV R24, RZ, RZ, -R24 ;  /* 0x000000ffff187224 */ /* 0x000fe200078e0a18 */
[----:B------:R-:W4:Y:S03]  /*2700*/  LDL R47, [R1+0xc10] ;  /* 0x000c1000012f7983 */ /* 0x000f260000100800 */
[----:B------:R-:W-:Y:S01]  /*2710*/  IMAD R19, R61, R24, R19 ;  /* 0x000000183d137224 */ /* 0x000fe200078e0213 */
[----:B------:R-:W-:Y:S01]  /*2720*/  IABS R24, R29 ;  /* 0x0000001d00187213 */ /* 0x000fe20000000000 */
[C---:B------:R-:W-:Y:S01]  /*2730*/  IMAD.HI.U32 R32, R55.reuse, R26, RZ ;  /* 0x0000001a37207227 */ /* 0x040fe200078e00ff */
[----:B------:R-:W4:Y:S03]  /*2740*/  LDL R48, [R1+0xbfc] ;  /* 0x000bfc0001307983 */ /* 0x000f260000100800 */
[----:B------:R-:W-:Y:S01]  /*2750*/  IMAD.HI.U32 R29, R55, R24, RZ ;  /* 0x00000018371d7227 */ /* 0x000fe200078e00ff */
[----:B------:R-:W4:Y:S03]  /*2760*/  LDL R49, [R1+0xbf8] ;  /* 0x000bf80001317983 */ /* 0x000f260000100800 */
[----:B------:R-:W-:Y:S01]  /*2770*/  IMAD.MOV R29, RZ, RZ, -R29 ;  /* 0x000000ffff1d7224 */ /* 0x000fe200078e0a1d */
[----:B------:R-:W4:Y:S01]  /*2780*/  LDL R50, [R1+0xbf4] ;  /* 0x000bf40001327983 */ /* 0x000f220000100800 */
[----:B------:R-:W-:-:S02]  /*2790*/  IMAD.MOV R25, RZ, RZ, -R25 ;  /* 0x000000ffff197224 */ /* 0x000fc400078e0a19 */
[C---:B------:R-:W-:Y:S01]  /*27a0*/  IMAD R24, R61.reuse, R29, R24 ;  /* 0x0000001d3d187224 */ /* 0x040fe200078e0218 */
[----:B------:R-:W-:Y:S01]  /*27b0*/  IABS R29, R52 ;  /* 0x00000034001d7213 */ /* 0x000fe20000000000 */
[----:B------:R-:W-:Y:S01]  /*27c0*/  IMAD R18, R61, R25, R18 ;  /* 0x000000193d127224 */ /* 0x000fe200078e0212 */
[----:B------:R-:W4:Y:S01]  /*27d0*/  LDL R52, [R1+0xc20] ;  /* 0x000c200001347983 */ /* 0x000f220000100800 */
[----:B------:R-:W-:Y:S01]  /*27e0*/  IABS R25, R30 ;  /* 0x0000001e00197213 */ /* 0x000fe20000000000 */
[----:B------:R-:W-:Y:S02]  /*27f0*/  IMAD.HI.U32 R30, R55, R23, RZ ;  /* 0x00000017371e7227 */ /* 0x000fe400078e00ff */
[----:B------:R-:W4:Y:S02]  /*2800*/  LDL R51, [R1+0xbf0] ;  /* 0x000bf00001337983 */ /* 0x000f240000100800 */
[----:B------:R-:W-:Y:S02]  /*2810*/  IMAD.MOV R30, RZ, RZ, -R30 ;  /* 0x000000ffff1e7224 */ /* 0x000fe400078e0a1e */
[----:B------:R-:W-:Y:S01]  /*2820*/  IMAD.MOV R32, RZ, RZ, -R32 ;  /* 0x000000ffff207224 */ /* 0x000fe200078e0a20 */
[----:B0-----:R-:W4:Y:S01]  /*2830*/  LDL R0, [R1+0xbd8] ;  /* 0x000bd80001007983 */ /* 0x001f220000100800 */
[C---:B------:R-:W-:Y:S01]  /*2840*/  IMAD R23, R61.reuse, R30, R23 ;  /* 0x0000001e3d177224 */ /* 0x040fe200078e0217 */
[----:B------:R-:W-:Y:S01]  /*2850*/  IABS R30, R53 ;  /* 0x00000035001e7213 */ /* 0x000fe20000000000 */
[----:B------:R-:W-:Y:S01]  /*2860*/  IMAD R26, R61, R32, R26 ;  /* 0x000000203d1a7224 */ /* 0x000fe200078e021a */
[----:B------:R-:W4:Y:S01]  /*2870*/  LDL R53, [R1+0xc1c] ;  /* 0x000c1c0001357983 */ /* 0x000f220000100800 */
[----:B------:R-:W-:-:S03]  /*2880*/  IMAD.HI.U32 R21, R55, R17, RZ ;  /* 0x0000001137157227 */ /* 0x000fc600078e00ff */
[----:B------:R-:W4:Y:S01]  /*2890*/  LDL R59, [R1+0x5bc] ;  /* 0x0005bc00013b7983 */ /* 0x000f220000100800 */
[----:B------:R-:W-:-:S03]  /*28a0*/  IMAD.MOV.U32 R31, RZ, RZ, R27 ;  /* 0x000000ffff1f7224 */ /* 0x000fc600078e001b */
[----:B-1----:R-:W4:Y:S04]  /*28b0*/  LDL R4, [R1+0xbb4] ;  /* 0x000bb40001047983 */ /* 0x002f280000100800 */
[----:B---3--:R-:W3:Y:S04]  /*28c0*/  LDL R7, [R1+0xbd4] ;  /* 0x000bd40001077983 */ /* 0x008ee80000100800 */
[----:B------:R-:W3:Y:S01]  /*28d0*/  LDL R6, [R1+0xbb0] ;  /* 0x000bb00001067983 */ /* 0x000ee20000100800 */
[----:B--2---:R-:W-:-:S03]  /*28e0*/  IABS R32, R54 ;  /* 0x0000003600207213 */ /* 0x004fc60000000000 */
[----:B------:R-:W2:Y:S01]  /*28f0*/  LDL R54, [R1+0xc14] ;  /* 0x000c140001367983 */ /* 0x000ea20000100800 */
[----:B------:R-:W-:-:S04]  /*2900*/  IMAD.MOV R21, RZ, RZ, -R21 ;  /* 0x000000ffff157224 */ /* 0x000fc800078e0a15 */
[----:B------:R-:W-:Y:S01]  /*2910*/  IMAD R17, R61, R21, R17 ;  /* 0x000000153d117224 */ /* 0x000fe200078e0211 */
[----:B------:R-:W-:Y:S01]  /*2920*/  IABS R21, R28 ;  /* 0x0000001c00157213 */ /* 0x000fe20000000000 */
[----:B------:R-:W-:-:S04]  /*2930*/  IMAD.HI.U32 R28, R55, R25, RZ ;  /* 0x00000019371c7227 */ /* 0x000fc800078e00ff */
[----:B------:R-:W-:-:S04]  /*2940*/  IMAD.HI.U32 R27, R55, R21, RZ ;  /* 0x00000015371b7227 */ /* 0x000fc800078e00ff */
[----:B------:R-:W-:Y:S02]  /*2950*/  IMAD.MOV R27, RZ, RZ, -R27 ;  /* 0x000000ffff1b7224 */ /* 0x000fe400078e0a1b */
[----:B------:R-:W-:Y:S02]  /*2960*/  IMAD.MOV R28, RZ, RZ, -R28 ;  /* 0x000000ffff1c7224 */ /* 0x000fe400078e0a1c */
[C---:B------:R-:W-:Y:S01]  /*2970*/  IMAD R21, R61.reuse, R27, R21 ;  /* 0x0000001b3d157224 */ /* 0x040fe200078e0215 */
[----:B------:R-:W-:Y:S01]  /*2980*/  IABS R27, R35 ;  /* 0x00000023001b7213 */ /* 0x000fe20000000000 */
[----:B------:R-:W-:Y:S01]  /*2990*/  IMAD R25, R61, R28, R25 ;  /* 0x0000001c3d197224 */ /* 0x000fe200078e0219 */
[----:B------:R-:W-:-:S03]  /*29a0*/  IABS R28, R31 ;  /* 0x0000001f001c7213 */ /* 0x000fc60000000000 */
[----:B------:R-:W-:-:S04]  /*29b0*/  IMAD.HI.U32 R31, R55, R27, RZ ;  /* 0x0000001b371f7227 */ /* 0x000fc800078e00ff */
[----:B------:R-:W-:Y:S02]  /*29c0*/  IMAD.MOV R31, RZ, RZ, -R31 ;  /* 0x000000ffff1f7224 */ /* 0x000fe400078e0a1f */
[----:B------:R-:W-:-:S04]  /*29d0*/  IMAD.HI.U32 R35, R55, R28, RZ ;  /* 0x0000001c37237227 */ /* 0x000fc800078e00ff */
[----:B------:R-:W-:Y:S01]  /*29e0*/  IMAD R27, R61, R31, R27 ;  /* 0x0000001f3d1b7224 */ /* 0x000fe200078e021b */
[----:B----4-:R-:W-:Y:S01]  /*29f0*/  IABS R31, R33 ;  /* 0x00000021001f7213 */ /* 0x010fe20000000000 */
[----:B------:R-:W-:-:S04]  /*2a00*/  IMAD.HI.U32 R33, R55, R30, RZ ;  /* 0x0000001e37217227 */ /* 0x000fc800078e00ff */
[----:B------:R-:W-:Y:S02]  /*2a10*/  IMAD.MOV R35, RZ, RZ, -R35 ;  /* 0x000000ffff237224 */ /* 0x000fe400078e0a23 */
[----:B------:R-:W-:Y:S02]  /*2a20*/  IMAD.MOV R33, RZ, RZ, -R33 ;  /* 0x000000ffff217224 */ /* 0x000fe400078e0a21 */
[C---:B------:R-:W-:Y:S01]  /*2a30*/  IMAD R28, R61.reuse, R35, R28 ;  /* 0x000000233d1c7224 */ /* 0x040fe200078e021c */
[----:B------:R-:W-:Y:S01]  /*2a40*/  IABS R35, R52 ;  /* 0x0000003400237213 */ /* 0x000fe20000000000 */
[----:B------:R-:W-:Y:S01]  /*2a50*/  IMAD R30, R61, R33, R30 ;  /* 0x000000213d1e7224 */ /* 0x000fe200078e021e */
[----:B------:R-:W-:Y:S01]  /*2a60*/  IABS R33, R38 ;  /* 0x0000002600217213 */ /* 0x000fe20000000000 */
[C---:B------:R-:W-:Y:S01]  /*2a70*/  IMAD.HI.U32 R36, R55.reuse, R32, RZ ;  /* 0x0000002037247227 */ /* 0x040fe200078e00ff */
[----:B------:R-:W4:Y:S03]  /*2a80*/  LDL R52, [R1+0xc08] ;  /* 0x000c080001347983 */ /* 0x000f260000100800 */
[----:B------:R-:W-:-:S04]  /*2a90*/  IMAD.HI.U32 R38, R55, R35, RZ ;  /* 0x0000002337267227 */ /* 0x000fc800078e00ff */
[----:B------:R-:W-:Y:S02]  /*2aa0*/  IMAD.MOV R36, RZ, RZ, -R36 ;  /* 0x000000ffff247224 */ /* 0x000fe400078e0a24 */
[----:B------:R-:W-:Y:S02]  /*2ab0*/  IMAD.MOV R38, RZ, RZ, -R38 ;  /* 0x000000ffff267224 */ /* 0x000fe400078e0a26 */
[C---:B------:R-:W-:Y:S01]  /*2ac0*/  IMAD R32, R61.reuse, R36, R32 ;  /* 0x000000243d207224 */ /* 0x040fe200078e0220 */
[----:B------:R-:W-:Y:S01]  /*2ad0*/  IABS R36, R53 ;  /* 0x0000003500247213 */ /* 0x000fe20000000000 */
[----:B------:R-:W-:Y:S01]  /*2ae0*/  IMAD R35, R61, R38, R35 ;  /* 0x000000263d237224 */ /* 0x000fe200078e0223 */
[----:B------:R-:W3:Y:S01]  /*2af0*/  LDL R53, [R1+0xc04] ;  /* 0x000c040001357983 */ /* 0x000ee20000100800 */
[----:B--2---:R-:W-:-:S03]  /*2b00*/  IABS R38, R54 ;  /* 0x0000003600267213 */ /* 0x004fc60000000000 */
[----:B------:R-:W2:Y:S01]  /*2b10*/  LDL R54, [R1+0xc00] ;  /* 0x000c000001367983 */ /* 0x000ea20000100800 */
[----:B------:R-:W-:-:S04]  /*2b20*/  IMAD.HI.U32 R40, R55, R33, RZ ;  /* 0x0000002137287227 */ /* 0x000fc800078e00ff */
[----:B------:R-:W-:-:S04]  /*2b30*/  IMAD.HI.U32 R37, R55, R31, RZ ;  /* 0x0000001f37257227 */ /* 0x000fc800078e00ff */
[----:B------:R-:W-:Y:S02]  /*2b40*/  IMAD.MOV R40, RZ, RZ, -R40 ;  /* 0x000000ffff287224 */ /* 0x000fe400078e0a28 */
[----:B------:R-:W-:Y:S02]  /*2b50*/  IMAD.MOV R37, RZ, RZ, -R37 ;  /* 0x000000ffff257224 */ /* 0x000fe400078e0a25 */
[C---:B------:R-:W-:Y:S01]  /*2b60*/  IMAD R33, R61.reuse, R40, R33 ;  /* 0x000000283d217224 */ /* 0x040fe200078e0221 */
[----:B------:R-:W-:Y:S01]  /*2b70*/  IABS R40, R43 ;  /* 0x0000002b00287213 */ /* 0x000fe20000000000 */
[----:B------:R-:W-:Y:S01]  /*2b80*/  IMAD R31, R61, R37, R31 ;  /* 0x000000253d1f7224 */ /* 0x000fe200078e021f */
[----:B------:R-:W-:Y:S01]  /*2b90*/  IABS R37, R42 ;  /* 0x0000002a00257213 */ /* 0x000fe20000000000 */
[----:B------:R-:W-:-:S04]  /*2ba0*/  IMAD.HI.U32 R42, R55, R36, RZ ;  /* 0x00000024372a7227 */ /* 0x000fc800078e00ff */
[----:B------:R-:W-:-:S04]  /*2bb0*/  IMAD.HI.U32 R43, R55, R40, RZ ;  /* 0x00000028372b7227 */ /* 0x000fc800078e00ff */
[----:B------:R-:W-:-:S04]  /*2bc0*/  IMAD.HI.U32 R41, R55, R37, RZ ;  /* 0x0000002537297227 */ /* 0x000fc800078e00ff */
[----:B------:R-:W-:Y:S02]  /*2bd0*/  IMAD.MOV R42, RZ, RZ, -R42 ;  /* 0x000000ffff2a7224 */ /* 0x000fe400078e0a2a */
[----:B------:R-:W-:Y:S02]  /*2be0*/  IMAD.MOV R43, RZ, RZ, -R43 ;  /* 0x000000ffff2b7224 */ /* 0x000fe400078e0a2b */
[----:B------:R-:W-:Y:S02]  /*2bf0*/  IMAD.MOV R41, RZ, RZ, -R41 ;  /* 0x000000ffff297224 */ /* 0x000fe400078e0a29 */
[C---:B------:R-:W-:Y:S02]  /*2c00*/  IMAD R36, R61.reuse, R42, R36 ;  /* 0x0000002a3d247224 */ /* 0x040fe400078e0224 */
[C---:B------:R-:W-:Y:S02]  /*2c10*/  IMAD R40, R61.reuse, R43, R40 ;  /* 0x0000002b3d287224 */ /* 0x040fe400078e0228 */
[----:B------:R-:W-:Y:S01]  /*2c20*/  IMAD R37, R61, R41, R37 ;  /* 0x000000293d257224 */ /* 0x000fe200078e0225 */
[----:B----4-:R-:W-:-:S02]  /*2c30*/  IABS R41, R52 ;  /* 0x0000003400297213 */ /* 0x010fc40000000000 */
[----:B------:R-:W4:Y:S01]  /*2c40*/  LDL R52, [R1+0xbec] ;  /* 0x000bec0001347983 */ /* 0x000f220000100800 */
[----:B---3--:R-:W-:-:S03]  /*2c50*/  IABS R42, R53 ;  /* 0x00000035002a7213 */ /* 0x008fc60000000000 */
[----:B------:R-:W3:Y:S01]  /*2c60*/  LDL R53, [R1+0xbe8] ;  /* 0x000be80001357983 */ /* 0x000ee20000100800 */
[----:B--2---:R-:W-:-:S03]  /*2c70*/  IABS R43, R54 ;  /* 0x00000036002b7213 */ /* 0x004fc60000000000 */
[----:B------:R-:W2:Y:S01]  /*2c80*/  LDL R54, [R1+0xbe4] ;  /* 0x000be40001367983 */ /* 0x000ea20000100800 */
[----:B------:R-:W-:-:S03]  /*2c90*/  IMAD.HI.U32 R34, R55, R29, RZ ;  /* 0x0000001d37227227 */ /* 0x000fc600078e00ff */
[----:B------:R-:W2:Y:S01]  /*2ca0*/  LDL.LU R2, [R1+0x1c] ;  /* 0x00001c0001027983 */ /* 0x000ea20000300800 */
[----:B------:R-:W-:-:S04]  /*2cb0*/  IMAD.MOV R34, RZ, RZ, -R34 ;  /* 0x000000ffff227224 */ /* 0x000fc800078e0a22 */
[----:B------:R-:W-:Y:S01]  /*2cc0*/  IMAD R29, R61, R34, R29 ;  /* 0x000000223d1d7224 */ /* 0x000fe200078e021d */
[----:B------:R-:W-:-:S05]  /*2cd0*/  IABS R34, R39 ;  /* 0x0000002700227213 */ /* 0x000fca0000000000 */
[----:B------:R-:W-:-:S04]  /*2ce0*/  IMAD.HI.U32 R39, R55, R34, RZ ;  /* 0x0000002237277227 */ /* 0x000fc800078e00ff */
[----:B------:R-:W-:-:S04]  /*2cf0*/  IMAD.MOV R39, RZ, RZ, -R39 ;  /* 0x000000ffff277224 */ /* 0x000fc800078e0a27 */
[----:B------:R-:W-:Y:S01]  /*2d00*/  IMAD R34, R61, R39, R34 ;  /* 0x000000273d227224 */ /* 0x000fe200078e0222 */
[----:B------:R-:W-:Y:S01]  /*2d10*/  IABS R39, R47 ;  /* 0x0000002f00277213 */ /* 0x000fe20000000000 */
[----:B------:R-:W-:-:S04]  /*2d20*/  IMAD.HI.U32 R47, R55, R41, RZ ;  /* 0x00000029372f7227 */ /* 0x000fc800078e00ff */
[----:B------:R-:W-:-:S04]  /*2d30*/  IMAD.HI.U32 R44, R55, R39, RZ ;  /* 0x00000027372c7227 */ /* 0x000fc800078e00ff */
[----:B------:R-:W-:-:S04]  /*2d40*/  IMAD.HI.U32 R45, R55, R38, RZ ;  /* 0x00000026372d7227 */ /* 0x000fc800078e00ff */
[----:B------:R-:W-:Y:S02]  /*2d50*/  IMAD.MOV R44, RZ, RZ, -R44 ;  /* 0x000000ffff2c7224 */ /* 0x000fe400078e0a2c */
[----:B------:R-:W-:-:S04]  /*2d60*/  IMAD.HI.U32 R46, R55, R42, RZ ;  /* 0x0000002a372e7227 */ /* 0x000fc800078e00ff */
[----:B------:R-:W-:Y:S02]  /*2d70*/  IMAD.MOV R47, RZ, RZ, -R47 ;  /* 0x000000ffff2f7224 */ /* 0x000fe400078e0a2f */
[----:B------:R-:W-:Y:S02]  /*2d80*/  IMAD.MOV R45, RZ, RZ, -R45 ;  /* 0x000000ffff2d7224 */ /* 0x000fe400078e0a2d */
[C---:B------:R-:W-:Y:S01]  /*2d90*/  IMAD R39, R61.reuse, R44, R39 ;  /* 0x0000002c3d277224 */ /* 0x040fe200078e0227 */
[----:B------:R-:W-:Y:S01]  /*2da0*/  IABS R44, R48 ;  /* 0x00000030002c7213 */ /* 0x000fe20000000000 */
[----:B------:R-:W-:Y:S02]  /*2db0*/  IMAD.MOV R46, RZ, RZ, -R46 ;  /* 0x000000ffff2e7224 */ /* 0x000fe400078e0a2e */
[C---:B------:R-:W-:Y:S02]  /*2dc0*/  IMAD R41, R61.reuse, R47, R41 ;  /* 0x0000002f3d297224 */ /* 0x040fe400078e0229 */
[----:B------:R-:W-:Y:S01]  /*2dd0*/  IMAD R38, R61, R45, R38 ;  /* 0x0000002d3d267224 */ /* 0x000fe200078e0226 */
[----:B------:R-:W-:Y:S01]  /*2de0*/  IABS R45, R49 ;  /* 0x00000031002d7213 */ /* 0x000fe20000000000 */
[----:B------:R-:W-:Y:S01]  /*2df0*/  IMAD.HI.U32 R47, R55, R43, RZ ;  /* 0x0000002b372f7227 */ /* 0x000fe200078e00ff */
[----:B------:R-:W-:-:S03]  /*2e00*/  IABS R48, R50 ;  /* 0x0000003200307213 */ /* 0x000fc60000000000 */
[----:B------:R-:W-:Y:S01]  /*2e10*/  IMAD R42, R61, R46, R42 ;  /* 0x0000002e3d2a7224 */ /* 0x000fe200078e022a */
[----:B------:R-:W-:Y:S01]  /*2e20*/  IABS R50, R51 ;  /* 0x0000003300327213 */ /* 0x000fe20000000000 */
[----:B------:R-:W-:-:S04]  /*2e30*/  IMAD.HI.U32 R46, R55, R44, RZ ;  /* 0x0000002c372e7227 */ /* 0x000fc800078e00ff */
[----:B------:R-:W-:Y:S02]  /*2e40*/  IMAD.MOV R47, RZ, RZ, -R47 ;  /* 0x000000ffff2f7224 */ /* 0x000fe400078e0a2f */
[----:B------:R-:W-:-:S04]  /*2e50*/  IMAD.HI.U32 R49, R55, R45, RZ ;  /* 0x0000002d37317227 */ /* 0x000fc800078e00ff */
[----:B------:R-:W-:Y:S02]  /*2e60*/  IMAD.MOV R51, RZ, RZ, -R46 ;  /* 0x000000ffff337224 */ /* 0x000fe400078e0a2e */
[----:B------:R-:W-:Y:S02]  /*2e70*/  IMAD.MOV.U32 R46, RZ, RZ, R48 ;  /* 0x000000ffff2e7224 */ /* 0x000fe400078e0030 */
[C---:B------:R-:W-:Y:S02]  /*2e80*/  IMAD R43, R61.reuse, R47, R43 ;  /* 0x0000002f3d2b7224 */ /* 0x040fe400078e022b */
[----:B------:R-:W-:Y:S02]  /*2e90*/  IMAD.MOV.U32 R47, RZ, RZ, R50 ;  /* 0x000000ffff2f7224 */ /* 0x000fe400078e0032 */
[----:B------:R-:W-:Y:S01]  /*2ea0*/  IMAD.MOV R48, RZ, RZ, -R49 ;  /* 0x000000ffff307224 */ /* 0x000fe200078e0a31 */
[----:B---3--:R-:W-:Y:S01]  /*2eb0*/  IABS R49, R53 ;  /* 0x0000003500317213 */ /* 0x008fe20000000000 */
[----:B------:R-:W-:-:S02]  /*2ec0*/  IMAD R44, R61, R51, R44 ;  /* 0x000000333d2c7224 */ /* 0x000fc400078e022c */
[----:B------:R-:W-:-:S04]  /*2ed0*/  IMAD.HI.U32 R51, R55, R46, RZ ;  /* 0x0000002e37337227 */ /* 0x000fc800078e00ff */
[----:B------:R-:W-:-:S04]  /*2ee0*/  IMAD.HI.U32 R50, R55, R47, RZ ;  /* 0x0000002f37327227 */ /* 0x000fc800078e00ff */
[C---:B------:R-:W-:Y:S01]  /*2ef0*/  IMAD R45, R61.reuse, R48, R45 ;  /* 0x000000303d2d7224 */ /* 0x040fe200078e022d */
[----:B----4-:R-:W-:Y:S01]  /*2f00*/  IABS R48, R52 ;  /* 0x0000003400307213 */ /* 0x010fe20000000000 */
[----:B------:R-:W-:Y:S02]  /*2f10*/  IMAD.MOV R52, RZ, RZ, -R51 ;  /* 0x000000ffff347224 */ /* 0x000fe400078e0a33 */
[----:B------:R-:W-:Y:S01]  /*2f20*/  IMAD.MOV R51, RZ, RZ, -R50 ;  /* 0x000000ffff337224 */ /* 0x000fe200078e0a32 */
[----:B------:R-:W-:Y:S01]  /*2f30*/  IABS R56, R56 ;  /* 0x0000003800387213 */ /* 0x000fe20000000000 */
[----:B------:R-:W-:Y:S02]  /*2f40*/  IMAD R46, R61, R52, R46 ;  /* 0x000000343d2e7224 */ /* 0x000fe400078e022e */
[----:B------:R-:W-:-:S04]  /*2f50*/  IMAD.HI.U32 R52, R55, R49, RZ ;  /* 0x0000003137347227 */ /* 0x000fc800078e00ff */
[----:B------:R-:W-:Y:S01]  /*2f60*/  IMAD R47, R61, R51, R47 ;  /* 0x000000333d2f7224 */ /* 0x000fe200078e022f */
[----:B------:R-:W-:Y:S01]  /*2f70*/  IABS R51, R57 ;  /* 0x0000003900337213 */ /* 0x000fe20000000000 */
[----:B------:R-:W-:Y:S02]  /*2f80*/  IMAD.MOV R57, RZ, RZ, -R52 ;  /* 0x000000ffff397224 */ /* 0x000fe400078e0a34 */
[----:B------:R-:W-:-:S04]  /*2f90*/  IMAD.MOV.U32 R52, RZ, RZ, R56 ;  /* 0x000000ffff347224 */ /* 0x000fc800078e0038 */
[----:B------:R-:W-:-:S04]  /*2fa0*/  IMAD.HI.U32 R56, R55, R52, RZ ;  /* 0x0000003437387227 */ /* 0x000fc800078e00ff */
[----:B------:R-:W-:Y:S01]  /*2fb0*/  IMAD.MOV R8, RZ, RZ, -R56 ;  /* 0x000000ffff087224 */ /* 0x000fe200078e0a38 */
[----:B--2---:R-:W-:-:S05]  /*2fc0*/  IABS R53, R54 ;  /* 0x0000003600357213 */ /* 0x004fca0000000000 */
[----:B------:R-:W-:-:S04]  /*2fd0*/  IMAD.MOV.U32 R50, RZ, RZ, R53 ;  /* 0x000000ffff327224 */ /* 0x000fc800078e0035 */
[----:B------:R-:W-:-:S04]  /*2fe0*/  IMAD.HI.U32 R53, R55, R50, RZ ;  /* 0x0000003237357227 */ /* 0x000fc800078e00ff */
[----:B------:R-:W-:-:S04]  /*2ff0*/  IMAD.MOV R53, RZ, RZ, -R53 ;  /* 0x000000ffff357224 */ /* 0x000fc800078e0a35 */
[----:B------:R-:W-:Y:S01]  /*3000*/  IMAD R50, R61, R53, R50 ;  /* 0x000000353d327224 */ /* 0x000fe200078e0232 */
[----:B------:R-:W-:Y:S02]  /*3010*/  IABS R53, R0 ;  /* 0x0000000000357213 */ /* 0x000fe40000000000 */
[----:B------:R-:W2:Y:S01]  /*3020*/  LDL.LU R0, [R1+0x18] ;  /* 0x0000180001007983 */ /* 0x000ea20000300800 */
[----:B------:R-:W-:-:S03]  /*3030*/  IMAD.HI.U32 R54, R55, R48, RZ ;  /* 0x0000003037367227 */ /* 0x000fc600078e00ff */
[----:B------:R-:W3:Y:S01]  /*3040*/  LDL R5, [R1+0xbac] ;  /* 0x000bac0001057983 */ /* 0x000ee20000100800 */
[----:B------:R-:W-:-:S03]  /*3050*/  IMAD.MOV R54, RZ, RZ, -R54 ;  /* 0x000000ffff367224 */ /* 0x000fc600078e0a36 */
[----:B------:R-:W4:Y:S01]  /*3060*/  LDL R3, [R1+0x5c0] ;  /* 0x0005c00001037983 */ /* 0x000f220000100800 */
[----:B------:R-:W-:Y:S01]  /*3070*/  IMAD R48, R61, R54, R48 ;  /* 0x000000363d307224 */ /* 0x000fe200078e0230 */
[----:B------:R-:W-:Y:S02]  /*3080*/  IABS R54, R59 ;  /* 0x0000003b00367213 */ /* 0x000fe40000000000 */
[----:B------:R-:W-:-:S05]  /*3090*/  IABS R59, R60 ;  /* 0x0000003c003b7213 */ /* 0x000fca0000000000 */
[----:B------:R-:W-:Y:S02]  /*30a0*/  IMAD.MOV.U32 R56, RZ, RZ, R59 ;  /* 0x000000ffff387224 */ /* 0x000fe400078e003b */
[----:B------:R-:W-:-:S04]  /*30b0*/  IMAD.HI.U32 R59, R55, R54, RZ ;  /* 0x00000036373b7227 */ /* 0x000fc800078e00ff */
[----:B------:R-:W-:-:S04]  /*30c0*/  IMAD.MOV R59, RZ, RZ, -R59 ;  /* 0x000000ffff3b7224 */ /* 0x000fc800078e0a3b */
[C---:B------:R-:W-:Y:S01]  /*30d0*/  IMAD R54, R61.reuse, R59, R54 ;  /* 0x0000003b3d367224 */ /* 0x040fe200078e0236 */
[----:B------:R-:W-:Y:S02]  /*30e0*/  IABS R59, R4 ;  /* 0x00000004003b7213 */ /* 0x000fe40000000000 */
[----:B------:R-:W4:Y:S01]  /*30f0*/  LDL R4, [R1+0x14] ;  /* 0x0000140001047983 */ /* 0x000f220000100800 */
[----:B------:R-:W-:Y:S02]  /*3100*/  IMAD R49, R61, R57, R49 ;  /* 0x000000393d317224 */ /* 0x000fe400078e0231 */
[----:B------:R-:W-:Y:S01]  /*3110*/  IMAD.HI.U32 R57, R55, R51, RZ ;  /* 0x0000003337397227 */ /* 0x000fe200078e00ff */
[----:B------:R-:W-:Y:S01]  /*3120*/  ISETP.GT.U32.AND P2, PT, R61, R54, PT ;  /* 0x000000363d00720c */ /* 0x000fe20003f44070 */
[----:B------:R-:W4:Y:S02]  /*3130*/  LDL.LU R12, [R1+0x10] ;  /* 0x00001000010c7983 */ /* 0x000f240000300800 */
[----:B------:R-:W-:-:S02]  /*3140*/  IMAD.MOV R57, RZ, RZ, -R57 ;  /* 0x000000ffff397224 */ /* 0x000fc400078e0a39 */
[----:B------:R-:W-:Y:S01]  /*3150*/  IMAD.HI.U32 R60, R55, R53, RZ ;  /* 0x00000035373c7227 */ /* 0x000fe200078e00ff */
[C---:B------:R-:W-:Y:S01]  /*3160*/  ISETP.GT.U32.AND P0, PT, R61.reuse, R2, PT ;  /* 0x000000023d00720c */ /* 0x040fe20003f04070 */
[----:B------:R-:W4:Y:S02]  /*3170*/  LDL.LU R11, [R1+0xc] ;  /* 0x00000c00010b7983 */ /* 0x000f240000300800 */
[----:B------:R-:W-:Y:S01]  /*3180*/  IMAD R51, R61, R57, R51 ;  /* 0x000000393d337224 */ /* 0x000fe200078e0233 */
[----:B------:R-:W-:Y:S01]  /*3190*/  IABS R57, R7 ;  /* 0x0000000700397213 */ /* 0x000fe20000000000 */
[----:B------:R-:W-:Y:S01]  /*31a0*/  IMAD.HI.U32 R7, R55, R56, RZ ;  /* 0x0000003837077227 */ /* 0x000fe200078e00ff */
[----:B------:R-:W-:-:S03]  /*31b0*/  IABS R6, R6 ;  /* 0x0000000600067213 */ /* 0x000fc60000000000 */
[----:B------:R-:W-:Y:S02]  /*31c0*/  IMAD.MOV R60, RZ, RZ, -R60 ;  /* 0x000000ffff3c7224 */ /* 0x000fe400078e0a3c */
[----:B------:R-:W-:Y:S02]  /*31d0*/  IMAD.MOV R7, RZ, RZ, -R7 ;  /* 0x000000ffff077224 */ /* 0x000fe400078e0a07 */
[----:B------:R-:W-:Y:S02]  /*31e0*/  IMAD R53, R61, R60, R53 ;  /* 0x0000003c3d357224 */ /* 0x000fe400078e0235 */
[----:B------:R-:W-:-:S04]  /*31f0*/  IMAD.HI.U32 R60, R55, R57, RZ ;  /* 0x00000039373c7227 */ /* 0x000fc800078e00ff */
[----:B------:R-:W-:Y:S02]  /*3200*/  IMAD R55, R61, R7, R56 ;  /* 0x000000073d377224 */ /* 0x000fe400078e0238 */
[----:B------:R-:W-:-:S04]  /*3210*/  IMAD.HI.U32 R56, R58, R6, RZ ;  /* 0x000000063a387227 */ /* 0x000fc800078e00ff */
[--C-:B------:R-:W-:Y:S02]  /*3220*/  @!P2 IMAD.IADD R54, R54, 0x1, -R61.reuse ;  /* 0x000000013636a824 */ /* 0x100fe400078e0a3d */
[----:B------:R-:W-:Y:S01]  /*3230*/  IMAD.MOV R60, RZ, RZ, -R60 ;  /* 0x000000ffff3c7224 */ /* 0x000fe200078e0a3c */
[----:B------:R-:W-:Y:S01]  /*3240*/  IABS R13, c[0x0][0x178] ;  /* 0x00005e00000d7a13 */ /* 0x000fe20000000000 */
[C---:B------:R-:W-:Y:S02]  /*3250*/  IMAD R52, R61.reuse, R8, R52 ;  /* 0x000000083d347224 */ /* 0x040fe400078e0234 */
[----:B------:R-:W-:Y:S01]  /*3260*/  @!P0 IMAD.IADD R2, R2, 0x1, -R61 ;  /* 0x0000000102028824 */ /* 0x000fe200078e0a3d */
[----:B------:R-:W4:Y:S04]  /*3270*/  LDL.LU R8, [R1+0x8] ;  /* 0x0000080001087983 */ /* 0x000f280000300800 */
[----:B------:R-:W4:Y:S04]  /*3280*/  LDL.LU R9, [R1+0x4] ;  /* 0x0000040001097983 */ /* 0x000f280000300800 */
[----:B------:R-:W4:Y:S01]  /*3290*/  LDL.LU R10, [R1] ;  /* 0x00000000010a7983 */ /* 0x000f220000300800 */
[----:B--2---:R-:W-:-:S02]  /*32a0*/  ISETP.GT.U32.AND P1, PT, R61, R0, PT ;  /* 0x000000003d00720c */ /* 0x004fc40003f24070 */
[----:B---3--:R-:W-:Y:S01]  /*32b0*/  IABS R7, R5 ;  /* 0x0000000500077213 */ /* 0x008fe20000000000 */
[----:B------:R-:W-:Y:S02]  /*32c0*/  IMAD.MOV R5, RZ, RZ, -R56 ;  /* 0x000000ffff057224 */ /* 0x000fe400078e0a38 */
[----:B------:R-:W-:Y:S01]  /*32d0*/  IMAD R56, R61, R60, R57 ;  /* 0x0000003c3d387224 */ /* 0x000fe200078e0239 */
[----:B----4-:R-:W-:Y:S01]  /*32e0*/  IABS R3, R3 ;  /* 0x0000000300037213 */ /* 0x010fe20000000000 */
[----:B------:R-:W-:-:S06]  /*32f0*/  IMAD.MOV.U32 R60, RZ, RZ, R7 ;  /* 0x000000ffff3c7224 */ /* 0x000fcc00078e0007 */
[----:B------:R-:W-:Y:S01]  /*3300*/  @!P1 IMAD.IADD R0, R0, 0x1, -R61 ;  /* 0x0000000100009824 */ /* 0x000fe200078e0a3d */
[----:B------:R-:W-:Y:S01]  /*3310*/  ISETP.GT.U32.AND P1, PT, R61, R54, PT ;  /* 0x000000363d00720c */ /* 0x000fe20003f24070 */
[----:B------:R-:W-:Y:S01]  /*3320*/  IMAD.HI.U32 R61, R58, R59, RZ ;  /* 0x0000003b3a3d7227 */ /* 0x000fe200078e00ff */
[----:B------:R-:W2:Y:S03]  /*3330*/  LDL.LU R7, [R1+0xd70] ;  /* 0x000d700001077983 */ /* 0x000ea60000300800 */
[----:B------:R-:W-:Y:S02]  /*3340*/  IMAD R57, R13, R5, R6 ;  /* 0x000000050d397224 */ /* 0x000fe400078e0206 */
[----:B------:R-:W-:Y:S01]  /*3350*/  IMAD.MOV.U32 R13, RZ, RZ, R3 ;  /* 0x000000ffff0d7224 */ /* 0x000fe200078e0003 */
[----:B------:R-:W3:Y:S01]  /*3360*/  LDL.LU R6, [R1+0xd6c] ;  /* 0x000d6c0001067983 */ /* 0x000ee20000300800 */
[----:B------:R-:W-:-:S02]  /*3370*/  IMAD.MOV R61, RZ, RZ, -R61 ;  /* 0x000000ffff3d7224 */ /* 0x000fc400078e0a3d */
[----:B------:R-:W-:Y:S01]  /*3380*/  IMAD.HI.U32 R3, R58, R60, RZ ;  /* 0x0000003c3a037227 */ /* 0x000fe200078e00ff */
[----:B------:R-:W4:Y:S03]  /*3390*/  LDL.LU R5, [R1+0xd68] ;  /* 0x000d680001057983 */ /* 0x000f260000300800 */
[----:B------:R-:W-:Y:S01]  /*33a0*/  IMAD.MOV R3, RZ, RZ, -R3 ;  /* 0x000000ffff037224 */ /* 0x000fe200078e0a03 */
[----:B------:R0:W-:Y:S04]  /*33b0*/  STL [R1+0x24], R61 ;  /* 0x0000243d01007387 */ /* 0x0001e80000100800 */
[----:B------:R1:W-:Y:S01]  /*33c0*/  STL [R1+0x28], R3 ;  /* 0x0000280301007387 */ /* 0x0003e20000100800 */
[----:B0-----:R-:W-:-:S04]  /*33d0*/  IABS R61, c[0x0][0x17c] ;  /* 0x00005f00003d7a13 */ /* 0x001fc80000000000 */
[C---:B------:R-:W-:Y:S02]  /*33e0*/  ISETP.GT.U32.AND P3, PT, R61.reuse, R4, PT ;  /* 0x000000043d00720c */ /* 0x040fe40003f64070 */
[C---:B------:R-:W-:Y:S01]  /*33f0*/  ISETP.GT.U32.AND P2, PT, R61.reuse, R2, PT ;  /* 0x000000023d00720c */ /* 0x040fe20003f44070 */
[----:B------:R-:W2:Y:S01]  /*3400*/  LDL.LU R4, [R1+0xd64] ;  /* 0x000d640001047983 */ /* 0x000ea20000300800 */
[----:B------:R-:W-:-:S03]  /*3410*/  ISETP.GT.U32.AND P6, PT, R61, R0, PT ;  /* 0x000000003d00720c */ /* 0x000fc60003fc4070 */
[----:B------:R-:W2:Y:S01]  /*3420*/  LDL.LU R61, [R1+0x24] ;  /* 0x00002400013d7983 */ /* 0x000ea20000300800 */
[----:B-1----:R-:W-:Y:S01]  /*3430*/  IMAD.HI.U32 R3, R58, R13, RZ ;  /* 0x0000000d3a037227 */ /* 0x002fe200078e00ff */
[----:B------:R-:W-:-:S05]  /*3440*/  IABS R58, c[0x0][0x178] ;  /* 0x00005e00003a7a13 */ /* 0x000fca0000000000 */
[----:B--2---:R-:W-:Y:S01]  /*3450*/  IMAD R58, R58, R61, R59 ;  /* 0x0000003d3a3a7224 */ /* 0x004fe200078e023b */
[----:B------:R-:W-:-:S04]  /*3460*/  IABS R61, c[0x0][0x17c] ;  /* 0x00005f00003d7a13 */ /* 0x000fc80000000000 */
[----:B------:R-:W-:Y:S02]  /*3470*/  ISETP.GT.U32.AND P4, PT, R61, R12, PT ;  /* 0x0000000c3d00720c */ /* 0x000fe40003f84070 */
[----:B------:R-:W2:Y:S01]  /*3480*/  LDL.LU R61, [R1+0x28] ;  /* 0x00002800013d7983 */ /* 0x000ea20000300800 */
[----:B------:R-:W-:-:S05]  /*3490*/  IABS R59, c[0x0][0x178] ;  /* 0x00005e00003b7a13 */ /* 0x000fca0000000000 */
[----:B--2---:R-:W-:Y:S01]  /*34a0*/  IMAD R59, R59, R61, R60 ;  /* 0x0000003d3b3b7224 */ /* 0x004fe200078e023c */
[----:B------:R-:W-:Y:S01]  /*34b0*/  IABS R61, c[0x0][0x17c] ;  /* 0x00005f00003d7a13 */ /* 0x000fe20000000000 */
[----:B------:R-:W-:Y:S02]  /*34c0*/  IMAD.MOV R60, RZ, RZ, -R3 ;  /* 0x000000ffff3c7224 */ /* 0x000fe400078e0a03 */
[----:B------:R-:W2:Y:S02]  /*34d0*/  LDL.LU R3, [R1+0xd60] ;  /* 0x000d600001037983 */ /* 0x000ea40000300800 */
[--C-:B------:R-:W-:Y:S02]  /*34e0*/  @!P1 IMAD.IADD R54, R54, 0x1, -R61.reuse ;  /* 0x0000000136369824 */ /* 0x100fe400078e0a3d */
[--C-:B------:R-:W-:Y:S02]  /*34f0*/  @!P2 IMAD.IADD R2, R2, 0x1, -R61.reuse ;  /* 0x000000010202a824 */ /* 0x100fe400078e0a3d */
[----:B------:R-:W-:Y:S01]  /*3500*/  @!P6 IMAD.IADD R0, R0, 0x1, -R61 ;  /* 0x000000010000e824 */ /* 0x000fe200078e0a3d */
[----:B------:R0:W-:Y:S04]  /*3510*/  STL [R1+0xd1c], R54 ;  /* 0x000d1c3601007387 */ /* 0x0001e80000100800 */
[----:B0-----:R-:W2:Y:S04]  /*3520*/  LDL.LU R54, [R1+0x14] ;  /* 0x0000140001367983 */ /* 0x001ea80000300800 */
[----:B------:R0:W-:Y:S04]  /*3530*/  STL [R1+0x1c], R2 ;  /* 0x00001c0201007387 */ /* 0x0001e80000100800 */
[----:B0-----:R-:W2:Y:S04]  /*3540*/  LDL.LU R2, [R1+0xd5c] ;  /* 0x000d5c0001027983 */ /* 0x001ea80000300800 */
[----:B------:R0:W-:Y:S04]  /*3550*/  STL [R1+0x18], R0 ;  /* 0x0000180001007387 */ /* 0x0001e80000100800 */
[----:B0-----:R-:W2:Y:S01]  /*3560*/  LDL.LU R0, [R1+0xd58] ;  /* 0x000d580001007983 */ /* 0x001ea20000300800 */
[----:B------:R-:W-:-:S02]  /*3570*/  ISETP.GT.U32.AND P5, PT, R61, R11, PT ;  /* 0x0000000b3d00720c */ /* 0x000fc40003fa4070 */
[C---:B------:R-:W-:Y:S02]  /*3580*/  ISETP.GT.U32.AND P0, PT, R61.reuse, R8, PT ;  /* 0x000000083d00720c */ /* 0x040fe40003f04070 */
[C---:B------:R-:W-:Y:S02]  /*3590*/  ISETP.GT.U32.AND P1, PT, R61.reuse, R9, PT ;  /* 0x000000093d00720c */ /* 0x040fe40003f24070 */
[----:B------:R-:W-:Y:S01]  /*35a0*/  ISETP.GT.U32.AND P2, PT, R61, R10, PT ;  /* 0x0000000a3d00720c */ /* 0x000fe20003f44070 */
[----:B------:R-:W-:-:S06]  /*35b0*/  @!P4 IMAD.IADD R12, R12, 0x1, -R61 ;  /* 0x000000010c0cc824 */ /* 0x000fcc00078e0a3d */
[--C-:B------:R-:W-:Y:S01]  /*35c0*/  @!P5 IMAD.IADD R11, R11, 0x1, -R61.reuse ;  /* 0x000000010b0bd824 */ /* 0x100fe200078e0a3d */
[C---:B------:R-:W-:Y:S01]  /*35d0*/  ISETP.GT.U32.AND P5, PT, R61.reuse, R4, PT ;  /* 0x000000043d00720c */ /* 0x040fe20003fa4070 */
[--C-:B------:R-:W-:Y:S01]  /*35e0*/  @!P0 IMAD.IADD R8, R8, 0x1, -R61.reuse ;  /* 0x0000000108088824 */ /* 0x100fe200078e0a3d */
[----:B----4-:R-:W-:Y:S01]  /*35f0*/  ISETP.GT.U32.AND P0, PT, R61, R5, PT ;  /* 0x000000053d00720c */ /* 0x010fe20003f04070 */
[--C-:B------:R-:W-:Y:S01]  /*3600*/  @!P1 IMAD.IADD R9, R9, 0x1, -R61.reuse ;  /* 0x0000000109099824 */ /* 0x100fe200078e0a3d */
[C---:B---3--:R-:W-:Y:S01]  /*3610*/  ISETP.GT.U32.AND P1, PT, R61.reuse, R6, PT ;  /* 0x000000063d00720c */ /* 0x048fe20003f24070 */
[----:B------:R-:W-:Y:S01]  /*3620*/  @!P2 IMAD.IADD R10, R10, 0x1, -R61 ;  /* 0x000000010a0aa824 */ /* 0x000fe200078e0a3d */
[----:B------:R-:W-:-:S07]  /*3630*/  ISETP.GT.U32.AND P2, PT, R61, R7, PT ;  /* 0x000000073d00720c */ /* 0x000fce0003f44070 */
[--C-:B------:R-:W-:Y:S01]  /*3640*/  @!P5 IMAD.IADD R4, R4, 0x1, -R61.reuse ;  /* 0x000000010404d824 */ /* 0x100fe200078e0a3d */
[----:B------:R-:W-:Y:S01]  /*3650*/  ISETP.GT.U32.AND P5, PT, R61, R8, PT ;  /* 0x000000083d00720c */ /* 0x000fe20003fa4070 */
[--C-:B------:R-:W-:Y:S01]  /*3660*/  @!P0 IMAD.IADD R5, R5, 0x1, -R61.reuse ;  /* 0x0000000105058824 */ /* 0x100fe200078e0a3d */
[C---:B------:R-:W-:Y:S01]  /*3670*/  ISETP.GT.U32.AND P0, PT, R61.reuse, R9, PT ;  /* 0x000000093d00720c */ /* 0x040fe20003f04070 */
[--C-:B------:R-:W-:Y:S01]  /*3680*/  @!P1 IMAD.IADD R6, R6, 0x1, -R61.reuse ;  /* 0x0000000106069824 */ /* 0x100fe200078e0a3d */
[C---:B------:R-:W-:Y:S02]  /*3690*/  ISETP.GT.U32.AND P1, PT, R61.reuse, R10, PT ;  /* 0x0000000a3d00720c */ /* 0x040fe40003f24070 */
[C---:B--2---:R-:W-:Y:S01]  /*36a0*/  ISETP.GT.U32.AND P4, PT, R61.reuse, R3, PT ;  /* 0x000000033d00720c */ /* 0x044fe20003f84070 */
[----:B------:R-:W-:Y:S01]  /*36b0*/  @!P3 IMAD.IADD R54, R54, 0x1, -R61 ;  /* 0x000000013636b824 */ /* 0x000fe200078e0a3d */
[C---:B------:R-:W-:Y:S02]  /*36c0*/  ISETP.GT.U32.AND P3, PT, R61.reuse, R2, PT ;  /* 0x000000023d00720c */ /* 0x040fe40003f64070 */
[----:B------:R-:W-:-:S11]  /*36d0*/  ISETP.GT.U32.AND P6, PT, R61, R0, PT ;  /* 0x000000003d00720c */ /* 0x000fd60003fc4070 */
[--C-:B------:R-:W-:Y:S01]  /*36e0*/  @!P3 IMAD.IADD R2, R2, 0x1, -R61.reuse ;  /* 0x000000010202b824 */ /* 0x100fe200078e0a3d */
[----:B------:R-:W-:Y:S01]  /*36f0*/  ISETP.GT.U32.AND P3, PT, R61, R12, PT ;  /* 0x0000000c3d00720c */ /* 0x000fe20003f64070 */
[--C-:B------:R-:W-:Y:S01]  /*3700*/  @!P4 IMAD.IADD R3, R3, 0x1, -R61.reuse ;  /* 0x000000010303c824 */ /* 0x100fe200078e0a3d */
[C---:B------:R-:W-:Y:S01]  /*3710*/  ISETP.GT.U32.AND P4, PT, R61.reuse, R11, PT ;  /* 0x0000000b3d00720c */ /* 0x040fe20003f84070 */
[----:B------:R-:W-:Y:S01]  /*3720*/  @!P6 IMAD.IADD R0, R0, 0x1, -R61 ;  /* 0x000000010000e824 */ /* 0x000fe200078e0a3d */
[----:B------:R-:W-:Y:S02]  /*3730*/  ISETP.GT.U32.AND P6, PT, R61, R54, PT ;  /* 0x000000363d00720c */ /* 0x000fe40003fc4070 */
[----:B------:R-:W-:-:S05]  /*3740*/  IABS R61, c[0x0][0x178] ;  /* 0x00005e00003d7a13 */ /* 0x000fca0000000000 */
[----:B------:R-:W-:Y:S01]  /*3750*/  IMAD R60, R61, R60, R13 ;  /* 0x0000003c3d3c7224 */ /* 0x000fe200078e020d */
[----:B------:R-:W-:Y:S01]  /*3760*/  IABS R61, c[0x0][0x17c] ;  /* 0x00005f00003d7a13 */ /* 0x000fe20000000000 */
[----:B------:R-:W2:Y:S04]  /*3770*/  LDL.LU R13, [R1+0xd54] ;  /* 0x000d5400010d7983 */ /* 0x000ea80000300800 */
[--C-:B------:R-:W-:Y:S02]  /*3780*/  @!P6 IMAD.IADD R54, R54, 0x1, -R61.reuse ;  /* 0x000000013636e824 */ /* 0x100fe400078e0a3d */
[--C-:B------:R-:W-:Y:S02]  /*3790*/  @!P3 IMAD.IADD R12, R12, 0x1, -R61.reuse ;  /* 0x000000010c0cb824 */ /* 0x100fe400078e0a3d */
[--C-:B------:R-:W-:Y:S01]  /*37a0*/  @!P4 IMAD.IADD R11, R11, 0x1, -R61.reuse ;  /* 0x000000010b0bc824 */ /* 0x100fe200078e0a3d */
[----:B------:R-:W-:Y:S01]  /*37b0*/  STL [R1+0xd2c], R54 ;  /* 0x000d2c3601007387 */ /* 0x000fe20000100800 */
[----:B------:R-:W-:-:S02]  /*37c0*/  @!P5 IMAD.IADD R8, R8, 0x1, -R61 ;  /* 0x000000010808d824 */ /* 0x000fc400078e0a3d */
[--C-:B------:R-:W-:Y:S01]  /*37d0*/  @!P0 IMAD.IADD R9, R9, 0x1, -R61.reuse ;  /* 0x0000000109098824 */ /* 0x100fe200078e0a3d */
[----:B------:R0:W-:Y:S01]  /*37e0*/  STL [R1+0x10], R12 ;  /* 0x0000100c01007387 */ /* 0x0001e20000100800 */
[----:B------:R-:W-:-:S03]  /*37f0*/  @!P1 IMAD.IADD R10, R10, 0x1, -R61 ;  /* 0x000000010a0a9824 */ /* 0x000fc600078e0a3d */
[----:B0-----:R-:W3:Y:S04]  /*3800*/  LDL.LU R12, [R1+0xd50] ;  /* 0x000d5000010c7983 */ /* 0x001ee80000300800 */
[----:B------:R0:W-:Y:S04]  /*3810*/  STL [R1+0xc], R11 ;  /* 0x00000c0b01007387 */ /* 0x0001e80000100800 */
[----:B0-----:R-:W4:Y:S04]  /*3820*/  LDL.LU R11, [R1+0xd4c] ;  /* 0x000d4c00010b7983 */ /* 0x001f280000300800 */
[----:B------:R0:W-:Y:S04]  /*3830*/  STL [R1+0x8], R8 ;  /* 0x0000080801007387 */ /* 0x0001e80000100800 */
[----:B0-----:R-:W4:Y:S04]  /*3840*/  LDL.LU R8, [R1+0xd48] ;  /* 0x000d480001087983 */ /* 0x001f280000300800 */
[----:B------:R0:W-:Y:S04]  /*3850*/  STL [R1+0x4], R9 ;  /* 0x0000040901007387 */ /* 0x0001e80000100800 */
[----:B0-----:R-:W4:Y:S04]  /*3860*/  LDL.LU R9, [R1+0xd44] ;  /* 0x000d440001097983 */ /* 0x001f280000300800 */
[----:B------:R0:W-:Y:S04]  /*3870*/  STL [R1], R10 ;  /* 0x0000000a01007387 */ /* 0x0001e80000100800 */
[----:B0-----:R-:W4:Y:S01]  /*3880*/  LDL.LU R10, [R1+0xd40] ;  /* 0x000d4000010a7983 */ /* 0x001f220000300800 */
[----:B------:R-:W-:Y:S01]  /*3890*/  @!P2 IMAD.IADD R7, R7, 0x1, -R61 ;  /* 0x000000010707a824 */ /* 0x000fe200078e0a3d */
[----:B------:R-:W-:-:S02]  /*38a0*/  ISETP.GT.U32.AND P2, PT, R61, R0, PT ;  /* 0x000000003d00720c */ /* 0x000fc40003f44070 */
[C---:B------:R-:W-:Y:S02]  /*38b0*/  ISETP.GT.U32.AND P3, PT, R61.reuse, R2, PT ;  /* 0x000000023d00720c */ /* 0x040fe40003f64070 */
[C---:B------:R-:W-:Y:S02]  /*38c0*/  ISETP.GT.U32.AND P4, PT, R61.reuse, R3, PT ;  /* 0x000000033d00720c */ /* 0x040fe40003f84070 */
[C---:B------:R-:W-:Y:S02]  /*38d0*/  ISETP.GT.U32.AND P5, PT, R61.reuse, R4, PT ;  /* 0x000000043d00720c */ /* 0x040fe40003fa4070 */
[C---:B------:R-:W-:Y:S02]  /*38e0*/  ISETP.GT.U32.AND P0, PT, R61.reuse, R5, PT ;  /* 0x000000053d00720c */ /* 0x040fe40003f04070 */
[C---:B------:R-:W-:Y:S02]  /*38f0*/  ISETP.GT.U32.AND P1, PT, R61.reuse, R6, PT ;  /* 0x000000063d00720c */ /* 0x040fe40003f24070 */
[----:B------:R-:W-:Y:S01]  /*3900*/  ISETP.GT.U32.AND P6, PT, R61, R7, PT ;  /* 0x000000073d00720c */ /* 0x000fe20003fc4070 */
[----:B------:R-:W-:-:S02]  /*3910*/  @!P2 IMAD.IADD R0, R0, 0x1, -R61 ;  /* 0x000000010000a824 */ /* 0x000fc400078e0a3d */
[--C-:B------:R-:W-:Y:S02]  /*3920*/  @!P3 IMAD.IADD R2, R2, 0x1, -R61.reuse ;  /* 0x000000010202b824 */ /* 0x100fe400078e0a3d */
[--C-:B------:R-:W-:Y:S02]  /*3930*/  @!P4 IMAD.IADD R3, R3, 0x1, -R61.reuse ;  /* 0x000000010303c824 */ /* 0x100fe400078e0a3d */
[--C-:B------:R-:W-:Y:S02]  /*3940*/  @!P5 IMAD.IADD R4, R4, 0x1, -R61.reuse ;  /* 0x000000010404d824 */ /* 0x100fe400078e0a3d */
[--C-:B------:R-:W-:Y:S02]  /*3950*/  @!P0 IMAD.IADD R5, R5, 0x1, -R61.reuse ;  /* 0x0000000105058824 */ /* 0x100fe400078e0a3d */
[--C-:B------:R-:W-:Y:S02]  /*3960*/  @!P1 IMAD.IADD R6, R6, 0x1, -R61.reuse ;  /* 0x0000000106069824 */ /* 0x100fe400078e0a3d */
[----:B------:R-:W-:Y:S01]  /*3970*/  @!P6 IMAD.IADD R7, R7, 0x1, -R61 ;  /* 0x000000010707e824 */ /* 0x000fe200078e0a3d */
[----:B------:R-:W-:-:S13]  /*3980*/  ISETP.GT.U32.AND P6, PT, R61, R14, PT ;  /* 0x0000000e3d00720c */ /* 0x000fda0003fc4070 */
[----:B------:R-:W-:Y:S01]  /*3990*/  @!P6 IMAD.IADD R14, R14, 0x1, -R61 ;  /* 0x000000010e0ee824 */ /* 0x000fe200078e0a3d */
[C---:B--2---:R-:W-:Y:S02]  /*39a0*/  ISETP.GT.U32.AND P1, PT, R61.reuse, R13, PT ;  /* 0x0000000d3d00720c */ /* 0x044fe40003f24070 */
[C---:B---3--:R-:W-:Y:S02]  /*39b0*/  ISETP.GT.U32.AND P0, PT, R61.reuse, R12, PT ;  /* 0x0000000c3d00720c */ /* 0x048fe40003f04070 */
[C---:B----4-:R-:W-:Y:S02]  /*39c0*/  ISETP.GT.U32.AND P5, PT, R61.reuse, R11, PT ;  /* 0x0000000b3d00720c */ /* 0x050fe40003fa4070 */
[----:B------:R-:W-:-:S11]  /*39d0*/  ISETP.GT.U32.AND P2, PT, R61, R8, PT ;  /* 0x000000083d00720c */ /* 0x000fd60003f44070 */
[--C-:B------:R-:W-:Y:S01]  /*39e0*/  @!P5 IMAD.IADD R11, R11, 0x1, -R61.reuse ;  /* 0x000000010b0bd824 */ /* 0x100fe200078e0a3d */
[C---:B------:R-:W-:Y:S01]  /*39f0*/  ISETP.GT.U32.AND P3, PT, R61.reuse, R9, PT ;  /* 0x000000093d00720c */ /* 0x040fe20003f64070 */
[----:B------:R-:W-:Y:S01]  /*3a00*/  @!P2 IMAD.IADD R8, R8, 0x1, -R61 ;  /* 0x000000010808a824 */ /* 0x000fe200078e0a3d */
[C---:B------:R-:W-:Y:S02]  /*3a10*/  ISETP.GT.U32.AND P2, PT, R61.reuse, R15, PT ;  /* 0x0000000f3d00720c */ /* 0x040fe40003f44070 */
[----:B------:R-:W-:-:S09]  /*3a20*/  ISETP.GT.U32.AND P4, PT, R61, R10, PT ;  /* 0x0000000a3d00720c */ /* 0x000fd20003f84070 */
[--C-:B------:R-:W-:Y:S01]  /*3a30*/  @!P3 IMAD.IADD R9, R9, 0x1, -R61.reuse ;  /* 0x000000010909b824 */ /* 0x100fe200078e0a3d */
[C---:B------:R-:W-:Y:S01]  /*3a40*/  ISETP.GT.U32.AND P3, PT, R61.reuse, R16, PT ;  /* 0x000000103d00720c */ /* 0x040fe20003f64070 */
[--C-:B------:R-:W-:Y:S01]  /*3a50*/  @!P0 IMAD.IADD R12, R12, 0x1, -R61.reuse ;  /* 0x000000010c0c8824 */ /* 0x100fe200078e0a3d */
[----:B------:R-:W-:Y:S01]  /*3a60*/  ISETP.GT.U32.AND P5, PT, R61, R18, PT ;  /* 0x000000123d00720c */ /* 0x000fe20003fa4070 */
[--C-:B------:R-:W-:Y:S01]  /*3a70*/  @!P1 IMAD.IADD R13, R13, 0x1, -R61.reuse ;  /* 0x000000010d0d9824 */ /* 0x100fe200078e0a3d */
[C---:B------:R-:W-:Y:S02]  /*3a80*/  ISETP.GT.U32.AND P0, PT, R61.reuse, R19, PT ;  /* 0x000000133d00720c */ /* 0x040fe40003f04070 */
[C---:B------:R-:W-:Y:S01]  /*3a90*/  ISETP.GT.U32.AND P1, PT, R61.reuse, R20, PT ;  /* 0x000000143d00720c */ /* 0x040fe20003f24070 */
[--C-:B------:R-:W-:Y:S01]  /*3aa0*/  @!P4 IMAD.IADD R10, R10, 0x1, -R61.reuse ;  /* 0x000000010a0ac824 */ /* 0x100fe200078e0a3d */
[----:B------:R-:W-:Y:S01]  /*3ab0*/  ISETP.GT.U32.AND P4, PT, R61, R17, PT ;  /* 0x000000113d00720c */ /* 0x000fe20003f84070 */
[----:B------:R-:W-:Y:S01]  /*3ac0*/  @!P2 IMAD.IADD R15, R15, 0x1, -R61 ;  /* 0x000000010f0fa824 */ /* 0x000fe200078e0a3d */
[----:B------:R-:W-:-:S03]  /*3ad0*/  ISETP.GT.U32.AND P2, PT, R61, R9, PT ;  /* 0x000000093d00720c */ /* 0x000fc60003f44070 */
[--C-:B------:R-:W-:Y:S01]  /*3ae0*/  @!P3 IMAD.IADD R16, R16, 0x1, -R61.reuse ;  /* 0x000000011010b824 */ /* 0x100fe200078e0a3d */
[C---:B------:R-:W-:Y:S01]  /*3af0*/  ISETP.GT.U32.AND P3, PT, R61.reuse, R10, PT ;  /* 0x0000000a3d00720c */ /* 0x040fe20003f64070 */
[--C-:B------:R-:W-:Y:S01]  /*3b00*/  @!P5 IMAD.IADD R18, R18, 0x1, -R61.reuse ;  /* 0x000000011212d824 */ /* 0x100fe200078e0a3d */
[----:B------:R-:W-:Y:S01]  /*3b10*/  ISETP.GT.U32.AND P5, PT, R61, R12, PT ;  /* 0x0000000c3d00720c */ /* 0x000fe20003fa4070 */
[--C-:B------:R-:W-:Y:S01]  /*3b20*/  @!P0 IMAD.IADD R19, R19, 0x1, -R61.reuse ;  /* 0x0000000113138824 */ /* 0x100fe200078e0a3d */
[C---:B------:R-:W-:Y:S01]  /*3b30*/  ISETP.GT.U32.AND P0, PT, R61.reuse, R13, PT ;  /* 0x0000000d3d00720c */ /* 0x040fe20003f04070 */
[--C-:B------:R-:W-:Y:S01]  /*3b40*/  @!P1 IMAD.IADD R20, R20, 0x1, -R61.reuse ;  /* 0x0000000114149824 */ /* 0x100fe200078e0a3d */
[----:B------:R-:W-:Y:S01]  /*3b50*/  ISETP.GT.U32.AND P1, PT, R61, R14, PT ;  /* 0x0000000e3d00720c */ /* 0x000fe20003f24070 */
[--C-:B------:R-:W-:Y:S01]  /*3b60*/  @!P4 IMAD.IADD R17, R17, 0x1, -R61.reuse ;  /* 0x000000011111c824 */ /* 0x100fe200078e0a3d */
[----:B------:R-:W-:Y:S01]  /*3b70*/  ISETP.GT.U32.AND P4, PT, R61, R11, PT ;  /* 0x0000000b3d00720c */ /* 0x000fe20003f84070 */
[----:B------:R-:W-:Y:S01]  /*3b80*/  @!P2 IMAD.IADD R9, R9, 0x1, -R61 ;  /* 0x000000010909a824 */ /* 0x000fe200078e0a3d */
[----:B------:R-:W-:-:S02]  /*3b90*/  ISETP.GT.U32.AND P6, PT, R61, R8, PT ;  /* 0x000000083d00720c */ /* 0x000fc40003fc4070 */
[C---:B------:R-:W-:Y:S01]  /*3ba0*/  ISETP.GT.U32.AND P2, PT, R61.reuse, R15, PT ;  /* 0x0000000f3d00720c */ /* 0x040fe20003f44070 */
[--C-:B------:R-:W-:Y:S01]  /*3bb0*/  @!P3 IMAD.IADD R10, R10, 0x1, -R61.reuse ;  /* 0x000000010a0ab824 */ /* 0x100fe200078e0a3d */
[C---:B------:R-:W-:Y:S01]  /*3bc0*/  ISETP.GT.U32.AND P3, PT, R61.reuse, R16, PT ;  /* 0x000000103d00720c */ /* 0x040fe20003f64070 */
[--C-:B------:R-:W-:Y:S01]  /*3bd0*/  @!P5 IMAD.IADD R12, R12, 0x1, -R61.reuse ;  /* 0x000000010c0cd824 */ /* 0x100fe200078e0a3d */
[----:B------:R-:W-:Y:S01]  /*3be0*/  ISETP.GT.U32.AND P5, PT, R61, R18, PT ;  /* 0x000000123d00720c */ /* 0x000fe20003fa4070 */
[--C-:B------:R-:W-:Y:S01]  /*3bf0*/  @!P0 IMAD.IADD R13, R13, 0x1, -R61.reuse ;  /* 0x000000010d0d8824 */ /* 0x100fe200078e0a3d */
[----:B------:R-:W-:Y:S01]  /*3c00*/  ISETP.GT.U32.AND P0, PT, R61, R19, PT ;  /* 0x000000133d00720c */ /* 0x000fe20003f04070 */
[--C-:B------:R-:W-:Y:S02]  /*3c10*/  @!P1 IMAD.IADD R14, R14, 0x1, -R61.reuse ;  /* 0x000000010e0e9824 */ /* 0x100fe400078e0a3d */
[----:B------:R-:W-:Y:S01]  /*3c20*/  @!P4 IMAD.IADD R11, R11, 0x1, -R61 ;  /* 0x000000010b0bc824 */ /* 0x000fe200078e0a3d */
[----:B------:R-:W-:-:S02]  /*3c30*/  ISETP.GT.U32.AND P4, PT, R61, R17, PT ;  /* 0x000000113d00720c */ /* 0x000fc40003f84070 */
[C---:B------:R-:W-:Y:S01]  /*3c40*/  ISETP.GT.U32.AND P1, PT, R61.reuse, R21, PT ;  /* 0x000000153d00720c */ /* 0x040fe20003f24070 */
[--C-:B------:R-:W-:Y:S01]  /*3c50*/  @!P6 IMAD.IADD R8, R8, 0x1, -R61.reuse ;  /* 0x000000010808e824 */ /* 0x100fe200078e0a3d */
[----:B------:R-:W-:Y:S01]  /*3c60*/  ISETP.GT.U32.AND P6, PT, R61, R20, PT ;  /* 0x000000143d00720c */ /* 0x000fe20003fc4070 */
[--C-:B------:R-:W-:Y:S01]  /*3c70*/  @!P2 IMAD.IADD R15, R15, 0x1, -R61.reuse ;  /* 0x000000010f0fa824 */ /* 0x100fe200078e0a3d */
[C---:B------:R-:W-:Y:S01]  /*3c80*/  ISETP.GT.U32.AND P2, PT, R61.reuse, R22, PT ;  /* 0x000000163d00720c */ /* 0x040fe20003f44070 */
[--C-:B------:R-:W-:Y:S01]  /*3c90*/  @!P3 IMAD.IADD R16, R16, 0x1, -R61.reuse ;  /* 0x000000011010b824 */ /* 0x100fe200078e0a3d */
[C---:B------:R-:W-:Y:S01]  /*3ca0*/  ISETP.GT.U32.AND P3, PT, R61.reuse, R23, PT ;  /* 0x000000173d00720c */ /* 0x040fe20003f64070 */
[--C-:B------:R-:W-:Y:S01]  /*3cb0*/  @!P5 IMAD.IADD R18, R18, 0x1, -R61.reuse ;  /* 0x000000011212d824 */ /* 0x100fe200078e0a3d */
[----:B------:R-:W-:Y:S01]  /*3cc0*/  ISETP.GT.U32.AND P5, PT, R61, R25, PT ;  /* 0x000000193d00720c */ /* 0x000fe20003fa4070 */
[--C-:B------:R-:W-:Y:S01]  /*3cd0*/  @!P0 IMAD.IADD R19, R19, 0x1, -R61.reuse ;  /* 0x0000000113138824 */ /* 0x100fe200078e0a3d */
[----:B------:R-:W-:Y:S01]  /*3ce0*/  ISETP.GT.U32.AND P0, PT, R61, R26, PT ;  /* 0x0000001a3d00720c */ /* 0x000fe20003f04070 */
        /* <DEDUP_REMOVED lines=15> */
[C---:B------:R-:W-:Y:S01]  /*3de0*/  ISETP.GT.U32.AND P4, PT, R61.reuse, R31, PT ;  /* 0x0000001f3d00720c */ /* 0x040fe20003f84070 */
[--C-:B------:R-:W-:Y:S01]  /*3df0*/  @!P1 IMAD.IADD R28, R28, 0x1, -R61.reuse ;  /* 0x000000011c1c9824 */ /* 0x100fe200078e0a3d */
[----:B------:R-:W-:Y:S01]  /*3e00*/  ISETP.GT.U32.AND P1, PT, R61, R22, PT ;  /* 0x000000163d00720c */ /* 0x000fe20003f24070 */
[----:B------:R-:W-:-:S02]  /*3e10*/  @!P6 IMAD.IADD R27, R27, 0x1, -R61 ;  /* 0x000000011b1be824 */ /* 0x000fc400078e0a3d */
        /* <DEDUP_REMOVED lines=10> */
[----:B------:R-:W-:Y:S01]  /*3ec0*/  @!P1 IMAD.IADD R22, R22, 0x1, -R61 ;  /* 0x0000000116169824 */ /* 0x000fe200078e0a3d */
[----:B------:R-:W-:-:S02]  /*3ed0*/  ISETP.GT.U32.AND P1, PT, R61, R28, PT ;  /* 0x0000001c3d00720c */ /* 0x000fc40003f24070 */
        /* <DEDUP_REMOVED lines=81> */
[----:B------:R-:W-:Y:S01]  /*43f0*/  @!P1 IMAD.IADD R49, R49, 0x1, -R61 ;  /* 0x0000000131319824 */ /* 0x000fe200078e0a3d */
[----:B------:R-:W-:-:S04]  /*4400*/  IABS R61, c[0x0][0x178] ;  /* 0x00005e00003d7a13 */ /* 0x000fc80000000000 */
[----:B------:R-:W-:Y:S02]  /*4410*/  ISETP.GT.U32.AND P1, PT, R61, R57, PT ;  /* 0x000000393d00720c */ /* 0x000fe40003f24070 */
[----:B------:R-:W-:-:S05]  /*4420*/  IABS R61, c[0x0][0x17c] ;  /* 0x00005f00003d7a13 */ /* 0x000fca0000000000 */
        /* <DEDUP_REMOVED lines=12> */
[--C-:B------:R-:W-:Y:S01]  /*44f0*/  @!P4 IMAD.IADD R53, R53, 0x1, -R61.reuse ;  /* 0x000000013535c824 */ /* 0x100fe200078e0a3d */
[----:B------:R-:W-:Y:S01]  /*4500*/  ISETP.GT.U32.AND P4, PT, R61, R47, PT ;  /* 0x0000002f3d00720c */ /* 0x000fe20003f84070 */
[--C-:B------:R-:W-:Y:S01]  /*4510*/  @!P5 IMAD.IADD R55, R55, 0x1, -R61.reuse ;  /* 0x000000013737d824 */ /* 0x100fe200078e0a3d */
[C---:B------:R-:W-:Y:S01]  /*4520*/  ISETP.GT.U32.AND P5, PT, R61.reuse, R48, PT ;  /* 0x000000303d00720c */ /* 0x040fe20003fa4070 */
[----:B------:R-:W-:Y:S01]  /*4530*/  @!P0 IMAD.IADD R56, R56, 0x1, -R61 ;  /* 0x0000000138388824 */ /* 0x000fe200078e0a3d */
        /* <DEDUP_REMOVED lines=11> */
[----:B------:R-:W-:Y:S01]  /*45f0*/  IABS R61, c[0x0][0x17c] ;  /* 0x00005f00003d7a13 */ /* 0x000fe20000000000 */
[----:B------:R0:W-:Y:S03]  /*4600*/  STL [R1+0xd30], R0 ;  /* 0x000d300001007387 */ /* 0x0001e60000100800 */
[----:B------:R-:W-:Y:S02]  /*4610*/  ISETP.GT.U32.AND P3, PT, R61, R52, PT ;  /* 0x000000343d00720c */ /* 0x000fe40003f64070 */
[----:B------:R-:W-:Y:S01]  /*4620*/  IABS R61, c[0x0][0x178] ;  /* 0x00005e00003d7a13 */ /* 0x000fe20000000000 */
[----:B0-----:R-:W0:Y:S04]  /*4630*/  S2R R0, SR_TID.X ;  /* 0x0000000000007919 */ /* 0x001e280000002100 */
[----:B------:R-:W-:Y:S01]  /*4640*/  @!P6 IMAD.IADD R60, R60, 0x1, -R61 ;  /* 0x000000013c3ce824 */ /* 0x000fe200078e0a3d */
[----:B------:R-:W-:-:S05]  /*4650*/  IABS R61, c[0x0][0x17c] ;  /* 0x00005f00003d7a13 */ /* 0x000fca0000000000 */
[--C-:B------:R-:W-:Y:S01]  /*4660*/  @!P4 IMAD.IADD R47, R47, 0x1, -R61.reuse ;  /* 0x000000012f2fc824 */ /* 0x100fe200078e0a3d */
[C---:B------:R-:W-:Y:S01]  /*4670*/  ISETP.GT.U32.AND P4, PT, R61.reuse, R53, PT ;  /* 0x000000353d00720c */ /* 0x040fe20003f84070 */
[--C-:B------:R-:W-:Y:S01]  /*4680*/  @!P5 IMAD.IADD R48, R48, 0x1, -R61.reuse ;  /* 0x000000013030d824 */ /* 0x100fe200078e0a3d */
[----:B------:R-:W-:Y:S01]  /*4690*/  ISETP.GT.U32.AND P5, PT, R61, R55, PT ;  /* 0x000000373d00720c */ /* 0x000fe20003fa4070 */
[--C-:B------:R-:W-:Y:S01]  /*46a0*/  @!P0 IMAD.IADD R49, R49, 0x1, -R61.reuse ;  /* 0x0000000131318824 */ /* 0x100fe200078e0a3d */
[----:B------:R-:W-:Y:S01]  /*46b0*/  ISETP.GT.U32.AND P0, PT, R61, R56, PT ;  /* 0x000000383d00720c */ /* 0x000fe20003f04070 */
[--C-:B------:R-:W-:Y:S02]  /*46c0*/  @!P1 IMAD.IADD R50, R50, 0x1, -R61.reuse ;  /* 0x0000000132329824 */ /* 0x100fe400078e0a3d */
[--C-:B------:R-:W-:Y:S02]  /*46d0*/  @!P2 IMAD.IADD R51, R51, 0x1, -R61.reuse ;  /* 0x000000013333a824 */ /* 0x100fe400078e0a3d */
[----:B------:R-:W-:-:S02]  /*46e0*/  @!P3 IMAD.IADD R52, R52, 0x1, -R61 ;  /* 0x000000013434b824 */ /* 0x000fc400078e0a3d */
[----:B------:R-:W1:Y:S04]  /*46f0*/  S2R R61, SR_TID.X ;  /* 0x00000000003d7919 */ /* 0x000e680000002100 */
[----:B------:R2:W-:Y:S01]  /*4700*/  STL [R1+0xd34], R2 ;  /* 0x000d340201007387 */ /* 0x0005e20000100800 */
[----:B0-----:R-:W-:-:S03]  /*4710*/  LOP3.LUT R54, R0, 0x7, RZ, 0xc0, !PT ;  /* 0x0000000700367812 */ /* 0x001fc600078ec0ff */
[----:B------:R-:W-:Y:S04]  /*4720*/  STL [R1+0xd38], R3 ;  /* 0x000d380301007387 */ /* 0x000fe80000100800 */
[----:B------:R0:W-:Y:S01]  /*4730*/  STL [R1+0xd3c], R4 ;  /* 0x000d3c0401007387 */ /* 0x0001e20000100800 */
[C---:B--2---:R-:W-:Y:S02]  /*4740*/  IMAD.SHL.U32 R2, R0.reuse, 0x80, RZ ;  /* 0x0000008000027824 */ /* 0x044fe400078e00ff */
[C---:B0-----:R-:W-:Y:S02]  /*4750*/  IMAD.SHL.U32 R4, R0.reuse, 0x2, RZ ;  /* 0x0000000200047824 */ /* 0x041fe400078e00ff */
[----:B------:R-:W-:-:S05]  /*4760*/  IMAD.SHL.U32 R0, R0, 0x8, RZ ;  /* 0x0000000800007824 */ /* 0x000fca00078e00ff */
[----:B------:R-:W-:Y:S02]  /*4770*/  LOP3.LUT R0, R0, 0x30, RZ, 0xc0, !PT ;  /* 0x0000003000007812 */ /* 0x000fe400078ec0ff */
[----:B-1----:R-:W-:-:S03]  /*4780*/  LOP3.LUT R61, R61, 0x7, RZ, 0xc0, !PT ;  /* 0x000000073d3d7812 */ /* 0x002fc600078ec0ff */
[C---:B------:R-:W-:Y:S02]  /*4790*/  IMAD R3, R54.reuse, 0x40, R0 ;  /* 0x0000004036037824 */ /* 0x040fe400078e0200 */
[----:B------:R-:W-:Y:S01]  /*47a0*/  IMAD R54, R54, 0x110, RZ ;  /* 0x0000011036367824 */ /* 0x000fe200078e02ff */
[----:B------:R-:W2:Y:S01]  /*47b0*/  LDL R0, [R1+0xc98] ;  /* 0x000c980001007983 */ /* 0x000ea20000100800 */
[----:B------:R-:W-:-:S03]  /*47c0*/  IMAD R61, R61, 0x110, RZ ;  /* 0x000001103d3d7824 */ /* 0x000fc600078e02ff */
[--C-:B------:R-:W-:Y:S02]  /*47d0*/  LOP3.LUT R54, R54, 0x10, R4.reuse, 0x78, !PT ;  /* 0x0000001036367812 */ /* 0x100fe400078e7804 */
[--C-:B------:R-:W-:Y:S02]  /*47e0*/  LOP3.LUT R61, R61, 0x10, R4.reuse, 0x78, !PT ;  /* 0x000000103d3d7812 */ /* 0x100fe400078e7804 */
[----:B------:R-:W-:Y:S02]  /*47f0*/  LOP3.LUT R3, R3, 0x30, R4, 0x78, !PT ;  /* 0x0000003003037812 */ /* 0x000fe400078e7804 */
[----:B------:R-:W3:Y:S01]  /*4800*/  LDL R54, [R1+0xcc8] ;  /* 0x000cc80001367983 */ /* 0x000ee20000100800 */
[----:B------:R-:W-:-:S03]  /*4810*/  LOP3.LUT R61, R61, 0x800, R2, 0xf8, !PT ;  /* 0x000008003d3d7812 */ /* 0x000fc600078ef802 */
[----:B------:R-:W-:Y:S01]  /*4820*/  STL [R1+0xd28], R48 ;  /* 0x000d283001007387 */ /* 0x000fe20000100800 */
[----:B------:R-:W-:-:S03]  /*4830*/  IABS R61, c[0x0][0x17c] ;  /* 0x00005f00003d7a13 */ /* 0x000fc60000000000 */
[----:B------:R0:W-:Y:S02]  /*4840*/  STL [R1+0xd24], R49 ;  /* 0x000d243101007387 */ /* 0x0001e40000100800 */
[----:B------:R-:W-:Y:S02]  /*4850*/  @!P4 IMAD.IADD R53, R53, 0x1, -R61 ;  /* 0x000000013535c824 */ /* 0x000fe400078e0a3d */
[----:B0-----:R-:W4:Y:S04]  /*4860*/  LDL R49, [R1+0xcc4] ;  /* 0x000cc40001317983 */ /* 0x001f280000100800 */
[----:B------:R0:W-:Y:S04]  /*4870*/  STL [R1+0xd20], R50 ;  /* 0x000d203201007387 */ /* 0x0001e80000100800 */
[----:B0-----:R-:W2:Y:S04]  /*4880*/  LDL R50, [R1+0xcb4] ;  /* 0x000cb40001327983 */ /* 0x001ea80000100800 */
[----:B------:R-:W2:Y:S04]  /*4890*/  LDL.LU R4, [R1+0xd3c] ;  /* 0x000d3c0001047983 */ /* 0x000ea80000300800 */
[----:B------:R-:W2:Y:S04]  /*48a0*/  LDL.LU R3, [R1+0xd38] ;  /* 0x000d380001037983 */ /* 0x000ea80000300800 */
[----:B------:R-:W2:Y:S04]  /*48b0*/  LDL.LU R2, [R1+0xd34] ;  /* 0x000d340001027983 */ /* 0x000ea80000300800 */
[----:B------:R-:W2:Y:S01]  /*48c0*/  LDL R61, [R1+0xc94] ;  /* 0x000c9400013d7983 */ /* 0x000ea20000100800 */
[----:B------:R-:W-:-:S04]  /*48d0*/  IABS R48, c[0x0][0x178] ;  /* 0x00005e0000307a13 */ /* 0x000fc80000000000 */
[C---:B------:R-:W-:Y:S02]  /*48e0*/  ISETP.GT.U32.AND P1, PT, R48.reuse, R57, PT ;  /* 0x000000393000720c */ /* 0x040fe40003f24070 */
[C---:B------:R-:W-:Y:S02]  /*48f0*/  ISETP.GT.U32.AND P2, PT, R48.reuse, R58, PT ;  /* 0x0000003a3000720c */ /* 0x040fe40003f44070 */
[C---:B------:R-:W-:Y:S02]  /*4900*/  ISETP.GT.U32.AND P6, PT, R48.reuse, R59, PT ;  /* 0x0000003b3000720c */ /* 0x040fe40003fc4070 */
[----:B------:R-:W-:-:S07]  /*4910*/  ISETP.GT.U32.AND P3, PT, R48, R60, PT ;  /* 0x0000003c3000720c */ /* 0x000fce0003f64070 */
[--C-:B------:R-:W-:Y:S02]  /*4920*/  @!P1 IMAD.IADD R57, R57, 0x1, -R48.reuse ;  /* 0x0000000139399824 */ /* 0x100fe400078e0a30 */
[--C-:B------:R-:W-:Y:S02]  /*4930*/  @!P2 IMAD.IADD R58, R58, 0x1, -R48.reuse ;  /* 0x000000013a3aa824 */ /* 0x100fe400078e0a30 */
[--C-:B------:R-:W-:Y:S02]  /*4940*/  @!P6 IMAD.IADD R59, R59, 0x1, -R48.reuse ;  /* 0x000000013b3be824 */ /* 0x100fe400078e0a30 */
[----:B------:R-:W-:Y:S01]  /*4950*/  @!P3 IMAD.IADD R60, R60, 0x1, -R48 ;  /* 0x000000013c3cb824 */ /* 0x000fe200078e0a30 */
[----:B---3--:R-:W-:Y:S02]  /*4960*/  ISETP.GE.AND P2, PT, R54, RZ, PT ;  /* 0x000000ff3600720c */ /* 0x008fe40003f46270 */
[----:B--2---:R-:W-:Y:S02]  /*4970*/  ISETP.GE.AND P4, PT, R61, RZ, PT ;  /* 0x000000ff3d00720c */ /* 0x004fe40003f86270 */
[----:B------:R-:W-:-:S05]  /*4980*/  IABS R61, c[0x0][0x17c] ;  /* 0x00005f00003d7a13 */ /* 0x000fca0000000000 */
[--C-:B------:R-:W-:Y:S01]  /*4990*/  @!P5 IMAD.IADD R55, R55, 0x1, -R61.reuse ;  /* 0x000000013737d824 */ /* 0x100fe200078e0a3d */
[----:B------:R-:W-:Y:S01]  /*49a0*/  ISETP.GE.AND P5, PT, R0, RZ, PT ;  /* 0x000000ff0000720c */ /* 0x000fe20003fa6270 */
[----:B------:R-:W-:Y:S01]  /*49b0*/  @!P0 IMAD.IADD R56, R56, 0x1, -R61 ;  /* 0x0000000138388824 */ /* 0x000fe200078e0a3d */
[----:B------:R-:W-:Y:S01]  /*49c0*/  ISETP.GE.AND P0, PT, R50, RZ, PT ;  /* 0x000000ff3200720c */ /* 0x000fe20003f06270 */
[----:B------:R-:W2:Y:S04]  /*49d0*/  LDL R61, [R1+0xcb0] ;  /* 0x000cb000013d7983 */ /* 0x000ea80000100800 */
[----:B------:R-:W3:Y:S04]  /*49e0*/  LDL.LU R0, [R1+0xd30] ;  /* 0x000d300001007983 */ /* 0x000ee80000300800 */
[----:B------:R-:W2:Y:S04]  /*49f0*/  LDL R50, [R1+0xc9c] ;  /* 0x000c9c0001327983 */ /* 0x000ea80000100800 */
[----:B------:R0:W-:Y:S04]  /*4a00*/  STL [R1+0xcfc], R57 ;  /* 0x000cfc3901007387 */ /* 0x0001e80000100800 */
[----:B0-----:R-:W2:Y:S04]  /*4a10*/  LDL R57, [R1+0xcbc] ;  /* 0x000cbc0001397983 */ /* 0x001ea80000100800 */
[----:B------:R0:W-:Y:S04]  /*4a20*/  STL [R1+0xd00], R58 ;  /* 0x000d003a01007387 */ /* 0x0001e80000100800 */
[----:B0-----:R-:W2:Y:S04]  /*4a30*/  LDL R58, [R1+0xcc0] ;  /* 0x000cc000013a7983 */ /* 0x001ea80000100800 */
[----:B------:R0:W-:Y:S04]  /*4a40*/  STL [R1+0xd04], R59 ;  /* 0x000d043b01007387 */ /* 0x0001e80000100800 */
[----:B------:R-:W3:Y:S04]  /*4a50*/  LDL R48, [R1+0xca4] ;  /* 0x000ca40001307983 */ /* 0x000ee80000100800 */
[----:B0-----:R-:W3:Y:S04]  /*4a60*/  LDL R59, [R1+0xcac] ;  /* 0x000cac00013b7983 */ /* 0x001ee80000100800 */
[----:B------:R0:W-:Y:S04]  /*4a70*/  STL [R1+0xd08], R60 ;  /* 0x000d083c01007387 */ /* 0x0001e80000100800 */
[----:B0-----:R-:W3:Y:S04]  /*4a80*/  LDL R60, [R1+0xcb8] ;  /* 0x000cb800013c7983 */ /* 0x001ee80000100800 */
[----:B------:R-:W3:Y:S01]  /*4a90*/  LDL.LU R54, [R1+0x1c] ;  /* 0x00001c0001367983 */ /* 0x000ee20000300800 */
[----:B----4-:R-:W-:-:S03]  /*4aa0*/  ISETP.GE.AND P3, PT, R49, RZ, PT ;  /* 0x000000ff3100720c */ /* 0x010fc60003f66270 */
[----:B------:R-:W4:Y:S01]  /*4ab0*/  LDL R49, [R1+0xca8] ;  /* 0x000ca80001317983 */ /* 0x000f220000100800 */
[----:B--2---:R-:W-:-:S03]  /*4ac0*/  ISETP.GE.AND P1, PT, R58, RZ, PT ;  /* 0x000000ff3a00720c */ /* 0x004fc60003f26270 */
[----:B------:R-:W2:Y:S01]  /*4ad0*/  LDL.LU R58, [R1+0x18] ;  /* 0x00001800013a7983 */ /* 0x000ea20000300800 */
[----:B---3--:R-:W-:-:S05]  /*4ae0*/  @!P4 IMAD.MOV R54, RZ, RZ, -R54 ;  /* 0x000000ffff36c224 */ /* 0x008fca00078e0a36 */
[----:B------:R0:W-:Y:S04]  /*4af0*/  STL [R1+0x1c], R54 ;  /* 0x00001c3601007387 */ /* 0x0001e80000100800 */
[----:B0-----:R-:W3:Y:S01]  /*4b00*/  LDL.LU R54, [R1+0xd2c] ;  /* 0x000d2c0001367983 */ /* 0x001ee20000300800 */
[----:B------:R-:W-:Y:S01]  /*4b10*/  ISETP.GE.AND P4, PT, R60, RZ, PT ;  /* 0x000000ff3c00720c */ /* 0x000fe20003f86270 */
[----:B--2---:R-:W-:Y:S01]  /*4b20*/  @!P5 IMAD.MOV R58, RZ, RZ, -R58 ;  /* 0x000000ffff3ad224 */ /* 0x004fe200078e0a3a */
[----:B------:R-:W-:Y:S01]  /*4b30*/  ISETP.GE.AND P5, PT, R57, RZ, PT ;  /* 0x000000ff3900720c */ /* 0x000fe20003fa6270 */
[----:B---3--:R-:W-:Y:S02]  /*4b40*/  IMAD.MOV.U32 R60, RZ, RZ, R54 ;  /* 0x000000ffff3c7224 */ /* 0x008fe400078e0036 */
[----:B------:R-:W2:Y:S02]  /*4b50*/  LDL R54, [R1+0xca0] ;  /* 0x000ca00001367983 */ /* 0x000ea40000100800 */
[----:B------:R-:W-:-:S02]  /*4b60*/  @!P0 IMAD.MOV R60, RZ, RZ, -R60 ;  /* 0x000000ffff3c8224 */ /* 0x000fc400078e0a3c */
[----:B------:R0:W-:Y:S04]  /*4b70*/  STL [R1+0x18], R58 ;  /* 0x0000183a01007387 */ /* 0x0001e80000100800 */
[----:B0-----:R-:W3:Y:S04]  /*4b80*/  LDL.LU R58, [R1+0x10] ;  /* 0x00001000013a7983 */ /* 0x001ee80000300800 */
[----:B------:R-:W2:Y:S04]  /*4b90*/  LDL R57, [R1+0xc90] ;  /* 0x000c900001397983 */ /* 0x000ea80000100800 */
[----:B------:R0:W-:Y:S04]  /*4ba0*/  STL [R1+0x14], R60 ;  /* 0x0000143c01007387 */ /* 0x0001e80000100800 */
[----:B0-----:R-:W2:Y:S01]  /*4bb0*/  LDL.LU R60, [R1+0xc] ;  /* 0x00000c00013c7983 */ /* 0x001ea20000300800 */
[----:B------:R-:W-:-:S03]  /*4bc0*/  ISETP.GE.AND P0, PT, R59, RZ, PT ;  /* 0x000000ff3b00720c */ /* 0x000fc60003f06270 */
[----:B------:R-:W4:Y:S01]  /*4bd0*/  LDL.LU R59, [R1+0x8] ;  /* 0x00000800013b7983 */ /* 0x000f220000300800 */
[----:B---3--:R-:W-:-:S05]  /*4be0*/  @!P2 IMAD.MOV R58, RZ, RZ, -R58 ;  /* 0x000000ffff3aa224 */ /* 0x008fca00078e0a3a */
[----:B------:R-:W-:Y:S01]  /*4bf0*/  STL [R1+0x10], R58 ;  /* 0x0000103a01007387 */ /* 0x000fe20000100800 */
[----:B--2---:R-:W-:-:S05]  /*4c00*/  @!P1 IMAD.MOV R60, RZ, RZ, -R60 ;  /* 0x000000ffff3c9224 */ /* 0x004fca00078e0a3c */
[----:B------:R0:W-:Y:S04]  /*4c10*/  STL [R1+0xd0c], R60 ;  /* 0x000d0c3c01007387 */ /* 0x0001e80000100800 */
[----:B0-----:R-:W2:Y:S04]  /*4c20*/  LDL R60, [R1+0xc84] ;  /* 0x000c8400013c7983 */ /* 0x001ea80000100800 */
[----:B------:R-:W3:Y:S01]  /*4c30*/  LDL.LU R58, [R1+0x4] ;  /* 0x00000400013a7983 */ /* 0x000ee20000300800 */
[----:B----4-:R-:W-:Y:S01]  /*4c40*/  @!P3 IMAD.MOV R59, RZ, RZ, -R59 ;  /* 0x000000ffff3bb224 */ /* 0x010fe200078e0a3b */
[----:B------:R-:W-:-:S02]  /*4c50*/  ISETP.GE.AND P1, PT, R50, RZ, PT ;  /* 0x000000ff3200720c */ /* 0x000fc40003f26270 */
[----:B------:R-:W4:Y:S01]  /*4c60*/  LDL R50, [R1+0xc80] ;  /* 0x000c800001327983 */ /* 0x000f220000100800 */
[----:B------:R-:W-:-:S03]  /*4c70*/  ISETP.GE.AND P2, PT, R61, RZ, PT ;  /* 0x000000ff3d00720c */ /* 0x000fc60003f46270 */
[----:B------:R0:W-:Y:S04]  /*4c80*/  STL [R1+0xd10], R59 ;  /* 0x000d103b01007387 */ /* 0x0001e80000100800 */
[----:B0-----:R-:W2:Y:S04]  /*4c90*/  LDL R59, [R1+0xc88] ;  /* 0x000c8800013b7983 */ /* 0x001ea80000100800 */
[----:B------:R-:W2:Y:S01]  /*4ca0*/  LDL.LU R61, [R1] ;  /* 0x00000000013d7983 */ /* 0x000ea20000300800 */
[----:B------:R-:W-:-:S03]  /*4cb0*/  ISETP.GE.AND P3, PT, R48, RZ, PT ;  /* 0x000000ff3000720c */ /* 0x000fc60003f66270 */
[----:B------:R-:W4:Y:S01]  /*4cc0*/  LDL R48, [R1+0xc7c] ;  /* 0x000c7c0001307983 */ /* 0x000f220000100800 */
[----:B---3--:R-:W-:-:S05]  /*4cd0*/  @!P4 IMAD.MOV R58, RZ, RZ, -R58 ;  /* 0x000000ffff3ac224 */ /* 0x008fca00078e0a3a */
[----:B------:R0:W-:Y:S04]  /*4ce0*/  STL [R1+0xd14], R58 ;  /* 0x000d143a01007387 */ /* 0x0001e80000100800 */
[----:B0-----:R-:W3:Y:S01]  /*4cf0*/  LDL R58, [R1+0xc8c] ;  /* 0x000c8c00013a7983 */ /* 0x001ee20000100800 */
[----:B------:R-:W-:-:S03]  /*4d00*/  ISETP.GE.AND P4, PT, R49, RZ, PT ;  /* 0x000000ff3100720c */ /* 0x000fc60003f86270 */
[----:B------:R-:W3:Y:S01]  /*4d10*/  LDL R49, [R1+0xc78] ;  /* 0x000c780001317983 */ /* 0x000ee20000100800 */
[----:B--2---:R-:W-:Y:S01]  /*4d20*/  @!P5 IMAD.MOV R61, RZ, RZ, -R61 ;  /* 0x000000ffff3dd224 */ /* 0x004fe200078e0a3d */
[----:B------:R-:W-:-:S04]  /*4d30*/  ISETP.GE.AND P5, PT, R54, RZ, PT ;  /* 0x000000ff3600720c */ /* 0x000fc80003fa6270 */
[----:B------:R0:W-:Y:S04]  /*4d40*/  STL [R1+0xd18], R61 ;  /* 0x000d183d01007387 */ /* 0x0001e80000100800 */
[----:B------:R-:W2:Y:S01]  /*4d50*/  LDL R54, [R1+0xc74] ;  /* 0x000c740001367983 */ /* 0x000ea20000100800 */
[----:B------:R-:W-:Y:S01]  /*4d60*/  @!P0 IMAD.MOV R0, RZ, RZ, -R0 ;  /* 0x000000ffff008224 */ /* 0x000fe200078e0a00 */
[----:B------:R-:W-:Y:S01]  /*4d70*/  ISETP.GE.AND P0, PT, R57, RZ, PT ;  /* 0x000000ff3900720c */ /* 0x000fe20003f06270 */
[----:B------:R-:W-:Y:S01]  /*4d80*/  @!P2 IMAD.MOV R2, RZ, RZ, -R2 ;  /* 0x000000ffff02a224 */ /* 0x000fe200078e0a02 */
[----:B------:R-:W2:Y:S01]  /*4d90*/  LDL R57, [R1+0xc70] ;  /* 0x000c700001397983 */ /* 0x000ea20000100800 */
[----:B------:R-:W-:Y:S01]  /*4da0*/  @!P1 IMAD.MOV R3, RZ, RZ, -R3 ;  /* 0x000000ffff039224 */ /* 0x000fe200078e0a03 */
[----:B------:R-:W-:Y:S01]  /*4db0*/  ISETP.GE.AND P1, PT, R59, RZ, PT ;  /* 0x000000ff3b00720c */ /* 0x000fe20003f26270 */
[----:B------:R-:W-:Y:S01]  /*4dc0*/  @!P3 IMAD.MOV R4, RZ, RZ, -R4 ;  /* 0x000000ffff04b224 */ /* 0x000fe200078e0a04 */
[----:B------:R-:W2:Y:S01]  /*4dd0*/  LDL R59, [R1+0xc68] ;  /* 0x000c6800013b7983 */ /* 0x000ea20000100800 */
[----:B------:R-:W-:Y:S01]  /*4de0*/  ISETP.GE.AND P3, PT, R60, RZ, PT ;  /* 0x000000ff3c00720c */ /* 0x000fe20003f66270 */
[----:B------:R-:W-:Y:S01]  /*4df0*/  @!P5 IMAD.MOV R6, RZ, RZ, -R6 ;  /* 0x000000ffff06d224 */ /* 0x000fe200078e0a06 */
[----:B----4-:R-:W-:Y:S01]  /*4e00*/  ISETP.GE.AND P5, PT, R48, RZ, PT ;  /* 0x000000ff3000720c */ /* 0x010fe20003fa6270 */
[----:B------:R-:W4:Y:S04]  /*4e10*/  LDL R60, [R1+0xc64] ;  /* 0x000c6400013c7983 */ /* 0x000f280000100800 */
[----:B------:R-:W4:Y:S01]  /*4e20*/  LDL R48, [R1+0xc5c] ;  /* 0x000c5c0001307983 */ /* 0x000f220000100800 */
[----:B------:R-:W-:-:S03]  /*4e30*/  @!P4 IMAD.MOV R5, RZ, RZ, -R5 ;  /* 0x000000ffff05c224 */ /* 0x000fc600078e0a05 */
[----:B0-----:R-:W4:Y:S01]  /*4e40*/  LDL R61, [R1+0xbec] ;  /* 0x000bec00013d7983 */ /* 0x001f220000100800 */
[----:B---3--:R-:W-:-:S03]  /*4e50*/  ISETP.GE.AND P2, PT, R58, RZ, PT ;  /* 0x000000ff3a00720c */ /* 0x008fc60003f46270 */
[----:B------:R-:W3:Y:S01]  /*4e60*/  LDL R58, [R1+0xc6c] ;  /* 0x000c6c00013a7983 */ /* 0x000ee20000100800 */
[----:B------:R-:W-:Y:S01]  /*4e70*/  ISETP.GE.AND P4, PT, R50, RZ, PT ;  /* 0x000000ff3200720c */ /* 0x000fe20003f86270 */
[----:B------:R-:W-:Y:S01]  /*4e80*/  @!P0 IMAD.MOV R7, RZ, RZ, -R7 ;  /* 0x000000ffff078224 */ /* 0x000fe200078e0a07 */
[----:B------:R-:W-:Y:S01]  /*4e90*/  ISETP.GE.AND P0, PT, R49, RZ, PT ;  /* 0x000000ff3100720c */ /* 0x000fe20003f06270 */
[----:B------:R-:W3:Y:S04]  /*4ea0*/  LDL R50, [R1+0xc60] ;  /* 0x000c600001327983 */ /* 0x000ee80000100800 */
[----:B------:R-:W3:Y:S02]  /*4eb0*/  LDL R49, [R1+0xc58] ;  /* 0x000c580001317983 */ /* 0x000ee40000100800 */
[----:B------:R-:W-:Y:S01]  /*4ec0*/  @!P2 IMAD.MOV R8, RZ, RZ, -R8 ;  /* 0x000000ffff08a224 */ /* 0x000fe200078e0a08 */
[----:B--2---:R-:W-:-:S02]  /*4ed0*/  ISETP.GE.AND P2, PT, R54, RZ, PT ;  /* 0x000000ff3600720c */ /* 0x004fc40003f46270 */
        /* <DEDUP_REMOVED lines=9> */
[----:B----4-:R-:W-:Y:S02]  /*4f70*/  ISETP.GE.AND P5, PT, R60, RZ, PT ;  /* 0x000000ff3c00720c */ /* 0x010fe40003fa6270 */
[----:B------:R-:W-:Y:S01]  /*4f80*/  @!P2 IMAD.MOV R14, RZ, RZ, -R14 ;  /* 0x000000ffff0ea224 */ /* 0x000fe200078e0a0e */
[----:B------:R-:W4:Y:S01]  /*4f90*/  LDL R60, [R1+0xc44] ;  /* 0x000c4400013c7983 */ /* 0x000f220000100800 */
[----:B------:R-:W-:-:S03]  /*4fa0*/  ISETP.GE.AND P2, PT, R48, RZ, PT ;  /* 0x000000ff3000720c */ /* 0x000fc60003f46270 */
[----:B------:R-:W4:Y:S01]  /*4fb0*/  LDL R48, [R1+0xc3c] ;  /* 0x000c3c0001307983 */ /* 0x000f220000100800 */
[----:B---3--:R-:W-:-:S03]  /*4fc0*/  ISETP.GE.AND P3, PT, R58, RZ, PT ;  /* 0x000000ff3a00720c */ /* 0x008fc60003f66270 */
[----:B------:R-:W3:Y:S01]  /*4fd0*/  LDL R58, [R1+0xc4c] ;  /* 0x000c4c00013a7983 */ /* 0x000ee20000100800 */
[----:B------:R-:W-:Y:S01]  /*4fe0*/  @!P0 IMAD.MOV R13, RZ, RZ, -R13 ;  /* 0x000000ffff0d8224 */ /* 0x000fe200078e0a0d */
[----:B------:R-:W-:Y:S01]  /*4ff0*/  ISETP.GE.AND P0, PT, R50, RZ, PT ;  /* 0x000000ff3200720c */ /* 0x000fe20003f06270 */
[----:B------:R-:W-:Y:S01]  /*5000*/  @!P1 IMAD.MOV R15, RZ, RZ, -R15 ;  /* 0x000000ffff0f9224 */ /* 0x000fe200078e0a0f */
[----:B------:R-:W3:Y:S01]  /*5010*/  LDL R50, [R1+0xc40] ;  /* 0x000c400001327983 */ /* 0x000ee20000100800 */
[----:B------:R-:W-:-:S03]  /*5020*/  ISETP.GE.AND P1, PT, R49, RZ, PT ;  /* 0x000000ff3100720c */ /* 0x000fc60003f26270 */
[----:B------:R-:W3:Y:S02]  /*5030*/  LDL R49, [R1+0xc38] ;  /* 0x000c380001317983 */ /* 0x000ee40000100800 */
[----:B------:R-:W-:Y:S01]  /*5040*/  @!P3 IMAD.MOV R16, RZ, RZ, -R16 ;  /* 0x000000ffff10b224 */ /* 0x000fe200078e0a10 */
[----:B--2---:R-:W-:Y:S02]  /*5050*/  ISETP.GE.AND P3, PT, R54, RZ, PT ;  /* 0x000000ff3600720c */ /* 0x004fe40003f66270 */
        /* <DEDUP_REMOVED lines=9> */
[----:B----4-:R-:W-:-:S02]  /*50f0*/  ISETP.GE.AND P2, PT, R60, RZ, PT ;  /* 0x000000ff3c00720c */ /* 0x010fc40003f46270 */
        /* <DEDUP_REMOVED lines=58> */
[----:B------:R-:W-:Y:S01]  /*54a0*/  ISETP.GE.AND P1, PT, R49, RZ, PT ;  /* 0x000000ff3100720c */ /* 0x000fe20003f26270 */
[----:B------:R-:W-:Y:S02]  /*54b0*/  @!P4 IMAD.MOV R41, RZ, RZ, -R41 ;  /* 0x000000ffff29c224 */ /* 0x000fe400078e0a29 */
[----:B------:R-:W3:Y:S02]  /*54c0*/  LDL R49, [R1+0xbd8] ;  /* 0x000bd80001317983 */ /* 0x000ee40000100800 */
[----:B------:R-:W-:Y:S01]  /*54d0*/  @!P3 IMAD.MOV R40, RZ, RZ, -R40 ;  /* 0x000000ffff28b224 */ /* 0x000fe200078e0a28 */
[----:B--2---:R-:W-:Y:S01]  /*54e0*/  ISETP.GE.AND P3, PT, R54, RZ, PT ;  /* 0x000000ff3600720c */ /* 0x004fe20003f66270 */
[----:B------:R-:W-:Y:S01]  /*54f0*/  @!P5 IMAD.MOV R42, RZ, RZ, -R42 ;  /* 0x000000ffff2ad224 */ /* 0x000fe200078e0a2a */
[----:B------:R-:W2:Y:S01]  /*5500*/  LDL R54, [R1+0xbd4] ;  /* 0x000bd40001367983 */ /* 0x000ea20000100800 */
[----:B------:R-:W-:Y:S01]  /*5510*/  ISETP.GE.AND P5, PT, R61, RZ, PT ;  /* 0x000000ff3d00720c */ /* 0x000fe20003fa6270 */
[----:B------:R-:W-:Y:S01]  /*5520*/  @!P0 IMAD.MOV R43, RZ, RZ, -R43 ;  /* 0x000000ffff2b8224 */ /* 0x000fe200078e0a2b */
[----:B------:R-:W-:Y:S01]  /*5530*/  ISETP.GE.AND P4, PT, R57, RZ, PT ;  /* 0x000000ff3900720c */ /* 0x000fe20003f86270 */
[----:B------:R-:W-:Y:S01]  /*5540*/  @!P2 IMAD.MOV R44, RZ, RZ, -R44 ;  /* 0x000000ffff2ca224 */ /* 0x000fe200078e0a2c */
[----:B------:R-:W2:Y:S01]  /*5550*/  LDL R57, [R1+0x5bc] ;  /* 0x0005bc0001397983 */ /* 0x000ea20000100800 */
[----:B------:R-:W-:Y:S01]  /*5560*/  ISETP.GE.AND P2, PT, R59, RZ, PT ;  /* 0x000000ff3b00720c */ /* 0x000fe20003f46270 */
[----:B------:R-:W-:-:S02]  /*5570*/  @!P1 IMAD.MOV R45, RZ, RZ, -R45 ;  /* 0x000000ffff2d9224 */ /* 0x000fc400078e0a2d */
[----:B------:R-:W2:Y:S01]  /*5580*/  LDL.LU R61, [R1+0x1c] ;  /* 0x00001c00013d7983 */ /* 0x000ea20000300800 */
[----:B----4-:R-:W-:Y:S01]  /*5590*/  ISETP.GE.AND P1, PT, R60, RZ, PT ;  /* 0x000000ff3c00720c */ /* 0x010fe20003f26270 */
[----:B------:R-:W-:Y:S01]  /*55a0*/  @!P3 IMAD.MOV R46, RZ, RZ, -R46 ;  /* 0x000000ffff2eb224 */ /* 0x000fe200078e0a2e */
[----:B------:R-:W-:Y:S02]  /*55b0*/  ISETP.GE.AND P3, PT, R48, RZ, PT ;  /* 0x000000ff3000720c */ /* 0x000fe40003f66270 */
[----:B---3--:R-:W-:Y:S02]  /*55c0*/  ISETP.GE.AND P0, PT, R58, RZ, PT ;  /* 0x000000ff3a00720c */ /* 0x008fe40003f06270 */
[----:B------:R-:W3:Y:S04]  /*55d0*/  LDL.LU R58, [R1+0x18] ;  /* 0x00001800013a7983 */ /* 0x000ee80000300800 */
[----:B------:R-:W4:Y:S04]  /*55e0*/  LDL.LU R59, [R1+0x14] ;  /* 0x00001400013b7983 */ /* 0x000f280000300800 */
[----:B------:R-:W2:Y:S04]  /*55f0*/  LDL.LU R60, [R1+0x10] ;  /* 0x00001000013c7983 */ /* 0x000ea80000300800 */
[----:B------:R-:W2:Y:S01]  /*5600*/  LDL.LU R48, [R1+0xd28] ;  /* 0x000d280001307983 */ /* 0x000ea20000300800 */
[----:B------:R-:W-:Y:S01]  /*5610*/  @!P4 IMAD.MOV R47, RZ, RZ, -R47 ;  /* 0x000000ffff2fc224 */ /* 0x000fe200078e0a2f */
[----:B------:R-:W-:-:S02]  /*5620*/  ISETP.GE.AND P4, PT, R49, RZ, PT ;  /* 0x000000ff3100720c */ /* 0x000fc40003f86270 */
[----:B------:R-:W3:Y:S01]  /*5630*/  LDL.LU R49, [R1+0xd24] ;  /* 0x000d240001317983 */ /* 0x000ee20000300800 */
[----:B--2---:R-:W-:Y:S01]  /*5640*/  @!P5 IMAD.MOV R48, RZ, RZ, -R48 ;  /* 0x000000ffff30d224 */ /* 0x004fe200078e0a30 */
[----:B------:R-:W-:Y:S02]  /*5650*/  ISETP.GE.AND P5, PT, R50, RZ, PT ;  /* 0x000000ff3200720c */ /* 0x000fe40003fa6270 */
[----:B------:R-:W2:Y:S01]  /*5660*/  LDL.LU R50, [R1+0xd20] ;  /* 0x000d200001327983 */ /* 0x000ea20000300800 */
[----:B------:R-:W-:Y:S01]  /*5670*/  @!P1 IMAD.MOV R51, RZ, RZ, -R51 ;  /* 0x000000ffff339224 */ /* 0x000fe200078e0a33 */
[----:B------:R-:W-:Y:S01]  /*5680*/  ISETP.NE.AND P1, PT, RZ, c[0x0][0x17c], PT ;  /* 0x00005f00ff007a0c */ /* 0x000fe20003f25270 */
[----:B---3--:R-:W-:Y:S01]  /*5690*/  @!P0 IMAD.MOV R49, RZ, RZ, -R49 ;  /* 0x000000ffff318224 */ /* 0x008fe200078e0a31 */
[----:B------:R-:W-:Y:S02]  /*56a0*/  ISETP.GE.AND P0, PT, R54, RZ, PT ;  /* 0x000000ff3600720c */ /* 0x000fe40003f06270 */
[----:B------:R-:W3:Y:S01]  /*56b0*/  LDL.LU R54, [R1+0xd1c] ;  /* 0x000d1c0001367983 */ /* 0x000ee20000300800 */
[----:B--2---:R-:W-:Y:S01]  /*56c0*/  @!P2 IMAD.MOV R50, RZ, RZ, -R50 ;  /* 0x000000ffff32a224 */ /* 0x004fe200078e0a32 */
[----:B------:R-:W-:-:S02]  /*56d0*/  ISETP.GE.AND P2, PT, R57, RZ, PT ;  /* 0x000000ff3900720c */ /* 0x000fc40003f46270 */
[----:B------:R-:W-:-:S04]  /*56e0*/  LOP3.LUT R57, RZ, c[0x0][0x17c], RZ, 0x33, !PT ;  /* 0x00005f00ff397a12 */ /* 0x000fc800078e33ff */
[C---:B------:R-:W-:Y:S02]  /*56f0*/  SEL R61, R57.reuse, R61, !P1 ;  /* 0x0000003d393d7207 */ /* 0x040fe40004800000 */
[C---:B------:R-:W-:Y:S02]  /*5700*/  SEL R58, R57.reuse, R58, !P1 ;  /* 0x0000003a393a7207 */ /* 0x040fe40004800000 */
[C---:B----4-:R-:W-:Y:S01]  /*5710*/  SEL R59, R57.reuse, R59, !P1 ;  /* 0x0000003b393b7207 */ /* 0x050fe20004800000 */
[----:B------:R0:W-:Y:S01]  /*5720*/  STL [R1+0x50], R61 ;  /* 0x0000503d01007387 */ /* 0x0001e20000100800 */
[----:B------:R-:W-:-:S03]  /*5730*/  SEL R60, R57, R60, !P1 ;  /* 0x0000003c393c7207 */ /* 0x000fc60004800000 */
[----:B0-----:R-:W2:Y:S04]  /*5740*/  LDL.LU R61, [R1+0xd18] ;  /* 0x000d1800013d7983 */ /* 0x001ea80000300800 */
[----:B------:R0:W-:Y:S04]  /*5750*/  STL [R1+0x4c], R58 ;  /* 0x00004c3a01007387 */ /* 0x0001e80000100800 */
[----:B0-----:R-:W4:Y:S04]  /*5760*/  LDL.LU R58, [R1+0xd14] ;  /* 0x000d1400013a7983 */ /* 0x001f280000300800 */
[----:B------:R0:W-:Y:S04]  /*5770*/  STL [R1+0x48], R59 ;  /* 0x0000483b01007387 */ /* 0x0001e80000100800 */
[----:B0-----:R-:W3:Y:S04]  /*5780*/  LDL.LU R59, [R1+0xd10] ;  /* 0x000d1000013b7983 */ /* 0x001ee80000300800 */
[----:B------:R0:W-:Y:S04]  /*5790*/  STL [R1+0x44], R60 ;  /* 0x0000443c01007387 */ /* 0x0001e80000100800 */
[----:B0-----:R-:W3:Y:S01]  /*57a0*/  LDL.LU R60, [R1+0xd0c] ;  /* 0x000d0c00013c7983 */ /* 0x001ee20000300800 */
[----:B--2---:R-:W-:-:S02]  /*57b0*/  SEL R61, R57, R61, !P1 ;  /* 0x0000003d393d7207 */ /* 0x004fc40004800000 */
[C---:B----4-:R-:W-:Y:S02]  /*57c0*/  SEL R58, R57.reuse, R58, !P1 ;  /* 0x0000003a393a7207 */ /* 0x050fe40004800000 */
[C---:B---3--:R-:W-:Y:S02]  /*57d0*/  SEL R59, R57.reuse, R59, !P1 ;  /* 0x0000003b393b7207 */ /* 0x048fe40004800000 */
[----:B------:R-:W-:-:S05]  /*57e0*/  SEL R60, R57, R60, !P1 ;  /* 0x0000003c393c7207 */ /* 0x000fca0004800000 */
[----:B------:R0:W-:Y:S04]  /*57f0*/  STL [R1+0x40], R60 ;  /* 0x0000403c01007387 */ /* 0x0001e80000100800 */
[----:B0-----:R-:W2:Y:S04]  /*5800*/  LDL.LU R60, [R1+0xd08] ;  /* 0x000d0800013c7983 */ /* 0x001ea80000300800 */
[----:B------:R0:W-:Y:S04]  /*5810*/  STL [R1+0x3c], R59 ;  /* 0x00003c3b01007387 */ /* 0x0001e80000100800 */
[----:B0-----:R-:W3:Y:S04]  /*5820*/  LDL.LU R59, [R1+0xd04] ;  /* 0x000d0400013b7983 */ /* 0x001ee80000300800 */
[----:B------:R0:W-:Y:S04]  /*5830*/  STL [R1+0x38], R58 ;  /* 0x0000383a01007387 */ /* 0x0001e80000100800 */
[----:B0-----:R-:W4:Y:S04]  /*5840*/  LDL.LU R58, [R1+0xd00] ;  /* 0x000d0000013a7983 */ /* 0x001f280000300800 */
[----:B------:R-:W2:Y:S04]  /*5850*/  LDL.LU R57, [R1+0xcfc] ;  /* 0x000cfc0001397983 */ /* 0x000ea80000300800 */
[----:B------:R0:W-:Y:S02]  /*5860*/  STL [R1+0x34], R61 ;  /* 0x0000343d01007387 */ /* 0x0001e40000100800 */
[----:B0-----:R-:W-:-:S04]  /*5870*/  LOP3.LUT R61, RZ, c[0x0][0x17c], RZ, 0x33, !PT ;  /* 0x00005f00ff3d7a12 */ /* 0x001fc800078e33ff */
[C---:B------:R-:W-:Y:S02]  /*5880*/  SEL R0, R61.reuse, R0, !P1 ;  /* 0x000000003d007207 */ /* 0x040fe40004800000 */
[----:B------:R-:W-:-:S03]  /*5890*/  SEL R2, R61, R2, !P1 ;  /* 0x000000023d027207 */ /* 0x000fc60004800000 */
[----:B------:R0:W-:Y:S04]  /*58a0*/  STL [R1+0x30], R0 ;  /* 0x0000300001007387 */ /* 0x0001e80000100800 */
[----:B------:R1:W-:Y:S01]  /*58b0*/  STL [R1+0x2c], R2 ;  /* 0x00002c0201007387 */ /* 0x0003e20000100800 */
[C---:B0-----:R-:W-:Y:S02]  /*58c0*/  SEL R0, R61.reuse, R3, !P1 ;  /* 0x000000033d007207 */ /* 0x041fe40004800000 */
[----:B------:R-:W-:-:S03]  /*58d0*/  SEL R3, R61, R4, !P1 ;  /* 0x000000043d037207 */ /* 0x000fc60004800000 */
[----:B------:R0:W-:Y:S01]  /*58e0*/  STL [R1+0x28], R0 ;  /* 0x0000280001007387 */ /* 0x0001e20000100800 */
[----:B-1----:R-:W-:-:S03]  /*58f0*/  SEL R2, R61, R5, !P1 ;  /* 0x000000053d027207 */ /* 0x002fc60004800000 */
[----:B------:R1:W-:Y:S01]  /*5900*/  STL [R1+0x24], R3 ;  /* 0x0000240301007387 */ /* 0x0003e20000100800 */
[----:B0-----:R-:W-:Y:S02]  /*5910*/  SEL R0, R61, R6, !P1 ;  /* 0x000000063d007207 */ /* 0x001fe40004800000 */
[----:B------:R-:W-:Y:S01]  /*5920*/  LOP3.LUT R6, RZ, c[0x0][0x17c], RZ, 0x33, !PT ;  /* 0x00005f00ff067a12 */ /* 0x000fe200078e33ff */
[----:B------:R0:W-:Y:S03]  /*5930*/  STL [R1+0x1c], R2 ;  /* 0x00001c0201007387 */ /* 0x0001e60000100800 */
[C---:B-1----:R-:W-:Y:S01]  /*5940*/  SEL R3, R6.reuse, R7, !P1 ;  /* 0x0000000706037207 */ /* 0x042fe20004800000 */
[----:B------:R1:W-:Y:S04]  /*5950*/  STL [R1+0x18], R0 ;  /* 0x0000180001007387 */ /* 0x0003e80000100800 */
[----:B------:R1:W-:Y:S01]  /*5960*/  STL [R1+0x14], R3 ;  /* 0x0000140301007387 */ /* 0x0003e20000100800 */
[----:B0-----:R-:W-:-:S02]  /*5970*/  SEL R2, R6, R8, !P1 ;  /* 0x0000000806027207 */ /* 0x001fc40004800000 */
[----:B-1----:R-:W-:-:S03]  /*5980*/  SEL R0, R6, R9, !P1 ;  /* 0x0000000906007207 */ /* 0x002fc60004800000 */
[----:B------:R0:W-:Y:S01]  /*5990*/  STL [R1+0x10], R2 ;  /* 0x0000100201007387 */ /* 0x0001e20000100800 */
[----:B------:R-:W-:-:S03]  /*59a0*/  SEL R3, R6, R10, !P1 ;  /* 0x0000000a06037207 */ /* 0x000fc60004800000 */
[----:B------:R1:W-:Y:S04]  /*59b0*/  STL [R1+0xc], R0 ;  /* 0x00000c0001007387 */ /* 0x0003e80000100800 */
[----:B------:R-:W-:Y:S04]  /*59c0*/  STL [R1+0x8], R3 ;  /* 0x0000080301007387 */ /* 0x000fe80000100800 */
[----:B------:R-:W2:Y:S01]  /*59d0*/  LDL R5, [R1+0xbb0] ;  /* 0x000bb00001057983 */ /* 0x000ea20000100800 */
[C---:B0-----:R-:W-:Y:S02]  /*59e0*/  SEL R2, R6.reuse, R11, !P1 ;  /* 0x0000000b06027207 */ /* 0x041fe40004800000 */
[----:B-1----:R-:W-:-:S03]  /*59f0*/  SEL R0, R6, R12, !P1 ;  /* 0x0000000c06007207 */ /* 0x002fc60004800000 */
[----:B------:R0:W-:Y:S04]  /*5a00*/  STL [R1+0x4], R2 ;  /* 0x0000040201007387 */ /* 0x0001e80000100800 */
[----:B------:R-:W3:Y:S04]  /*5a10*/  LDL R4, [R1+0xbb4] ;  /* 0x000bb40001047983 */ /* 0x000ee80000100800 */
[----:B------:R-:W-:Y:S04]  /*5a20*/  STL [R1], R0 ;  /* 0x0000000001007387 */ /* 0x000fe80000100800 */
[----:B0-----:R-:W3:Y:S04]  /*5a30*/  LDL R2, [R1+0x5c0] ;  /* 0x0005c00001027983 */ /* 0x001ee80000100800 */
[----:B------:R-:W3:Y:S01]  /*5a40*/  LDL R3, [R1+0xbac] ;  /* 0x000bac0001037983 */ /* 0x000ee20000100800 */
[----:B------:R-:W-:-:S02]  /*5a50*/  SEL R61, R6, R13, !P1 ;  /* 0x0000000d063d7207 */ /* 0x000fc40004800000 */
[C---:B------:R-:W-:Y:S02]  /*5a60*/  SEL R14, R6.reuse, R14, !P1 ;  /* 0x0000000e060e7207 */ /* 0x040fe40004800000 */
[C---:B------:R-:W-:Y:S02]  /*5a70*/  SEL R15, R6.reuse, R15, !P1 ;  /* 0x0000000f060f7207 */ /* 0x040fe40004800000 */
[C---:B------:R-:W-:Y:S01]  /*5a80*/  SEL R16, R6.reuse, R16, !P1 ;  /* 0x0000001006107207 */ /* 0x040fe20004800000 */
[----:B------:R-:W-:Y:S01]  /*5a90*/  STL [R1+0xcdc], R61 ;  /* 0x000cdc3d01007387 */ /* 0x000fe20000100800 */
[C---:B------:R-:W-:Y:S02]  /*5aa0*/  SEL R17, R6.reuse, R17, !P1 ;  /* 0x0000001106117207 */ /* 0x040fe40004800000 */
[C---:B------:R-:W-:Y:S01]  /*5ab0*/  SEL R18, R6.reuse, R18, !P1 ;  /* 0x0000001206127207 */ /* 0x040fe20004800000 */
[----:B------:R-:W-:Y:S01]  /*5ac0*/  STL [R1+0xce0], R14 ;  /* 0x000ce00e01007387 */ /* 0x000fe20000100800 */
[----:B------:R-:W-:-:S02]  /*5ad0*/  SEL R19, R6, R19, !P1 ;  /* 0x0000001306137207 */ /* 0x000fc40004800000 */
[----:B------:R-:W-:Y:S01]  /*5ae0*/  SEL R20, R6, R20, !P1 ;  /* 0x0000001406147207 */ /* 0x000fe20004800000 */
[----:B------:R-:W-:Y:S01]  /*5af0*/  STL [R1+0xce4], R15 ;  /* 0x000ce40f01007387 */ /* 0x000fe20000100800 */
[----:B------:R-:W-:-:S03]  /*5b00*/  @!P3 IMAD.MOV R52, RZ, RZ, -R52 ;  /* 0x000000ffff34b224 */ /* 0x000fc600078e0a34 */
[----:B------:R-:W-:Y:S01]  /*5b10*/  STL [R1+0xce8], R16 ;  /* 0x000ce81001007387 */ /* 0x000fe20000100800 */
[----:B------:R-:W-:-:S03]  /*5b20*/  @!P4 IMAD.MOV R53, RZ, RZ, -R53 ;  /* 0x000000ffff35c224 */ /* 0x000fc600078e0a35 */
[----:B------:R-:W-:Y:S01]  /*5b30*/  STL [R1+0xcec], R17 ;  /* 0x000cec1101007387 */ /* 0x000fe20000100800 */
[----:B------:R-:W-:Y:S02]  /*5b40*/  @!P5 IMAD.MOV R55, RZ, RZ, -R55 ;  /* 0x000000ffff37d224 */ /* 0x000fe400078e0a37 */
[----:B------:R-:W-:Y:S01]  /*5b50*/  @!P0 IMAD.MOV R56, RZ, RZ, -R56 ;  /* 0x000000ffff388224 */ /* 0x000fe200078e0a38 */
[----:B------:R-:W-:Y:S01]  /*5b60*/  STL [R1+0xcf0], R18 ;  /* 0x000cf01201007387 */ /* 0x000fe20000100800 */
[----:B------:R-:W-:-:S03]  /*5b70*/  @!P2 IMAD.MOV R54, RZ, RZ, -R54 ;  /* 0x000000ffff36a224 */ /* 0x000fc600078e0a36 */
[----:B------:R-:W-:Y:S04]  /*5b80*/  STL [R1+0xcf4], R19 ;  /* 0x000cf41301007387 */ /* 0x000fe80000100800 */
[----:B------:R0:W-:Y:S01]  /*5b90*/  STL [R1+0xcf8], R20 ;  /* 0x000cf81401007387 */ /* 0x0001e20000100800 */
[----:B------:R-:W-:-:S03]  /*5ba0*/  SEL R21, R6, R21, !P1 ;  /* 0x0000001506157207 */ /* 0x000fc60004800000 */
[----:B------:R-:W4:Y:S01]  /*5bb0*/  LDL.LU R10, [R1+0x50] ;  /* 0x00005000010a7983 */ /* 0x000f220000300800 */
[----:B------:R-:W-:-:S03]  /*5bc0*/  SEL R22, R6, R22, !P1 ;  /* 0x0000001606167207 */ /* 0x000fc60004800000 */
[----:B------:R-:W4:Y:S01]  /*5bd0*/  LDL.LU R9, [R1+0x4c] ;  /* 0x00004c0001097983 */ /* 0x000f220000300800 */
[C---:B------:R-:W-:Y:S02]  /*5be0*/  SEL R23, R6.reuse, R23, !P1 ;  /* 0x0000001706177207 */ /* 0x040fe40004800000 */
[C---:B------:R-:W-:Y:S01]  /*5bf0*/  SEL R24, R6.reuse, R24, !P1 ;  /* 0x0000001806187207 */ /* 0x040fe20004800000 */
[----:B------:R-:W4:Y:S01]  /*5c00*/  LDL.LU R8, [R1+0x48] ;  /* 0x0000480001087983 */ /* 0x000f220000300800 */
[C---:B------:R-:W-:Y:S02]  /*5c10*/  SEL R25, R6.reuse, R25, !P1 ;  /* 0x0000001906197207 */ /* 0x040fe40004800000 */
[C---:B------:R-:W-:Y:S01]  /*5c20*/  SEL R26, R6.reuse, R26, !P1 ;  /* 0x0000001a061a7207 */ /* 0x040fe20004800000 */
[----:B------:R-:W4:Y:S01]  /*5c30*/  LDL.LU R7, [R1+0x44] ;  /* 0x0000440001077983 */ /* 0x000f220000300800 */
[C---:B------:R-:W-:Y:S02]  /*5c40*/  SEL R27, R6.reuse, R27, !P1 ;  /* 0x0000001b061b7207 */ /* 0x040fe40004800000 */
[----:B------:R-:W-:-:S02]  /*5c50*/  SEL R28, R6, R28, !P1 ;  /* 0x0000001c061c7207 */ /* 0x000fc40004800000 */
[C---:B------:R-:W-:Y:S02]  /*5c60*/  SEL R29, R6.reuse, R29, !P1 ;  /* 0x0000001d061d7207 */ /* 0x040fe40004800000 */
[C---:B------:R-:W-:Y:S02]  /*5c70*/  SEL R30, R6.reuse, R30, !P1 ;  /* 0x0000001e061e7207 */ /* 0x040fe40004800000 */
[C---:B------:R-:W-:Y:S02]  /*5c80*/  SEL R31, R6.reuse, R31, !P1 ;  /* 0x0000001f061f7207 */ /* 0x040fe40004800000 */
[C---:B------:R-:W-:Y:S02]  /*5c90*/  SEL R32, R6.reuse, R32, !P1 ;  /* 0x0000002006207207 */ /* 0x040fe40004800000 */
        /* <DEDUP_REMOVED lines=23> */
[----:B------:R-:W-:Y:S02]  /*5e10*/  SEL R54, R6, R54, !P1 ;  /* 0x0000003606367207 */ /* 0x000fe40004800000 */
[----:B------:R-:W4:Y:S01]  /*5e20*/  LDL.LU R6, [R1+0x40] ;  /* 0x0000400001067983 */ /* 0x000f220000300800 */
[----:B--2---:R-:W-:-:S03]  /*5e30*/  ISETP.GE.AND P1, PT, R5, RZ, PT ;  /* 0x000000ff0500720c */ /* 0x004fc60003f26270 */
[----:B------:R-:W2:Y:S04]  /*5e40*/  LDL.LU R5, [R1+0x3c] ;  /* 0x00003c0001057983 */ /* 0x000ea80000300800 */
[----:B0-----:R-:W2:Y:S04]  /*5e50*/  LDL.LU R20, [R1+0x24] ;  /* 0x0000240001147983 */ /* 0x001ea80000300800 */
[----:B------:R-:W2:Y:S04]  /*5e60*/  LDL.LU R19, [R1+0x1c] ;  /* 0x00001c0001137983 */ /* 0x000ea80000300800 */
[----:B------:R-:W2:Y:S04]  /*5e70*/  LDL.LU R18, [R1+0x18] ;  /* 0x0000180001127983 */ /* 0x000ea80000300800 */
[----:B------:R-:W2:Y:S04]  /*5e80*/  LDL.LU R17, [R1+0x14] ;  /* 0x0000140001117983 */ /* 0x000ea80000300800 */
[----:B------:R-:W2:Y:S04]  /*5e90*/  LDL.LU R16, [R1+0x10] ;  /* 0x0000100001107983 */ /* 0x000ea80000300800 */
[----:B------:R-:W2:Y:S04]  /*5ea0*/  LDL.LU R15, [R1+0xc] ;  /* 0x00000c00010f7983 */ /* 0x000ea80000300800 */
[----:B------:R-:W2:Y:S01]  /*5eb0*/  LDL.LU R14, [R1+0x8] ;  /* 0x00000800010e7983 */ /* 0x000ea20000300800 */
[----:B---3--:R-:W-:-:S02]  /*5ec0*/  ISETP.GE.AND P4, PT, R2, RZ, PT ;  /* 0x000000ff0200720c */ /* 0x008fc40003f86270 */
[----:B------:R-:W-:Y:S01]  /*5ed0*/  ISETP.GE.AND P2, PT, R4, RZ, PT ;  /* 0x000000ff0400720c */ /* 0x000fe20003f46270 */
[----:B------:R-:W-:Y:S01]  /*5ee0*/  IMAD.MOV.U32 R11, RZ, RZ, R57 ;  /* 0x000000ffff0b7224 */ /* 0x000fe200078e0039 */
[----:B------:R-:W-:Y:S01]  /*5ef0*/  ISETP.GE.AND P3, PT, R3, RZ, PT ;  /* 0x000000ff0300720c */ /* 0x000fe20003f66270 */
[----:B----4-:R-:W-:Y:S02]  /*5f00*/  IMAD.MOV.U32 R12, RZ, RZ, R58 ;  /* 0x000000ffff0c7224 */ /* 0x010fe400078e003a */
[----:B------:R-:W-:Y:S01]  /*5f10*/  IMAD.MOV.U32 R13, RZ, RZ, R59 ;  /* 0x000000ffff0d7224 */ /* 0x000fe200078e003b */
[----:B------:R-:W-:Y:S01]  /*5f20*/  ISETP.NE.AND P0, PT, RZ, c[0x0][0x178], PT ;  /* 0x00005e00ff007a0c */ /* 0x000fe20003f05270 */
[----:B------:R-:W-:Y:S01]  /*5f30*/  @!P1 IMAD.MOV R11, RZ, RZ, -R11 ;  /* 0x000000ffff0b9224 */ /* 0x000fe200078e0a0b */
[----:B------:R-:W-:Y:S01]  /*5f40*/  LOP3.LUT R2, RZ, c[0x0][0x178], RZ, 0x33, !PT ;  /* 0x00005e00ff027a12 */ /* 0x000fe200078e33ff */
[----:B------:R-:W3:Y:S02]  /*5f50*/  LDL.LU R61, [R1+0x4] ;  /* 0x00000400013d7983 */ /* 0x000ee40000300800 */
[----:B------:R-:W-:-:S02]  /*5f60*/  @!P4 IMAD.MOV R60, RZ, RZ, -R60 ;  /* 0x000000ffff3cc224 */ /* 0x000fc400078e0a3c */
[----:B------:R-:W-:Y:S01]  /*5f70*/  @!P2 IMAD.MOV R12, RZ, RZ, -R12 ;  /* 0x000000ffff0ca224 */ /* 0x000fe200078e0a0c */
[----:B------:R-:W-:Y:S01]  /*5f80*/  UIMAD UR7, UR4, 0x1f, URZ ;  /* 0x0000001f040778a4 */ /* 0x000fe2000f8e023f */
[----:B------:R-:W-:Y:S01]  /*5f90*/  @!P3 IMAD.MOV R13, RZ, RZ, -R13 ;  /* 0x000000ffff0db224 */ /* 0x000fe200078e0a0d */
[----:B------:R-:W4:Y:S01]  /*5fa0*/  LDL.LU R57, [R1+0x34] ;  /* 0x0000340001397983 */ /* 0x000f220000300800 */
[C---:B------:R-:W-:Y:S02]  /*5fb0*/  SEL R4, R2.reuse, R60, !P0 ;  /* 0x0000003c02047207 */ /* 0x040fe40004000000 */
[C---:B------:R-:W-:Y:S01]  /*5fc0*/  SEL R11, R2.reuse, R11, !P0 ;  /* 0x0000000b020b7207 */ /* 0x040fe20004000000 */
[----:B------:R-:W3:Y:S01]  /*5fd0*/  LDL.LU R58, [R1+0x30] ;  /* 0x00003000013a7983 */ /* 0x000ee20000300800 */
[C---:B------:R-:W-:Y:S02]  /*5fe0*/  SEL R12, R2.reuse, R12, !P0 ;  /* 0x0000000c020c7207 */ /* 0x040fe40004000000 */
[----:B------:R-:W-:Y:S01]  /*5ff0*/  SEL R13, R2, R13, !P0 ;  /* 0x0000000d020d7207 */ /* 0x000fe20004000000 */
[----:B------:R-:W3:Y:S04]  /*6000*/  LDL.LU R59, [R1+0x2c] ;  /* 0x00002c00013b7983 */ /* 0x000ee80000300800 */
[----:B------:R-:W3:Y:S04]  /*6010*/  LDL.LU R2, [R1+0x38] ;  /* 0x0000380001027983 */ /* 0x000ee80000300800 */
[----:B------:R-:W3:Y:S04]  /*6020*/  LDL.LU R60, [R1+0x28] ;  /* 0x00002800013c7983 */ /* 0x000ee80000300800 */
[----:B------:R0:W-:Y:S02]  /*6030*/  STL [R1+0x54], R4 ;  /* 0x0000540401007387 */ /* 0x0001e40000100800 */
[----:B0-----:R-:W-:-:S05]  /*6040*/  IMAD.U32 R4, RZ, RZ, UR7 ;  /* 0x00000007ff047e24 */ /* 0x001fca000f8e00ff */
[----:B------:R0:W-:Y:S04]  /*6050*/  STL [R1+0xccc], R4 ;  /* 0x000ccc0401007387 */ /* 0x0001e80000100800 */
[----:B0-----:R-:W3:Y:S01]  /*6060*/  LDL.LU R4, [R1] ;  /* 0x0000000001047983 */ /* 0x001ee20000300800 */
[----:B--2---:R-:W-:Y:S02]  /*6070*/  IMAD R20, R20, c[0x0][0x190], RZ ;  /* 0x0000640014147a24 */ /* 0x004fe400078e02ff */
[----:B------:R-:W-:-:S03]  /*6080*/  IMAD R19, R19, c[0x0][0x190], RZ ;  /* 0x0000640013137a24 */ /* 0x000fc600078e02ff */
[----:B------:R0:W-:Y:S01]  /*6090*/  STL [R1+0x20], R20 ;  /* 0x0000201401007387 */ /* 0x0001e20000100800 */
[----:B------:R-:W-:Y:S02]  /*60a0*/  IMAD R18, R18, c[0x0][0x190], RZ ;  /* 0x0000640012127a24 */ /* 0x000fe400078e02ff */
[----:B------:R-:W-:Y:S01]  /*60b0*/  IMAD R17, R17, c[0x0][0x190], RZ ;  /* 0x0000640011117a24 */ /* 0x000fe200078e02ff */
[----:B0-----:R-:W2:Y:S01]  /*60c0*/  LDL.LU R20, [R1+0xcf8] ;  /* 0x000cf80001147983 */ /* 0x001ea20000300800 */
[----:B------:R-:W-:-:S03]  /*60d0*/  IMAD R16, R16, c[0x0][0x190], RZ ;  /* 0x0000640010107a24 */ /* 0x000fc600078e02ff */
[----:B------:R0:W-:Y:S01]  /*60e0*/  STL [R1+0x1c], R19 ;  /* 0x00001c1301007387 */ /* 0x0001e20000100800 */
[----:B------:R-:W-:Y:S02]  /*60f0*/  IMAD R15, R15, c[0x0][0x190], RZ ;  /* 0x000064000f0f7a24 */ /* 0x000fe400078e02ff */
[----:B------:R-:W-:Y:S01]  /*6100*/  IMAD R14, R14, c[0x0][0x190], RZ ;  /* 0x000064000e0e7a24 */ /* 0x000fe200078e02ff */
[----:B0-----:R-:W2:Y:S04]  /*6110*/  LDL.LU R19, [R1+0xcf4] ;  /* 0x000cf40001137983 */ /* 0x001ea80000300800 */
[----:B------:R0:W-:Y:S04]  /*6120*/  STL [R1+0x18], R18 ;  /* 0x0000181201007387 */ /* 0x0001e80000100800 */
        /* <DEDUP_REMOVED lines=8> */
[----:B0-----:R-:W2:Y:S01]  /*61b0*/  LDL.LU R14, [R1+0xce0] ;  /* 0x000ce000010e7983 */ /* 0x001ea20000300800 */
[----:B---3--:R-:W-:-:S02]  /*61c0*/  IMAD R61, R61, c[0x0][0x190], RZ ;  /* 0x000064003d3d7a24 */ /* 0x008fc400078e02ff */
[----:B------:R-:W-:-:S03]  /*61d0*/  IMAD R4, R4, c[0x0][0x190], RZ ;  /* 0x0000640004047a24 */ /* 0x000fc600078e02ff */
[----:B------:R0:W-:Y:S04]  /*61e0*/  STL [R1+0x4], R61 ;  /* 0x0000043d01007387 */ /* 0x0001e80000100800 */
[----:B0-----:R-:W3:Y:S04]  /*61f0*/  LDL.LU R61, [R1+0xcdc] ;  /* 0x000cdc00013d7983 */ /* 0x001ee80000300800 */
[----:B------:R0:W-:Y:S04]  /*6200*/  STL [R1+0xcd8], R4 ;  /* 0x000cd80401007387 */ /* 0x0001e80000100800 */
[----:B------:R-:W1:Y:S01]  /*6210*/  S2R R0, SR_TID.X ;  /* 0x0000000000007919 */ /* 0x000e620000002100 */
[----:B------:R-:W-:-:S02]  /*6220*/  IMAD R10, R10, c[0x0][0x190], RZ ;  /* 0x000064000a0a7a24 */ /* 0x000fc400078e02ff */
[----:B------:R-:W-:Y:S01]  /*6230*/  IMAD R9, R9, c[0x0][0x190], RZ ;  /* 0x0000640009097a24 */ /* 0x000fe200078e02ff */
[----:B-1----:R-:W-:-:S05]  /*6240*/  LOP3.LUT R0, R0, 0x1f, RZ, 0xc0, !PT ;  /* 0x0000001f00007812 */ /* 0x002fca00078ec0ff */
[----:B------:R-:W-:-:S05]  /*6250*/  IMAD R0, R0, c[0x0][0x18c], RZ ;  /* 0x0000630000007a24 */ /* 0x000fca00078e02ff */
[----:B------:R-:W-:-:S04]  /*6260*/  LEA R3, P5, R0, c[0x0][0x168], 0x1 ;  /* 0x00005a0000037a11 */ /* 0x000fc800078a08ff */
[----:B------:R-:W-:Y:S02]  /*6270*/  LEA.HI.X.SX32 R0, R0, c[0x0][0x16c], 0x1, P5 ;  /* 0x00005b0000007a11 */ /* 0x000fe400028f0eff */
[----:B0-----:R-:W-:Y:S01]  /*6280*/  LEA R4, P5, R10, R3, 0x1 ;  /* 0x000000030a047211 */ /* 0x001fe200078a08ff */
[----:B------:R-:W-:Y:S02]  /*6290*/  IMAD R8, R8, c[0x0][0x190], RZ ;  /* 0x0000640008087a24 */ /* 0x000fe400078e02ff */
[----:B------:R-:W-:Y:S02]  /*62a0*/  IMAD R7, R7, c[0x0][0x190], RZ ;  /* 0x0000640007077a24 */ /* 0x000fe400078e02ff */
[----:B------:R-:W-:Y:S02]  /*62b0*/  IMAD R6, R6, c[0x0][0x190], RZ ;  /* 0x0000640006067a24 */ /* 0x000fe400078e02ff */
[----:B--2---:R-:W-:-:S05]  /*62c0*/  IMAD R14, R14, c[0x0][0x190], RZ ;  /* 0x000064000e0e7a24 */ /* 0x004fca00078e02ff */
[----:B------:R0:W-:Y:S04]  /*62d0*/  STL [R1+0xcd4], R14 ;  /* 0x000cd40e01007387 */ /* 0x0001e80000100800 */
[----:B0-----:R-:W2:Y:S01]  /*62e0*/  LDL.LU R14, [R1+0x20] ;  /* 0x00002000010e7983 */ /* 0x001ea20000300800 */
[----:B------:R-:W-:-:S05]  /*62f0*/  IMAD R15, R15, c[0x0][0x190], RZ ;  /* 0x000064000f0f7a24 */ /* 0x000fca00078e02ff */
[----:B------:R0:W-:Y:S04]  /*6300*/  STL [R1+0xcd0], R15 ;  /* 0x000cd00f01007387 */ /* 0x0001e80000100800 */
[----:B0-----:R-:W3:Y:S04]  /*6310*/  LDL.LU R15, [R1+0x1c] ;  /* 0x00001c00010f7983 */ /* 0x001ee80000300800 */
[----:B------:R0:W-:Y:S02]  /*6320*/  STL [R1+0x5d0], R4 ;  /* 0x0005d00401007387 */ /* 0x0001e40000100800 */
[----:B0-----:R-:W-:-:S05]  /*6330*/  LEA R4, P6, R9, R3, 0x1 ;  /* 0x0000000309047211 */ /* 0x001fca00078c08ff */
[----:B------:R0:W-:Y:S02]  /*6340*/  STL [R1+0x5d8], R4 ;  /* 0x0005d80401007387 */ /* 0x0001e40000100800 */
[----:B0-----:R-:W-:-:S05]  /*6350*/  LEA R4, P0, R8, R3, 0x1 ;  /* 0x0000000308047211 */ /* 0x001fca00078008ff */
[----:B------:R0:W-:Y:S01]  /*6360*/  STL [R1+0x5e0], R4 ;  /* 0x0005e00401007387 */ /* 0x0001e20000100800 */
[----:B------:R-:W-:Y:S01]  /*6370*/  IMAD R5, R5, c[0x0][0x190], RZ ;  /* 0x0000640005057a24 */ /* 0x000fe200078e02ff */
[----:B0-----:R-:W-:-:S05]  /*6380*/  LEA R4, P1, R7, R3, 0x1 ;  /* 0x0000000307047211 */ /* 0x001fca00078208ff */
[----:B------:R0:W-:Y:S01]  /*6390*/  STL [R1+0x5e8], R4 ;  /* 0x0005e80401007387 */ /* 0x0001e20000100800 */
[----:B------:R-:W-:Y:S01]  /*63a0*/  IMAD R2, R2, c[0x0][0x190], RZ ;  /* 0x0000640002027a24 */ /* 0x000fe200078e02ff */
[----:B0-----:R-:W-:-:S05]  /*63b0*/  LEA R4, P2, R6, R3, 0x1 ;  /* 0x0000000306047211 */ /* 0x001fca00078408ff */
[----:B------:R0:W-:Y:S02]  /*63c0*/  STL [R1+0x5f0], R4 ;  /* 0x0005f00401007387 */ /* 0x0001e40000100800 */
[----:B0-----:R-:W-:-:S05]  /*63d0*/  LEA R4, P3, R5, R3, 0x1 ;  /* 0x0000000305047211 */ /* 0x001fca00078608ff */
[----:B------:R0:W-:Y:S01]  /*63e0*/  STL [R1+0x5f8], R4 ;  /* 0x0005f80401007387 */ /* 0x0001e20000100800 */
[----:B----4-:R-:W-:Y:S01]  /*63f0*/  IMAD R57, R57, c[0x0][0x190], RZ ;  /* 0x0000640039397a24 */ /* 0x010fe200078e02ff */
[----:B0-----:R-:W-:-:S05]  /*6400*/  LEA R4, P4, R2, R3, 0x1 ;  /* 0x0000000302047211 */ /* 0x001fca00078808ff */
[----:B------:R0:W-:Y:S02]  /*6410*/  STL [R1+0x600], R4 ;  /* 0x0006000401007387 */ /* 0x0001e40000100800 */
[----:B0-----:R-:W-:Y:S02]  /*6420*/  LEA.HI.X.SX32 R4, R10, R0, 0x1, P5 ;  /* 0x000000000a047211 */ /* 0x001fe400028f0eff */
[----:B------:R-:W4:Y:S04]  /*6430*/  LDL.LU R10, [R1+0x4] ;  /* 0x00000400010a7983 */ /* 0x000f280000300800 */
[----:B------:R0:W-:Y:S01]  /*6440*/  STL [R1+0x5cc], R4 ;  /* 0x0005cc0401007387 */ /* 0x0001e20000100800 */
[----:B------:R-:W-:Y:S01]  /*6450*/  IMAD R58, R58, c[0x0][0x190], RZ ;  /* 0x000064003a3a7a24 */ /* 0x000fe200078e02ff */
        /* <DEDUP_REMOVED lines=16> */
[----:B------:R0:W-:Y:S02]  /*6560*/  STL [R1+0x5e4], R4 ;  /* 0x0005e40401007387 */ /* 0x0001e40000100800 */
[----:B0-----:R-:W-:-:S05]  /*6570*/  LEA R4, P1, R60, R3, 0x1 ;  /* 0x000000033c047211 */ /* 0x001fca00078208ff */
[----:B------:R0:W-:Y:S02]  /*6580*/  STL [R1+0x620], R4 ;  /* 0x0006200401007387 */ /* 0x0001e40000100800 */
[----:B0-----:R-:W-:Y:S02]  /*6590*/  LEA.HI.X.SX32 R4, R6, R0, 0x1, P2 ;  /* 0x0000000006047211 */ /* 0x001fe400010f0eff */
[----:B------:R-:W4:Y:S04]  /*65a0*/  LDL.LU R6, [R1+0x14] ;  /* 0x0000140001067983 */ /* 0x000f280000300800 */
[----:B------:R2:W-:Y:S02]  /*65b0*/  STL [R1+0x5ec], R4 ;  /* 0x0005ec0401007387 */ /* 0x0005e40000100800 */
[----:B--2---:R-:W-:-:S05]  /*65c0*/  LEA R4, P2, R14, R3, 0x1 ;  /* 0x000000030e047211 */ /* 0x004fca00078408ff */
[----:B------:R0:W-:Y:S02]  /*65d0*/  STL [R1+0x628], R4 ;  /* 0x0006280401007387 */ /* 0x0001e40000100800 */
[-C--:B0-----:R-:W-:Y:S02]  /*65e0*/  LEA.HI.X.SX32 R4, R5, R0.reuse, 0x1, P3 ;  /* 0x0000000005047211 */ /* 0x081fe400018f0eff */
[----:B------:R-:W2:Y:S01]  /*65f0*/  LDL.LU R5, [R1+0x18] ;  /* 0x0000180001057983 */ /* 0x000ea20000300800 */
[----:B------:R-:W-:-:S03]  /*6600*/  LEA.HI.X.SX32 R2, R2, R0, 0x1, P4 ;  /* 0x0000000002027211 */ /* 0x000fc600020f0eff */
[----:B------:R3:W-:Y:S01]  /*6610*/  STL [R1+0x5f4], R4 ;  /* 0x0005f40401007387 */ /* 0x0007e20000100800 */
[----:B------:R-:W-:Y:S02]  /*6620*/  LEA.HI.X.SX32 R57, R57, R0, 0x1, P5 ;  /* 0x0000000039397211 */ /* 0x000fe400028f0eff */
[----:B---3--:R-:W-:-:S05]  /*6630*/  LEA R4, P3, R15, R3, 0x1 ;  /* 0x000000030f047211 */ /* 0x008fca00078608ff */
[----:B------:R0:W-:Y:S04]  /*6640*/  STL [R1+0x630], R4 ;  /* 0x0006300401007387 */ /* 0x0001e80000100800 */
[----:B0-----:R-:W3:Y:S04]  /*6650*/  LDL.LU R4, [R1+0xcd8] ;  /* 0x000cd80001047983 */ /* 0x001ee80000300800 */
[----:B------:R2:W-:Y:S02]  /*6660*/  STL [R1+0x5fc], R2 ;  /* 0x0005fc0201007387 */ /* 0x0005e40000100800 */
[----:B--2---:R-:W-:-:S05]  /*6670*/  LEA R2, P4, R5, R3, 0x1 ;  /* 0x0000000305027211 */ /* 0x004fca00078808ff */
[----:B------:R4:W-:Y:S04]  /*6680*/  STL [R1+0x638], R2 ;  /* 0x0006380201007387 */ /* 0x0009e80000100800 */
[----:B------:R0:W-:Y:S01]  /*6690*/  STL [R1+0x604], R57 ;  /* 0x0006043901007387 */ /* 0x0001e20000100800 */
[-C--:B----4-:R-:W-:Y:S02]  /*66a0*/  LEA R2, P5, R6, R3.reuse, 0x1 ;  /* 0x0000000306027211 */ /* 0x090fe400078a08ff */
[-C--:B0-----:R-:W-:Y:S02]  /*66b0*/  LEA.HI.X.SX32 R57, R58, R0.reuse, 0x1, P6 ;  /* 0x000000003a397211 */ /* 0x081fe400030f0eff */
[----:B------:R-:W-:Y:S01]  /*66c0*/  LEA R58, P6, R7, R3, 0x1 ;  /* 0x00000003073a7211 */ /* 0x000fe200078c08ff */
[----:B------:R0:W-:Y:S04]  /*66d0*/  STL [R1+0x640], R2 ;  /* 0x0006400201007387 */ /* 0x0001e80000100800 */
[----:B------:R1:W-:Y:S04]  /*66e0*/  STL [R1+0x60c], R57 ;  /* 0x00060c3901007387 */ /* 0x0003e80000100800 */
[----:B------:R2:W-:Y:S01]  /*66f0*/  STL [R1+0x648], R58 ;  /* 0x0006483a01007387 */ /* 0x0005e20000100800 */
[----:B0-----:R-:W-:-:S02]  /*6700*/  LEA.HI.X.SX32 R2, R59, R0, 0x1, P0 ;  /* 0x000000003b027211 */ /* 0x001fc400000f0eff */
[----:B-1----:R-:W-:-:S03]  /*6710*/  LEA R57, P0, R8, R3, 0x1 ;  /* 0x0000000308397211 */ /* 0x002fc600078008ff */
[----:B------:R0:W-:Y:S01]  /*6720*/  STL [R1+0x614], R2 ;  /* 0x0006140201007387 */ /* 0x0001e20000100800 */
[----:B--2---:R-:W-:-:S03]  /*6730*/  LEA.HI.X.SX32 R58, R60, R0, 0x1, P1 ;  /* 0x000000003c3a7211 */ /* 0x004fc600008f0eff */
[----:B------:R1:W-:Y:S04]  /*6740*/  STL [R1+0x650], R57 ;  /* 0x0006503901007387 */ /* 0x0003e80000100800 */
[----:B------:R2:W-:Y:S01]  /*6750*/  STL [R1+0x61c], R58 ;  /* 0x00061c3a01007387 */ /* 0x0005e20000100800 */
[----:B0-----:R-:W-:Y:S02]  /*6760*/  LEA R2, P1, R9, R3, 0x1 ;  /* 0x0000000309027211 */ /* 0x001fe400078208ff */
[-C--:B-1----:R-:W-:Y:S02]  /*6770*/  LEA.HI.X.SX32 R57, R14, R0.reuse, 0x1, P2 ;  /* 0x000000000e397211 */ /* 0x082fe400010f0eff */
[----:B------:R-:W4:Y:S01]  /*6780*/  LDL.LU R14, [R1+0xcd4] ;  /* 0x000cd400010e7983 */ /* 0x000f220000300800 */
[----:B--2---:R-:W-:-:S03]  /*6790*/  LEA.HI.X.SX32 R58, R15, R0, 0x1, P3 ;  /* 0x000000000f3a7211 */ /* 0x004fc600018f0eff */
[----:B------:R0:W-:Y:S04]  /*67a0*/  STL [R1+0x658], R2 ;  /* 0x0006580201007387 */ /* 0x0001e80000100800 */
[----:B------:R1:W-:Y:S04]  /*67b0*/  STL [R1+0x624], R57 ;  /* 0x0006243901007387 */ /* 0x0003e80000100800 */
[----:B------:R-:W2:Y:S01]  /*67c0*/  LDL.LU R15, [R1+0xcd0] ;  /* 0x000cd000010f7983 */ /* 0x000ea20000300800 */
[----:B0-----:R-:W-:Y:S01]  /*67d0*/  LEA R2, P2, R10, R3, 0x1 ;  /* 0x000000030a027211 */ /* 0x001fe200078408ff */
[----:B------:R-:W-:-:S04]  /*67e0*/  IMAD R61, R61, c[0x0][0x190], RZ ;  /* 0x000064003d3d7a24 */ /* 0x000fc800078e02ff */
[----:B------:R3:W-:Y:S01]  /*67f0*/  STL [R1+0x660], R2 ;  /* 0x0006600201007387 */ /* 0x0007e20000100800 */
[----:B-1----:R-:W-:Y:S02]  /*6800*/  LEA.HI.X.SX32 R57, R5, R0, 0x1, P4 ;  /* 0x0000000005397211 */ /* 0x002fe400020f0eff */
[-C--:B------:R-:W-:Y:S01]  /*6810*/  LEA R5, P4, R61, R3.reuse, 0x1 ;  /* 0x000000033d057211 */ /* 0x080fe200078808ff */
[----:B------:R-:W-:Y:S01]  /*6820*/  STL [R1+0x62c], R58 ;  /* 0x00062c3a01007387 */ /* 0x000fe20000100800 */
[----:B---3--:R-:W-:-:S05]  /*6830*/  LEA R2, P3, R4, R3, 0x1 ;  /* 0x0000000304027211 */ /* 0x008fca00078608ff */
[----:B------:R0:W-:Y:S01]  /*6840*/  STL [R1+0x668], R2 ;  /* 0x0006680201007387 */ /* 0x0001e20000100800 */
[----:B------:R-:W-:-:S03]  /*6850*/  IMAD R16, R16, c[0x0][0x190], RZ ;  /* 0x0000640010107a24 */ /* 0x000fc600078e02ff */
[----:B------:R-:W-:Y:S01]  /*6860*/  STL [R1+0x634], R57 ;  /* 0x0006343901007387 */ /* 0x000fe20000100800 */
[----:B0-----:R-:W-:-:S03]  /*6870*/  LEA.HI.X.SX32 R2, R6, R0, 0x1, P5 ;  /* 0x0000000006027211 */ /* 0x001fc600028f0eff */
[----:B------:R0:W-:Y:S04]  /*6880*/  STL [R1+0x670], R5 ;  /* 0x0006700501007387 */ /* 0x0001e80000100800 */
[----:B------:R2:W-:Y:S01]  /*6890*/  STL [R1+0x63c], R2 ;  /* 0x00063c0201007387 */ /* 0x0005e20000100800 */
[----:B------:R-:W-:Y:S01]  /*68a0*/  IMAD R17, R17, c[0x0][0x190], RZ ;  /* 0x0000640011117a24 */ /* 0x000fe200078e02ff */
[----:B0-----:R-:W-:Y:S01]  /*68b0*/  LEA.HI.X.SX32 R5, R7, R0, 0x1, P6 ;  /* 0x0000000007057211 */ /* 0x001fe200030f0eff */
[----:B------:R-:W-:Y:S02]  /*68c0*/  IMAD R18, R18, c[0x0][0x190], RZ ;  /* 0x0000640012127a24 */ /* 0x000fe400078e02ff */
[----:B------:R-:W-:Y:S02]  /*68d0*/  IMAD R19, R19, c[0x0][0x190], RZ ;  /* 0x0000640013137a24 */ /* 0x000fe400078e02ff */
[----:B------:R-:W-:-:S02]  /*68e0*/  IMAD R20, R20, c[0x0][0x190], RZ ;  /* 0x0000640014147a24 */ /* 0x000fc400078e02ff */
[----:B------:R-:W-:Y:S02]  /*68f0*/  IMAD R21, R21, c[0x0][0x190], RZ ;  /* 0x0000640015157a24 */ /* 0x000fe400078e02ff */
[----:B------:R-:W-:Y:S02]  /*6900*/  IMAD R22, R22, c[0x0][0x190], RZ ;  /* 0x0000640016167a24 */ /* 0x000fe400078e02ff */
[----:B------:R-:W-:Y:S02]  /*6910*/  IMAD R23, R23, c[0x0][0x190], RZ ;  /* 0x0000640017177a24 */ /* 0x000fe400078e02ff */
        /* <DEDUP_REMOVED lines=21> */
[----:B------:R-:W-:Y:S01]  /*6a70*/  IMAD R45, R45, c[0x0][0x190], RZ ;  /* 0x000064002d2d7a24 */ /* 0x000fe200078e02ff */
[----:B----4-:R-:W-:-:S05]  /*6a80*/  LEA R6, P5, R14, R3, 0x1 ;  /* 0x000000030e067211 */ /* 0x010fca00078a08ff */
[----:B------:R0:W-:Y:S04]  /*6a90*/  STL [R1+0x678], R6 ;  /* 0x0006780601007387 */ /* 0x0001e80000100800 */
[----:B------:R1:W-:Y:S01]  /*6aa0*/  STL [R1+0x644], R5 ;  /* 0x0006440501007387 */ /* 0x0003e20000100800 */
[----:B--2---:R-:W-:Y:S02]  /*6ab0*/  LEA R2, P6, R15, R3, 0x1 ;  /* 0x000000030f027211 */ /* 0x004fe400078c08ff */
[----:B0-----:R-:W-:-:S03]  /*6ac0*/  LEA.HI.X.SX32 R6, R8, R0, 0x1, P0 ;  /* 0x0000000008067211 */ /* 0x001fc600000f0eff */
[----:B------:R0:W-:Y:S01]  /*6ad0*/  STL [R1+0x680], R2 ;  /* 0x0006800201007387 */ /* 0x0001e20000100800 */
[----:B-1----:R-:W-:-:S03]  /*6ae0*/  LEA R5, P0, R16, R3, 0x1 ;  /* 0x0000000310057211 */ /* 0x002fc600078008ff */
[----:B------:R1:W-:Y:S01]  /*6af0*/  STL [R1+0x64c], R6 ;  /* 0x00064c0601007387 */ /* 0x0003e20000100800 */
        /* <DEDUP_REMOVED lines=9> */
[----:B------:R-:W2:Y:S01]  /*6b90*/  LDL.LU R4, [R1+0xccc] ;  /* 0x000ccc0001047983 */ /* 0x000ea20000300800 */
[----:B-1----:R-:W-:-:S03]  /*6ba0*/  LEA.HI.X.SX32 R5, R61, R0, 0x1, P4 ;  /* 0x000000003d057211 */ /* 0x002fc600020f0eff */
[----:B------:R0:W-:Y:S04]  /*6bb0*/  STL [R1+0xa94], R2 ;  /* 0x000a940201007387 */ /* 0x0001e80000100800 */
[----:B------:R1:W-:Y:S01]  /*6bc0*/  STL [R1+0x664], R6 ;  /* 0x0006640601007387 */ /* 0x0003e20000100800 */
[-C--:B0-----:R-:W-:Y:S02]  /*6bd0*/  LEA R2, P3, R19, R3.reuse, 0x1 ;  /* 0x0000000313027211 */ /* 0x081fe400078608ff */
[----:B-1----:R-:W-:-:S03]  /*6be0*/  LEA R6, P4, R20, R3, 0x1 ;  /* 0x0000000314067211 */ /* 0x002fc600078808ff */
[----:B------:R0:W-:Y:S04]  /*6bf0*/  STL [R1+0xa9c], R2 ;  /* 0x000a9c0201007387 */ /* 0x0001e80000100800 */
[----:B------:R1:W-:Y:S04]  /*6c00*/  STL [R1+0x66c], R5 ;  /* 0x00066c0501007387 */ /* 0x0003e80000100800 */
[----:B------:R3:W-:Y:S01]  /*6c10*/  STL [R1+0xaa4], R6 ;  /* 0x000aa40601007387 */ /* 0x0007e20000100800 */
[----:B0-----:R-:W-:Y:S02]  /*6c20*/  LEA.HI.X.SX32 R2, R14, R0, 0x1, P5 ;  /* 0x000000000e027211 */ /* 0x001fe400028f0eff */
[----:B-1----:R-:W-:-:S03]  /*6c30*/  LEA R5, P5, R21, R3, 0x1 ;  /* 0x0000000315057211 */ /* 0x002fc600078a08ff */
[----:B------:R0:W-:Y:S01]  /*6c40*/  STL [R1+0x674], R2 ;  /* 0x0006740201007387 */ /* 0x0001e20000100800 */
[----:B---3--:R-:W-:-:S03]  /*6c50*/  LEA.HI.X.SX32 R6, R15, R0, 0x1, P6 ;  /* 0x000000000f067211 */ /* 0x008fc600030f0eff */
[----:B------:R1:W-:Y:S04]  /*6c60*/  STL [R1+0xaac], R5 ;  /* 0x000aac0501007387 */ /* 0x0003e80000100800 */
[----:B------:R3:W-:Y:S01]  /*6c70*/  STL [R1+0x67c], R6 ;  /* 0x00067c0601007387 */ /* 0x0007e20000100800 */
[----:B0-----:R-:W-:Y:S02]  /*6c80*/  LEA R2, P6, R22, R3, 0x1 ;  /* 0x0000000316027211 */ /* 0x001fe400078c08ff */
[----:B-1----:R-:W-:-:S03]  /*6c90*/  LEA.HI.X.SX32 R5, R16, R0, 0x1, P0 ;  /* 0x0000000010057211 */ /* 0x002fc600000f0eff */
[----:B------:R0:W-:Y:S01]  /*6ca0*/  STL [R1+0xab4], R2 ;  /* 0x000ab40201007387 */ /* 0x0001e20000100800 */
[----:B---3--:R-:W-:-:S03]  /*6cb0*/  LEA R6, P0, R23, R3, 0x1 ;  /* 0x0000000317067211 */ /* 0x008fc600078008ff */
        /* <DEDUP_REMOVED lines=91> */
[----:B------:R3:W-:Y:S04]  /*7270*/  STL [R1+0xb38], R6 ;  /* 0x000b380601007387 */ /* 0x0007e80000100800 */
[----:B------:R-:W4:Y:S01]  /*7280*/  LDL.LU R10, [R1+0x54] ;  /* 0x00005400010a7983 */ /* 0x000f220000300800 */
[----:B------:R-:W-:Y:S02]  /*7290*/  IMAD R46, R46, c[0x0][0x190], RZ ;  /* 0x000064002e2e7a24 */ /* 0x000fe400078e02ff */
[----:B------:R-:W-:-:S03]  /*72a0*/  IMAD R47, R47, c[0x0][0x190], RZ ;  /* 0x000064002f2f7a24 */ /* 0x000fc600078e02ff */
[----:B0-----:R-:W-:Y:S01]  /*72b0*/  LEA R2, P2, R46, R3, 0x1 ;  /* 0x000000032e027211 */ /* 0x001fe200078408ff */
[----:B------:R-:W-:Y:S01]  /*72c0*/  IMAD R48, R48, c[0x0][0x190], RZ ;  /* 0x0000640030307a24 */ /* 0x000fe200078e02ff */
[----:B-1----:R-:W-:-:S03]  /*72d0*/  LEA.HI.X.SX32 R5, R40, R0, 0x1, P3 ;  /* 0x0000000028057211 */ /* 0x002fc600018f0eff */
[----:B------:R0:W-:Y:S01]  /*72e0*/  STL [R1+0xb74], R2 ;  /* 0x000b740201007387 */ /* 0x0001e20000100800 */
[----:B---3--:R-:W-:Y:S01]  /*72f0*/  LEA.HI.X.SX32 R6, R41, R0, 0x1, P4 ;  /* 0x0000000029067211 */ /* 0x008fe200020f0eff */
[----:B------:R-:W-:Y:S02]  /*7300*/  IMAD R49, R49, c[0x0][0x190], RZ ;  /* 0x0000640031317a24 */ /* 0x000fe400078e02ff */
[----:B------:R1:W-:Y:S01]  /*7310*/  STL [R1+0xb40], R5 ;  /* 0x000b400501007387 */ /* 0x0003e20000100800 */
[-C--:B0-----:R-:W-:Y:S02]  /*7320*/  LEA R2, P3, R47, R3.reuse, 0x1 ;  /* 0x000000032f027211 */ /* 0x081fe400078608ff */
[----:B-1----:R-:W-:-:S03]  /*7330*/  LEA R5, P4, R48, R3, 0x1 ;  /* 0x0000000330057211 */ /* 0x002fc600078808ff */
[----:B------:R0:W-:Y:S01]  /*7340*/  STL [R1+0xb7c], R2 ;  /* 0x000b7c0201007387 */ /* 0x0001e20000100800 */
[----:B------:R-:W-:-:S03]  /*7350*/  IMAD R50, R50, c[0x0][0x190], RZ ;  /* 0x0000640032327a24 */ /* 0x000fc600078e02ff */
[----:B------:R1:W-:Y:S01]  /*7360*/  STL [R1+0xb48], R6 ;  /* 0x000b480601007387 */ /* 0x0003e20000100800 */
[----:B------:R-:W-:-:S03]  /*7370*/  IMAD R51, R51, c[0x0][0x190], RZ ;  /* 0x0000640033337a24 */ /* 0x000fc600078e02ff */
[----:B------:R3:W-:Y:S01]  /*7380*/  STL [R1+0xb84], R5 ;  /* 0x000b840501007387 */ /* 0x0007e20000100800 */
[----:B0-----:R-:W-:Y:S02]  /*7390*/  LEA.HI.X.SX32 R2, R42, R0, 0x1, P5 ;  /* 0x000000002a027211 */ /* 0x001fe400028f0eff */
[----:B-1----:R-:W-:-:S03]  /*73a0*/  LEA R6, P5, R49, R3, 0x1 ;  /* 0x0000000331067211 */ /* 0x002fc600078a08ff */
[----:B------:R0:W-:Y:S01]  /*73b0*/  STL [R1+0xb50], R2 ;  /* 0x000b500201007387 */ /* 0x0001e20000100800 */
[----:B---3--:R-:W-:-:S03]  /*73c0*/  LEA.HI.X.SX32 R5, R43, R0, 0x1, P6 ;  /* 0x000000002b057211 */ /* 0x008fc600030f0eff */
[----:B------:R1:W-:Y:S01]  /*73d0*/  STL [R1+0xb8c], R6 ;  /* 0x000b8c0601007387 */ /* 0x0003e20000100800 */
[----:B------:R-:W-:-:S03]  /*73e0*/  IMAD R52, R52, c[0x0][0x190], RZ ;  /* 0x0000640034347a24 */ /* 0x000fc600078e02ff */
[----:B------:R3:W-:Y:S01]  /*73f0*/  STL [R1+0xb58], R5 ;  /* 0x000b580501007387 */ /* 0x0007e20000100800 */
[----:B0-----:R-:W-:Y:S02]  /*7400*/  LEA R2, P6, R50, R3, 0x1 ;  /* 0x0000000332027211 */ /* 0x001fe400078c08ff */
[----:B-1----:R-:W-:-:S03]  /*7410*/  LEA.HI.X.SX32 R6, R44, R0, 0x1, P0 ;  /* 0x000000002c067211 */ /* 0x002fc600000f0eff */
[----:B------:R0:W-:Y:S01]  /*7420*/  STL [R1+0xb94], R2 ;  /* 0x000b940201007387 */ /* 0x0001e20000100800 */
[----:B---3--:R-:W-:-:S03]  /*7430*/  LEA R5, P0, R51, R3, 0x1 ;  /* 0x0000000333057211 */ /* 0x008fc600078008ff */
[----:B------:R1:W-:Y:S01]  /*7440*/  STL [R1+0xb60], R6 ;  /* 0x000b600601007387 */ /* 0x0003e20000100800 */
[----:B------:R-:W-:-:S03]  /*7450*/  IMAD R53, R53, c[0x0][0x190], RZ ;  /* 0x0000640035357a24 */ /* 0x000fc600078e02ff */
[----:B------:R3:W-:Y:S01]  /*7460*/  STL [R1+0xb98], R5 ;  /* 0x000b980501007387 */ /* 0x0007e20000100800 */
[----:B0-----:R-:W-:Y:S01]  /*7470*/  LEA.HI.X.SX32 R2, R45, R0, 0x1, P1 ;  /* 0x000000002d027211 */ /* 0x001fe200008f0eff */
[----:B------:R-:W-:Y:S01]  /*7480*/  IMAD R55, R55, c[0x0][0x190], RZ ;  /* 0x0000640037377a24 */ /* 0x000fe200078e02ff */
        /* <DEDUP_REMOVED lines=13> */
[----:B0-----:R-:W-:Y:S02]  /*7560*/  LEA.HI.X.SX32 R2, R48, R0, 0x1, P4 ;  /* 0x0000000030027211 */ /* 0x001fe400020f0eff */
[----:B-1----:R-:W-:-:S03]  /*7570*/  LEA R6, P4, R56, R3, 0x1 ;  /* 0x0000000338067211 */ /* 0x002fc600078808ff */
[----:B------:R-:W-:Y:S01]  /*7580*/  STL [R1+0xb80], R2 ;  /* 0x000b800201007387 */ /* 0x000fe20000100800 */
[----:B---3--:R-:W-:-:S03]  /*7590*/  LEA.HI.X.SX32 R5, R49, R0, 0x1, P5 ;  /* 0x0000000031057211 */ /* 0x008fc600028f0eff */
[----:B------:R0:W-:Y:S01]  /*75a0*/  STL [R1+0xba8], R6 ;  /* 0x000ba80601007387 */ /* 0x0001e20000100800 */
[----:B------:R-:W-:-:S03]  /*75b0*/  IMAD R11, R11, c[0x0][0x184], RZ ;  /* 0x000061000b0b7a24 */ /* 0x000fc600078e02ff */
[----:B------:R1:W-:Y:S01]  /*75c0*/  STL [R1+0xb88], R5 ;  /* 0x000b880501007387 */ /* 0x0003e20000100800 */
[-C--:B0-----:R-:W-:Y:S02]  /*75d0*/  LEA.HI.X.SX32 R6, R50, R0.reuse, 0x1, P6 ;  /* 0x0000000032067211 */ /* 0x081fe400030f0eff */
[----:B------:R-:W-:Y:S02]  /*75e0*/  LEA R3, P6, R54, R3, 0x1 ;  /* 0x0000000336037211 */ /* 0x000fe400078c08ff */
[-C--:B-1----:R-:W-:Y:S01]  /*75f0*/  LEA.HI.X.SX32 R5, R51, R0.reuse, 0x1, P0 ;  /* 0x0000000033057211 */ /* 0x082fe200000f0eff */
[----:B------:R0:W-:Y:S01]  /*7600*/  STL [R1+0xb90], R6 ;  /* 0x000b900601007387 */ /* 0x0001e20000100800 */
[----:B------:R-:W-:Y:S02]  /*7610*/  LEA.HI.X.SX32 R7, R52, R0, 0x1, P1 ;  /* 0x0000000034077211 */ /* 0x000fe400008f0eff */
[----:B------:R-:W-:Y:S01]  /*7620*/  LEA R2, P5, R11, c[0x0][0x160], 0x1 ;  /* 0x000058000b027a11 */ /* 0x000fe200078a08ff */
[----:B------:R1:W-:Y:S01]  /*7630*/  STL [R1+0xa84], R3 ;  /* 0x000a840301007387 */ /* 0x0003e20000100800 */
[----:B------:R-:W-:-:S03]  /*7640*/  IMAD R12, R12, c[0x0][0x184], RZ ;  /* 0x000061000c0c7a24 */ /* 0x000fc600078e02ff */
[----:B------:R3:W-:Y:S01]  /*7650*/  STL [R1+0xa5c], R5 ;  /* 0x000a5c0501007387 */ /* 0x0007e20000100800 */
[----:B0-----:R-:W-:-:S03]  /*7660*/  LEA.HI.X.SX32 R6, R53, R0, 0x1, P2 ;  /* 0x0000000035067211 */ /* 0x001fc600010f0eff */
[----:B------:R-:W-:Y:S01]  /*7670*/  STL [R1+0xa60], R7 ;  /* 0x000a600701007387 */ /* 0x000fe20000100800 */
[----:B-1----:R-:W-:Y:S02]  /*7680*/  LEA.HI.X.SX32 R3, R11, c[0x0][0x164], 0x1, P5 ;  /* 0x000059000b037a11 */ /* 0x002fe400028f0eff */
[-C--:B---3--:R-:W-:Y:S01]  /*7690*/  LEA.HI.X.SX32 R5, R55, R0.reuse, 0x1, P3 ;  /* 0x0000000037057211 */ /* 0x088fe200018f0eff */
[----:B------:R2:W-:Y:S01]  /*76a0*/  STL [R1+0xa64], R6 ;  /* 0x000a640601007387 */ /* 0x0005e20000100800 */
[----:B------:R-:W-:Y:S01]  /*76b0*/  IMAD R13, R13, c[0x0][0x184], RZ ;  /* 0x000061000d0d7a24 */ /* 0x000fe200078e02ff */
[-C--:B------:R-:W-:Y:S02]  /*76c0*/  LEA.HI.X.SX32 R8, R56, R0.reuse, 0x1, P4 ;  /* 0x0000000038087211 */ /* 0x080fe400020f0eff */
[----:B------:R0:W-:Y:S01]  /*76d0*/  STL [R1+0xa7c], R5 ;  /* 0x000a7c0501007387 */ /* 0x0001e20000100800 */
[----:B------:R-:W-:Y:S02]  /*76e0*/  LEA R60, P0, R12, c[0x0][0x160], 0x1 ;  /* 0x000058000c3c7a11 */ /* 0x000fe400078008ff */
[----:B------:R-:W-:Y:S01]  /*76f0*/  LEA R14, P1, R13, c[0x0][0x160], 0x1 ;  /* 0x000058000d0e7a11 */ /* 0x000fe200078208ff */
[----:B------:R-:W-:Y:S01]  /*7700*/  STL [R1+0xa80], R8 ;  /* 0x000a800801007387 */ /* 0x000fe20000100800 */
[----:B--2---:R-:W-:Y:S01]  /*7710*/  IMAD.WIDE R6, R4, 0x2, R2 ;  /* 0x0000000204067825 */ /* 0x004fe200078e0202 */
[----:B0-----:R-:W-:-:S02]  /*7720*/  LEA.HI.X.SX32 R5, R54, R0, 0x1, P6 ;  /* 0x0000000036057211 */ /* 0x001fc400030f0eff */
[----:B------:R-:W-:-:S03]  /*7730*/  LEA.HI.X.SX32 R61, R12, c[0x0][0x164], 0x1, P0 ;  /* 0x000059000c3d7a11 */ /* 0x000fc600000f0eff */
[----:B------:R-:W-:Y:S01]  /*7740*/  STL [R1+0xa68], R5 ;  /* 0x000a680501007387 */ /* 0x000fe20000100800 */
[----:B------:R-:W-:-:S03]  /*7750*/  LEA.HI.X.SX32 R15, R13, c[0x0][0x164], 0x1, P1 ;  /* 0x000059000d0f7a11 */ /* 0x000fc600008f0eff */
[----:B------:R-:W-:Y:S04]  /*7760*/  STL [R1+0xa70], R6 ;  /* 0x000a700601007387 */ /* 0x000fe80000100800 */
[----:B------:R0:W-:Y:S01]  /*7770*/  STL [R1+0xa6c], R7 ;  /* 0x000a6c0701007387 */ /* 0x0001e20000100800 */
[----:B------:R-:W-:Y:S01]  /*7780*/  UIMAD UR7, UR4, 0x1e, URZ ;  /* 0x0000001e040778a4 */ /* 0x000fe2000f8e023f */
[----:B0-----:R-:W-:-:S04]  /*7790*/  IMAD.WIDE R6, R4, 0x2, R60 ;  /* 0x0000000204067825 */ /* 0x001fc800078e023c */
[----:B------:R-:W-:-:S04]  /*77a0*/  IMAD.WIDE R8, R4, 0x2, R14 ;  /* 0x0000000204087825 */ /* 0x000fc800078e020e */
[----:B----4-:R-:W-:-:S05]  /*77b0*/  IMAD R0, R10, c[0x0][0x184], RZ ;  /* 0x000061000a007a24 */ /* 0x010fca00078e02ff */
[----:B------:R-:W-:-:S04]  /*77c0*/  LEA R5, P0, R0, c[0x0][0x160], 0x1 ;  /* 0x0000580000057a11 */ /* 0x000fc800078008ff */
[----:B------:R-:W-:Y:S01]  /*77d0*/  LEA.HI.X.SX32 R10, R0, c[0x0][0x164], 0x1, P0 ;  /* 0x00005900000a7a11 */ /* 0x000fe200000f0eff */
[----:B------:R-:W-:Y:S04]  /*77e0*/  STL [R1+0x5c8], R5 ;  /* 0x0005c80501007387 */ /* 0x000fe80000100800 */
[----:B------:R-:W-:Y:S01]  /*77f0*/  STL.64 [R1+0x3f0], R14 ;  /* 0x0003f00e01007387 */ /* 0x000fe20000100a00 */
[----:B------:R-:W-:-:S03]  /*7800*/  IMAD.MOV.U32 R11, RZ, RZ, R10 ;  /* 0x000000ffff0b7224 */ /* 0x000fc600078e000a */
[----:B------:R-:W-:Y:S04]  /*7810*/  STL [R1+0xa78], R6 ;  /* 0x000a780601007387 */ /* 0x000fe80000100800 */
[----:B------:R0:W-:Y:S01]  /*7820*/  STL [R1+0x5c4], R10 ;  /* 0x0005c40a01007387 */ /* 0x0001e20000100800 */
[----:B------:R-:W-:-:S03]  /*7830*/  IMAD.U32 R0, RZ, RZ, UR7 ;  /* 0x00000007ff007e24 */ /* 0x000fc6000f8e00ff */
[----:B------:R1:W-:Y:S01]  /*7840*/  STL [R1+0xa74], R7 ;  /* 0x000a740701007387 */ /* 0x0003e20000100800 */
[----:B0-----:R-:W-:-:S03]  /*7850*/  IMAD.MOV.U32 R10, RZ, RZ, R5 ;  /* 0x000000ffff0a7224 */ /* 0x001fc600078e0005 */
[----:B------:R-:W-:Y:S01]  /*7860*/  STL [R1+0xa3c], R8 ;  /* 0x000a3c0801007387 */ /* 0x000fe20000100800 */
[----:B-1----:R-:W-:-:S03]  /*7870*/  IMAD.WIDE R6, R4, 0x2, R10 ;  /* 0x0000000204067825 */ /* 0x002fc600078e020a */
[----:B------:R0:W-:Y:S01]  /*7880*/  STL [R1+0x688], R9 ;  /* 0x0006880901007387 */ /* 0x0001e20000100800 */
[----:B------:R-:W-:Y:S01]  /*7890*/  UIMAD UR7, UR4, 0x1d, URZ ;  /* 0x0000001d040778a4 */ /* 0x000fe2000f8e023f */
[C---:B------:R-:W-:Y:S02]  /*78a0*/  IMAD.WIDE R4, R0.reuse, 0x2, R2 ;  /* 0x0000000200047825 */ /* 0x040fe400078e0202 */
[----:B------:R-:W-:Y:S04]  /*78b0*/  STL [R1+0xa44], R6 ;  /* 0x000a440601007387 */ /* 0x000fe80000100800 */
[----:B------:R1:W-:Y:S01]  /*78c0*/  STL [R1+0xa40], R7 ;  /* 0x000a400701007387 */ /* 0x0003e20000100800 */
[----:B0-----:R-:W-:-:S03]  /*78d0*/  IMAD.WIDE R8, R0, 0x2, R14 ;  /* 0x0000000200087825 */ /* 0x001fc600078e020e */
[----:B------:R0:W-:Y:S01]  /*78e0*/  STL [R1+0xa4c], R4 ;  /* 0x000a4c0401007387 */ /* 0x0001e20000100800 */
[----:B-1----:R-:W-:-:S03]  /*78f0*/  IMAD.WIDE R6, R0, 0x2, R60 ;  /* 0x0000000200067825 */ /* 0x002fc600078e023c */
[----:B------:R-:W-:Y:S01]  /*7900*/  STL [R1+0xa48], R5 ;  /* 0x000a480501007387 */ /* 0x000fe20000100800 */
[----:B------:R-:W-:-:S03]  /*7910*/  IMAD.WIDE R12, R0, 0x2, R10 ;  /* 0x00000002000c7825 */ /* 0x000fc600078e020a */
[----:B------:R-:W-:Y:S01]  /*7920*/  STL [R1+0xa54], R6 ;  /* 0x000a540601007387 */ /* 0x000fe20000100800 */
[----:B0-----:R-:W-:-:S03]  /*7930*/  IMAD.U32 R4, RZ, RZ, UR7 ;  /* 0x00000007ff047e24 */ /* 0x001fc6000f8e00ff */
[----:B------:R0:W-:Y:S01]  /*7940*/  STL [R1+0xa50], R7 ;  /* 0x000a500701007387 */ /* 0x0001e20000100800 */
[----:B------:R-:W-:-:S03]  /*7950*/  UIMAD UR7, UR4, 0x1c, URZ ;  /* 0x0000001c040778a4 */ /* 0x000fc6000f8e023f */
[----:B------:R-:W-:Y:S04]  /*7960*/  STL [R1+0x690], R8 ;  /* 0x0006900801007387 */ /* 0x000fe80000100800 */
[----:B------:R1:W-:Y:S01]  /*7970*/  STL [R1+0x68c], R9 ;  /* 0x00068c0901007387 */ /* 0x0003e20000100800 */
[----:B0-----:R-:W-:-:S03]  /*7980*/  IMAD.WIDE R6, R4, 0x2, R2 ;  /* 0x0000000204067825 */ /* 0x001fc600078e0202 */
[----:B------:R-:W-:Y:S04]  /*7990*/  STL [R1+0x698], R12 ;  /* 0x0006980c01007387 */ /* 0x000fe80000100800 */
[----:B------:R-:W-:Y:S01]  /*79a0*/  STL [R1+0x694], R13 ;  /* 0x0006940d01007387 */ /* 0x000fe20000100800 */
[----:B-1----:R-:W-:-:S03]  /*79b0*/  IMAD.WIDE R8, R4, 0x2, R60 ;  /* 0x0000000204087825 */ /* 0x002fc600078e023c */
[----:B------:R-:W-:Y:S01]  /*79c0*/  STL [R1+0x6a0], R6 ;  /* 0x0006a00601007387 */ /* 0x000fe20000100800 */
[----:B------:R-:W-:-:S03]  /*79d0*/  IMAD.U32 R0, RZ, RZ, UR7 ;  /* 0x00000007ff007e24 */ /* 0x000fc6000f8e00ff */
[----:B------:R0:W-:Y:S04]  /*79e0*/  STL [R1+0x69c], R7 ;  /* 0x00069c0701007387 */ /* 0x0001e80000100800 */
[----:B------:R-:W-:Y:S01]  /*79f0*/  STL [R1+0x6a8], R8 ;  /* 0x0006a80801007387 */ /* 0x000fe20000100800 */
[----:B------:R-:W-:-:S03]  /*7a00*/  UIMAD UR7, UR4, 0x1b, URZ ;  /* 0x0000001b040778a4 */ /* 0x000fc6000f8e023f */
[----:B------:R1:W-:Y:S01]  /*7a10*/  STL [R1+0x6a4], R9 ;  /* 0x0006a40901007387 */ /* 0x0003e20000100800 */
[----:B0-----:R-:W-:-:S05]  /*7a20*/  IMAD.WIDE R6, R4, 0x2, R14 ;  /* 0x0000000204067825 */ /* 0x001fca00078e020e */
[----:B------:R-:W-:Y:S01]  /*7a30*/  STL [R1+0x6b0], R6 ;  /* 0x0006b00601007387 */ /* 0x000fe20000100800 */
[----:B-1----:R-:W-:-:S03]  /*7a40*/  IMAD.WIDE R8, R4, 0x2, R10 ;  /* 0x0000000204087825 */ /* 0x002fc600078e020a */
[----:B------:R0:W-:Y:S01]  /*7a50*/  STL [R1+0x6ac], R7 ;  /* 0x0006ac0701007387 */ /* 0x0001e20000100800 */
[----:B------:R-:W-:-:S03]  /*7a60*/  IMAD.WIDE R4, R0, 0x2, R2 ;  /* 0x0000000200047825 */ /* 0x000fc600078e0202 */
[----:B------:R-:W-:Y:S04]  /*7a70*/  STL [R1+0x6b8], R8 ;  /* 0x0006b80801007387 */ /* 0x000fe80000100800 */
[----:B------:R1:W-:Y:S01]  /*7a80*/  STL [R1+0x6b4], R9 ;  /* 0x0006b40901007387 */ /* 0x0003e20000100800 */
[----:B0-----:R-:W-:-:S03]  /*7a90*/  IMAD.WIDE R6, R0, 0x2, R60 ;  /* 0x0000000200067825 */ /* 0x001fc600078e023c */
[----:B------:R0:W-:Y:S01]  /*7aa0*/  STL [R1+0x6c0], R4 ;  /* 0x0006c00401007387 */ /* 0x0001e20000100800 */
[----:B------:R-:W-:-:S03]  /*7ab0*/  IMAD.WIDE R12, R0, 0x2, R10 ;  /* 0x00000002000c7825 */ /* 0x000fc600078e020a */
[----:B------:R-:W-:Y:S01]  /*7ac0*/  STL [R1+0x6bc], R5 ;  /* 0x0006bc0501007387 */ /* 0x000fe20000100800 */
[----:B-1----:R-:W-:-:S03]  /*7ad0*/  IMAD.WIDE R8, R0, 0x2, R14 ;  /* 0x0000000200087825 */ /* 0x002fc600078e020e */
        /* <DEDUP_REMOVED lines=143> */
[----:B------:R-:W-:-:S03]  /*83d0*/  USHF.L.U32 UR7, UR4, 0x4, URZ ;  /* 0x0000000404077899 */ /* 0x000fc6000800063f */
        /* <DEDUP_REMOVED lines=200> */
[----:B------:R0:W-:Y:S01]  /*9060*/  STL [R1+0x9d4], R13 ;  /* 0x0009d40d01007387 */ /* 0x0001e20000100800 */
[----:B-1----:R-:W-:-:S03]  /*9070*/  IMAD.WIDE R8, R4, 0x2, R60 ;  /* 0x0000000204087825 */ /* 0x002fc600078e023c */
[----:B------:R-:W-:Y:S01]  /*9080*/  STL [R1+0x9e0], R6 ;  /* 0x0009e00601007387 */ /* 0x000fe20000100800 */
[----:B------:R-:W-:-:S03]  /*9090*/  IMAD.U32 R0, RZ, RZ, UR7 ;  /* 0x00000007ff007e24 */ /* 0x000fc6000f8e00ff */
[----:B------:R1:W-:Y:S01]  /*90a0*/  STL [R1+0x9dc], R7 ;  /* 0x0009dc0701007387 */ /* 0x0003e20000100800 */
[----:B0-----:R-:W-:-:S03]  /*90b0*/  IMAD.WIDE R12, R4, 0x2, R10 ;  /* 0x00000002040c7825 */ /* 0x001fc600078e020a */
[----:B------:R-:W-:Y:S01]  /*90c0*/  STL [R1+0x9e8], R8 ;  /* 0x0009e80801007387 */ /* 0x000fe20000100800 */
[----:B-1----:R-:W-:-:S03]  /*90d0*/  IMAD.WIDE R6, R4, 0x2, R14 ;  /* 0x0000000204067825 */ /* 0x002fc600078e020e */
[----:B------:R-:W-:Y:S01]  /*90e0*/  STL [R1+0x9e4], R9 ;  /* 0x0009e40901007387 */ /* 0x000fe20000100800 */
[----:B------:R-:W-:-:S03]  /*90f0*/  IMAD.WIDE R4, R0, 0x2, R2 ;  /* 0x0000000200047825 */ /* 0x000fc600078e0202 */
[----:B------:R-:W-:Y:S04]  /*9100*/  STL [R1+0x9f0], R6 ;  /* 0x0009f00601007387 */ /* 0x000fe80000100800 */
[----:B------:R0:W-:Y:S04]  /*9110*/  STL [R1+0x9ec], R7 ;  /* 0x0009ec0701007387 */ /* 0x0001e80000100800 */
[----:B------:R1:W-:Y:S04]  /*9120*/  STL [R1+0x9f8], R12 ;  /* 0x0009f80c01007387 */ /* 0x0003e80000100800 */
[----:B------:R-:W-:Y:S01]  /*9130*/  STL [R1+0x9f4], R13 ;  /* 0x0009f40d01007387 */ /* 0x000fe20000100800 */
[----:B0-----:R-:W-:-:S03]  /*9140*/  IMAD.WIDE R6, R0, 0x2, R60 ;  /* 0x0000000200067825 */ /* 0x001fc600078e023c */
[----:B------:R-:W-:Y:S04]  /*9150*/  STL [R1+0xa00], R4 ;  /* 0x000a000401007387 */ /* 0x000fe80000100800 */
[----:B------:R0:W-:Y:S01]  /*9160*/  STL [R1+0x9fc], R5 ;  /* 0x0009fc0501007387 */ /* 0x0001e20000100800 */
[----:B-1----:R-:W-:Y:S02]  /*9170*/  IMAD.MOV.U32 R12, RZ, RZ, c[0x0][0x188] ;  /* 0x00006200ff0c7624 */ /* 0x002fe400078e00ff */
[C---:B------:R-:W-:Y:S01]  /*9180*/  IMAD.WIDE R8, R0.reuse, 0x2, R10 ;  /* 0x0000000200087825 */ /* 0x040fe200078e020a */
[----:B------:R-:W-:Y:S03]  /*9190*/  STL [R1+0xa08], R6 ;  /* 0x000a080601007387 */ /* 0x000fe60000100800 */
[----:B0-----:R-:W-:Y:S01]  /*91a0*/  IMAD.WIDE R4, R0, 0x2, R14 ;  /* 0x0000000200047825 */ /* 0x001fe200078e020e */
[----:B------:R0:W-:Y:S04]  /*91b0*/  STL [R1+0xa04], R7 ;  /* 0x000a040701007387 */ /* 0x0001e80000100800 */
[----:B------:R-:W-:Y:S04]  /*91c0*/  STL [R1+0xa10], R4 ;  /* 0x000a100401007387 */ /* 0x000fe80000100800 */
[----:B------:R1:W-:Y:S01]  /*91d0*/  STL [R1+0xa0c], R5 ;  /* 0x000a0c0501007387 */ /* 0x0003e20000100800 */
[----:B0-----:R-:W-:-:S03]  /*91e0*/  IMAD.WIDE R6, R12, 0x2, R60 ;  /* 0x000000020c067825 */ /* 0x001fc600078e023c */
[----:B------:R-:W-:Y:S01]  /*91f0*/  STL [R1+0xa18], R8 ;  /* 0x000a180801007387 */ /* 0x000fe20000100800 */
[----:B-1----:R-:W-:-:S03]  /*9200*/  IMAD.WIDE R4, R12, 0x2, R2 ;  /* 0x000000020c047825 */ /* 0x002fc600078e0202 */
[----:B------:R0:W-:Y:S01]  /*9210*/  STL [R1+0xa14], R9 ;  /* 0x000a140901007387 */ /* 0x0001e20000100800 */
[----:B------:R-:W-:-:S03]  /*9220*/  IMAD.WIDE R10, R12, 0x2, R10 ;  /* 0x000000020c0a7825 */ /* 0x000fc600078e020a */
[----:B------:R-:W-:Y:S04]  /*9230*/  STL [R1+0xa20], R4 ;  /* 0x000a200401007387 */ /* 0x000fe80000100800 */
[----:B------:R-:W-:Y:S01]  /*9240*/  STL [R1+0xa1c], R5 ;  /* 0x000a1c0501007387 */ /* 0x000fe20000100800 */
[----:B0-----:R-:W-:-:S03]  /*9250*/  IMAD.WIDE R8, R12, 0x2, R14 ;  /* 0x000000020c087825 */ /* 0x001fc600078e020e */
[----:B------:R0:W-:Y:S04]  /*9260*/  STL [R1+0xa28], R6 ;  /* 0x000a280601007387 */ /* 0x0001e80000100800 */
[----:B------:R1:W-:Y:S04]  /*9270*/  STL [R1+0xa24], R7 ;  /* 0x000a240701007387 */ /* 0x0003e80000100800 */
[----:B------:R1:W-:Y:S04]  /*9280*/  STL [R1+0xa30], R8 ;  /* 0x000a300801007387 */ /* 0x0003e80000100800 */
[----:B------:R1:W-:Y:S04]  /*9290*/  STL [R1+0xa2c], R9 ;  /* 0x000a2c0901007387 */ /* 0x0003e80000100800 */
[----:B------:R1:W-:Y:S04]  /*92a0*/  STL [R1+0xa38], R10 ;  /* 0x000a380a01007387 */ /* 0x0003e80000100800 */
[----:B------:R1:W-:Y:S04]  /*92b0*/  STL [R1+0xa34], R11 ;  /* 0x000a340b01007387 */ /* 0x0003e80000100800 */
[----:B------:R1:W-:Y:S04]  /*92c0*/  STL [R1+0x5b8], RZ ;  /* 0x0005b8ff01007387 */ /* 0x0003e80000100800 */
        /* <DEDUP_REMOVED lines=200> */
[----:B------:R1:W-:Y:S04]  /*9f50*/  STL [R1], RZ ;  /* 0x000000ff01007387 */ /* 0x0003e80000100800 */
        /* <DEDUP_REMOVED lines=29> */
[----:B------:R-:W2:Y:S04]  /*a130*/  S2R R14, SR_TID.X ;  /* 0x00000000000e7919 */ /* 0x000ea80000002100 */
[----:B------:R1:W-:Y:S04]  /*a140*/  STL [R1+0x108], RZ ;  /* 0x000108ff01007387 */ /* 0x0003e80000100800 */
[----:B------:R1:W-:Y:S04]  /*a150*/  STL [R1+0x10c], RZ ;  /* 0x00010cff01007387 */ /* 0x0003e80000100800 */
[----:B------:R1:W-:Y:S04]  /*a160*/  STL [R1+0xf0], RZ ;  /* 0x0000f0ff01007387 */ /* 0x0003e80000100800 */
[----:B------:R1:W-:Y:S04]  /*a170*/  STL [R1+0xf4], RZ ;  /* 0x0000f4ff01007387 */ /* 0x0003e80000100800 */
[----:B------:R1:W-:Y:S04]  /*a180*/  STL [R1+0xf8], RZ ;  /* 0x0000f8ff01007387 */ /* 0x0003e80000100800 */
[----:B------:R-:W3:Y:S04]  /*a190*/  S2R R15, SR_TID.X ;  /* 0x00000000000f7919 */ /* 0x000ee80000002100 */
[----:B------:R1:W-:Y:S04]  /*a1a0*/  STL [R1+0xfc], RZ ;  /* 0x0000fcff01007387 */ /* 0x0003e80000100800 */
[----:B------:R-:W4:Y:S04]  /*a1b0*/  S2R R57, SR_TID.X ;  /* 0x0000000000397919 */ /* 0x000f280000002100 */
        /* <DEDUP_REMOVED lines=13> */
[----:B------:R1:W-:Y:S01]  /*a290*/  STL [R1+0x54], RZ ;  /* 0x000054ff01007387 */ /* 0x0003e20000100800 */
[----:B--2---:R-:W-:-:S03]  /*a2a0*/  LOP3.LUT R14, R14, 0x7, RZ, 0xc0, !PT ;  /* 0x000000070e0e7812 */ /* 0x004fc600078ec0ff */
[----:B------:R1:W-:Y:S04]  /*a2b0*/  STL [R1+0x58], RZ ;  /* 0x000058ff01007387 */ /* 0x0003e80000100800 */
[----:B------:R1:W-:Y:S01]  /*a2c0*/  STL [R1+0x5c], RZ ;  /* 0x00005cff01007387 */ /* 0x0003e20000100800 */
[----:B------:R-:W-:Y:S02]  /*a2d0*/  IMAD R14, R14, 0x110, RZ ;  /* 0x000001100e0e7824 */ /* 0x000fe400078e02ff */
[----:B---3--:R-:W-:Y:S01]  /*a2e0*/  IMAD.SHL.U32 R16, R15, 0x2, RZ ;  /* 0x000000020f107824 */ /* 0x008fe200078e00ff */
[----:B----4-:R-:W-:Y:S01]  /*a2f0*/  LOP3.LUT R57, R57, 0x1f, RZ, 0xc0, !PT ;  /* 0x0000001f39397812 */ /* 0x010fe200078ec0ff */
[----:B------:R-:W-:Y:S01]  /*a300*/  IMAD.SHL.U32 R15, R15, 0x80, RZ ;  /* 0x000000800f0f7824 */ /* 0x000fe200078e00ff */
[----:B------:R-:W-:-:S02]  /*a310*/  USHF.R.S32.HI UR7, URZ, 0x1f, UR6 ;  /* 0x0000001f3f077899 */ /* 0x000fc40008011406 */
[----:B------:R-:W-:Y:S01]  /*a320*/  LOP3.LUT R14, R14, 0x10, R16, 0x78, !PT ;  /* 0x000000100e0e7812 */ /* 0x000fe200078e7810 */
[----:B------:R-:W-:Y:S01]  /*a330*/  IMAD.SHL.U32 R0, R57, 0x2, RZ ;  /* 0x0000000239007824 */ /* 0x000fe200078e00ff */
[----:B------:R-:W-:Y:S02]  /*a340*/  USHF.L.U32 UR5, UR5, 0x5, URZ ;  /* 0x0000000505057899 */ /* 0x000fe4000800063f */
[----:B------:R-:W-:Y:S01]  /*a350*/  USHF.L.U32 UR4, UR4, 0x5, URZ ;  /* 0x0000000504047899 */ /* 0x000fe2000800063f */
[----:B------:R-:W-:Y:S01]  /*a360*/  LOP3.LUT R14, R14, 0x800, R15, 0xf8, !PT ;  /* 0x000008000e0e7812 */ /* 0x000fe200078ef80f */
[----:B------:R-:W-:Y:S01]  /*a370*/  ULEA.HI UR7, UR7, UR6, URZ, 0x5 ;  /* 0x0000000607077291 */ /* 0x000fe2000f8f283f */
[C---:B0-----:R-:W-:Y:S01]  /*a380*/  LOP3.LUT R6, R0.reuse, 0x10, RZ, 0x3c, !PT ;  /* 0x0000001000067812 */ /* 0x041fe200078e3cff */
[----:B------:R-:W-:Y:S01]  /*a390*/  USHF.R.S32.HI UR6, URZ, 0x1f, UR4 ;  /* 0x0000001f3f067899 */ /* 0x000fe20008011404 */
[C---:B------:R-:W-:Y:S01]  /*a3a0*/  LOP3.LUT R5, R0.reuse, 0x20, RZ, 0x3c, !PT ;  /* 0x0000002000057812 */ /* 0x040fe200078e3cff */
[----:B------:R-:W-:Y:S01]  /*a3b0*/  USHF.R.S32.HI UR8, URZ, 0x1f, UR5 ;  /* 0x0000001f3f087899 */ /* 0x000fe20008011405 */
[----:B------:R-:W-:Y:S01]  /*a3c0*/  LOP3.LUT R4, R0, 0x30, RZ, 0x3c, !PT ;  /* 0x0000003000047812 */ /* 0x000fe200078e3cff */
[----:B------:R-:W-:Y:S01]  /*a3d0*/  CS2R R56, SRZ ;  /* 0x0000000000387805 */ /* 0x000fe2000001ff00 */
[----:B------:R-:W-:Y:S01]  /*a3e0*/  CS2R R58, SRZ ;  /* 0x00000000003a7805 */ /* 0x000fe2000001ff00 */
[----:B------:R-:W-:-:S02]  /*a3f0*/  LOP3.LUT R6, R14, 0x20, RZ, 0x3c, !PT ;  /* 0x000000200e067812 */ /* 0x000fc400078e3cff */
[C---:B------:R-:W-:Y:S02]  /*a400*/  LOP3.LUT R5, R14.reuse, 0x40, RZ, 0x3c, !PT ;  /* 0x000000400e057812 */ /* 0x040fe400078e3cff */
[----:B------:R-:W-:Y:S01]  /*a410*/  LOP3.LUT R4, R14, 0x60, RZ, 0x3c, !PT ;  /* 0x000000600e047812 */ /* 0x000fe200078e3cff */
[----:B------:R-:W-:Y:S02]  /*a420*/  USHF.L.U32 UR12, UR4, 0x1, URZ ;  /* 0x00000001040c7899 */ /* 0x000fe4000800063f */
[----:B------:R-:W-:Y:S02]  /*a430*/  USHF.L.U32 UR9, UR5, 0x1, URZ ;  /* 0x0000000105097899 */ /* 0x000fe4000800063f */
[----:B------:R-:W-:Y:S02]  /*a440*/  USHF.R.S32.HI UR7, URZ, 0x5, UR7 ;  /* 0x000000053f077899 */ /* 0x000fe40008011407 */
[----:B------:R-:W-:Y:S02]  /*a450*/  USHF.L.U64.HI UR6, UR4, 0x1, UR6 ;  /* 0x0000000104067899 */ /* 0x000fe40008010206 */
[----:B-1----:R-:W-:-:S02]  /*a460*/  USHF.L.U64.HI UR8, UR5, 0x1, UR8 ;  /* 0x0000000105087899 */ /* 0x002fc40008010208 */
.L_x_2:
[----:B------:R0:W-:Y:S04]  /*a470*/  STL [R1+0x1264], R3 ;  /* 0x0012640301007387 */ /* 0x0001e80000100800 */
[----:B------:R-:W2:Y:S04]  /*a480*/  LDL R7, [R1+0x5c4] ;  /* 0x0005c40001077983 */ /* 0x000ea80000100800 */
[----:B------:R-:W2:Y:S04]  /*a490*/  LDL R6, [R1+0x5c8] ;  /* 0x0005c80001067983 */ /* 0x000ea80000100800 */
[----:B0-----:R-:W3:Y:S04]  /*a4a0*/  LDL R3, [R1+0x5b8] ;  /* 0x0005b80001037983 */ /* 0x001ee80000100800 */
[----:B-----5:R-:W-:Y:S04]  /*a4b0*/  STL [R1+0x1240], R32 ;  /* 0x0012402001007387 */ /* 0x020fe80000100800 */
[----:B------:R-:W-:Y:S04]  /*a4c0*/  STL [R1+0x1248], R32 ;  /* 0x0012482001007387 */ /* 0x000fe80000100800 */
[----:B------:R-:W-:Y:S04]  /*a4d0*/  STL [R1+0x1250], R32 ;  /* 0x0012502001007387 */ /* 0x000fe80000100800 */
[----:B------:R-:W-:Y:S04]  /*a4e0*/  STL [R1+0x1258], R32 ;  /* 0x0012582001007387 */ /* 0x000fe80000100800 */
[----:B------:R0:W-:Y:S04]  /*a4f0*/  STL [R1+0x1260], R32 ;  /* 0x0012602001007387 */ /* 0x0001e80000100800 */
[----:B------:R-:W-:Y:S04]  /*a500*/  STL [R1+0x123c], R33 ;  /* 0x00123c2101007387 */ /* 0x000fe80000100800 */
        /* <DEDUP_REMOVED lines=68> */
[----:B------:R-:W-:Y:S01]  /*a950*/  STL [R1+0x1138], R8 ;  /* 0x0011380801007387 */ /* 0x000fe20000100800 */
[----:B------:R-:W-:-:S03]  /*a960*/  IMAD.MOV.U32 R4, RZ, RZ, c[0x0][0x180] ;  /* 0x00006000ff047624 */ /* 0x000fc600078e00ff */
[----:B------:R-:W-:Y:S04]  /*a970*/  STL [R1+0x113c], R8 ;  /* 0x00113c0801007387 */ /* 0x000fe80000100800 */
[----:B------:R-:W-:Y:S04]  /*a980*/  STL [R1+0x1140], R8 ;  /* 0x0011400801007387 */ /* 0x000fe80000100800 */
[----:B------:R-:W-:Y:S04]  /*a990*/  STL [R1+0x112c], R9 ;  /* 0x00112c0901007387 */ /* 0x000fe80000100800 */
[----:B------:R-:W-:Y:S01]  /*a9a0*/  STL [R1+0x1128], R10 ;  /* 0x0011280a01007387 */ /* 0x000fe20000100800 */
[----:B---3--:R-:W-:-:S03]  /*a9b0*/  IMAD R4, R3, -0x20, R4 ;  /* 0xffffffe003047824 */ /* 0x008fc600078e0204 */
[----:B------:R-:W-:Y:S04]  /*a9c0*/  STL [R1+0x1124], R11 ;  /* 0x0011240b01007387 */ /* 0x000fe80000100800 */
[----:B------:R-:W-:Y:S04]  /*a9d0*/  STL [R1+0x1120], R5 ;  /* 0x0011200501007387 */ /* 0x000fe80000100800 */
[----:B------:R-:W-:Y:S04]  /*a9e0*/  STL [R1+0x111c], R0 ;  /* 0x00111c0001007387 */ /* 0x000fe80000100800 */
[----:B------:R-:W-:Y:S04]  /*a9f0*/  STL [R1+0x1118], R55 ;  /* 0x0011183701007387 */ /* 0x000fe80000100800 */
[----:B------:R-:W-:Y:S01]  /*aa00*/  STL [R1+0x1114], R54 ;  /* 0x0011143601007387 */ /* 0x000fe20000100800 */
[----:B------:R-:W-:-:S03]  /*aa10*/  ISETP.GT.AND P0, PT, R4, RZ, PT ;  /* 0x000000ff0400720c */ /* 0x000fc60003f04270 */
[----:B------:R-:W-:Y:S04]  /*aa20*/  STL [R1+0x1110], R53 ;  /* 0x0011103501007387 */ /* 0x000fe80000100800 */
[----:B------:R-:W-:Y:S04]  /*aa30*/  STL [R1+0x110c], R52 ;  /* 0x00110c3401007387 */ /* 0x000fe80000100800 */
[----:B------:R-:W-:Y:S04]  /*aa40*/  STL [R1+0x1108], R51 ;  /* 0x0011083301007387 */ /* 0x000fe80000100800 */
[----:B------:R-:W-:Y:S04]  /*aa50*/  STL [R1+0x1104], R50 ;  /* 0x0011043201007387 */ /* 0x000fe80000100800 */
[----:B------:R-:W-:Y:S04]  /*aa60*/  STL [R1+0x1100], R49 ;  /* 0x0011003101007387 */ /* 0x000fe80000100800 */
[----:B------:R-:W-:Y:S04]  /*aa70*/  STL [R1+0x10fc], R48 ;  /* 0x0010fc3001007387 */ /* 0x000fe80000100800 */
[----:B------:R-:W-:Y:S01]  /*aa80*/  STL [R1+0x10f8], R47 ;  /* 0x0010f82f01007387 */ /* 0x000fe20000100800 */
[----:B------:R-:W-:-:S03]  /*aa90*/  PRMT R36, RZ, 0x7610, R36 ;  /* 0x00007610ff247816 */ /* 0x000fc60000000024 */
[----:B------:R-:W-:Y:S04]  /*aaa0*/  STL [R1+0x10f4], R46 ;  /* 0x0010f42e01007387 */ /* 0x000fe80000100800 */
[----:B------:R-:W-:Y:S04]  /*aab0*/  STL [R1+0x10f0], R45 ;  /* 0x0010f02d01007387 */ /* 0x000fe80000100800 */
[----:B------:R-:W-:Y:S04]  /*aac0*/  STL [R1+0x10ec], R44 ;  /* 0x0010ec2c01007387 */ /* 0x000fe80000100800 */
[----:B------:R-:W-:Y:S04]  /*aad0*/  STL [R1+0x10e8], R43 ;  /* 0x0010e82b01007387 */ /* 0x000fe80000100800 */
[----:B------:R-:W-:Y:S04]  /*aae0*/  STL [R1+0x10e4], R42 ;  /* 0x0010e42a01007387 */ /* 0x000fe80000100800 */
[----:B------:R-:W-:Y:S04]  /*aaf0*/  STL [R1+0x10e0], R41 ;  /* 0x0010e02901007387 */ /* 0x000fe80000100800 */
[----:B------:R-:W-:Y:S04]  /*ab00*/  STL [R1+0x10dc], R40 ;  /* 0x0010dc2801007387 */ /* 0x000fe80000100800 */
[----:B------:R-:W-:Y:S04]  /*ab10*/  STL.64 [R1+0xf68], R58 ;  /* 0x000f683a01007387 */ /* 0x000fe80000100a00 */
[----:B------:R-:W-:Y:S04]  /*ab20*/  STL.64 [R1+0xf60], R56 ;  /* 0x000f603801007387 */ /* 0x000fe80000100a00 */
[----:B------:R-:W3:Y:S04]  /*ab30*/  LDL.LU R3, [R1+0x1264] ;  /* 0x0012640001037983 */ /* 0x000ee80000300800 */
[----:B--2---:R1:W2:Y:S04]  /*ab40*/  @P0 LDG.E.U16 R36, [R6.64] ;  /* 0x0000000a06240981 */ /* 0x0042a8000c1e1500 */
[----:B-1----:R-:W4:Y:S01]  /*ab50*/  LDL.64 R6, [R1+0x3f0] ;  /* 0x0003f00001067983 */ /* 0x002f220000100a00 */
[----:B------:R-:W-:-:S02]  /*ab60*/  PRMT R37, RZ, 0x7610, R37 ;  /* 0x00007610ff257816 */ /* 0x000fc40000000025 */
[----:B------:R-:W-:Y:S01]  /*ab70*/  PRMT R38, RZ, 0x7610, R38 ;  /* 0x00007610ff267816 */ /* 0x000fe20000000026 */
[----:B------:R-:W-:Y:S04]  /*ab80*/  STL [R1+0xd24], R60 ;  /* 0x000d243c01007387 */ /* 0x000fe80000100800 */
[----:B------:R-:W-:Y:S04]  /*ab90*/  STL [R1+0xd20], R61 ;  /* 0x000d203d01007387 */ /* 0x000fe80000100800 */
[----:B----4-:R1:W4:Y:S02]  /*aba0*/  @P0 LDG.E.U16 R37, [R6.64] ;  /* 0x0000000a06250981 */ /* 0x010324000c1e1500 */
[----:B-1----:R-:W-:-:S02]  /*abb0*/  @P0 IMAD.MOV.U32 R6, RZ, RZ, R60 ;  /* 0x000000ffff060224 */ /* 0x002fc400078e003c */
[----:B------:R-:W-:-:S05]  /*abc0*/  @P0 IMAD.MOV.U32 R7, RZ, RZ, R61 ;  /* 0x000000ffff070224 */ /* 0x000fca00078e003d */
[----:B------:R1:W2:Y:S04]  /*abd0*/  @P0 LDG.E.U16 R38, [R6.64] ;  /* 0x0000000a06260981 */ /* 0x0002a8000c1e1500 */
[----:B-1----:R-:W2:Y:S04]  /*abe0*/  LDL R6, [R1+0xa34] ;  /* 0x000a340001067983 */ /* 0x002ea80000100800 */
[----:B------:R-:W2:Y:S01]  /*abf0*/  LDL R7, [R1+0xa38] ;  /* 0x000a380001077983 */ /* 0x000ea20000100800 */
[----:B------:R-:W-:Y:S02]  /*ac00*/  ISETP.GT.AND P1, PT, R4, 0x1, PT ;  /* 0x000000010400780c */ /* 0x000fe40003f24270 */
[----:B0-----:R-:W-:-:S11]  /*ac10*/  PRMT R32, RZ, 0x7610, R32 ;  /* 0x00007610ff207816 */ /* 0x001fd60000000020 */
[----:B--2---:R-:W-:-:S04]  /*ac20*/  @P1 LOP3.LUT R7, R7, R6, RZ, 0x3c, !PT ;  /* 0x0000000607071212 */ /* 0x004fc800078e3cff */
[----:B------:R-:W-:-:S04]  /*ac30*/  @P1 LOP3.LUT R6, R7, R6, RZ, 0x3c, !PT ;  /* 0x0000000607061212 */ /* 0x000fc800078e3cff */
[----:B------:R-:W-:-:S05]  /*ac40*/  @P1 LOP3.LUT R7, R7, R6, RZ, 0x3c, !PT ;  /* 0x0000000607071212 */ /* 0x000fca00078e3cff */
[----:B------:R-:W2:Y:S04]  /*ac50*/  @P1 LDG.E.U16 R32, [R6.64] ;  /* 0x0000000a06201981 */ /* 0x000ea8000c1e1500 */
[----:B------:R-:W-:Y:S04]  /*ac60*/  STL [R1+0xd2c], R2 ;  /* 0x000d2c0201007387 */ /* 0x000fe80000100800 */
[----:B---3--:R-:W-:Y:S04]  /*ac70*/  STL [R1+0xd28], R3 ;  /* 0x000d280301007387 */ /* 0x008fe80000100800 */
[----:B--2---:R0:W-:Y:S04]  /*ac80*/  STL [R1+0x568], R32 ;  /* 0x0005682001007387 */ /* 0x0041e80000100800 */
[----:B0-----:R-:W2:Y:S04]  /*ac90*/  LDL.LU R32, [R1+0x1260] ;  /* 0x0012600001207983 */ /* 0x001ea80000300800 */
[----:B------:R-:W3:Y:S04]  /*aca0*/  LDL R6, [R1+0xa2c] ;  /* 0x000a2c0001067983 */ /* 0x000ee80000100800 */
[----:B------:R-:W3:Y:S01]  /*acb0*/  LDL R7, [R1+0xa30] ;  /* 0x000a300001077983 */ /* 0x000ee20000100800 */
[----:B------:R-:W-:-:S02]  /*acc0*/  PRMT R33, RZ, 0x7610, R33 ;  /* 0x00007610ff217816 */ /* 0x000fc40000000021 */
[----:B---3--:R-:W-:-:S04]  /*acd0*/  @P1 LOP3.LUT R7, R7, R6, RZ, 0x3c, !PT ;  /* 0x0000000607071212 */ /* 0x008fc800078e3cff */
[----:B------:R-:W-:-:S04]  /*ace0*/  @P1 LOP3.LUT R6, R7, R6, RZ, 0x3c, !PT ;  /* 0x0000000607061212 */ /* 0x000fc800078e3cff */
[----:B------:R-:W-:-:S05]  /*acf0*/  @P1 LOP3.LUT R7, R7, R6, RZ, 0x3c, !PT ;  /* 0x0000000607071212 */ /* 0x000fca00078e3cff */
[----:B------:R-:W3:Y:S04]  /*ad00*/  @P1 LDG.E.U16 R33, [R6.64] ;  /* 0x0000000a06211981 */ /* 0x000ee8000c1e1500 */
[----:B---3--:R0:W-:Y:S04]  /*ad10*/  STL [R1+0x56c], R33 ;  /* 0x00056c2101007387 */ /* 0x0081e80000100800 */
[----:B0-----:R-:W3:Y:S04]  /*ad20*/  LDL.LU R33, [R1+0x125c] ;  /* 0x00125c0001217983 */ /* 0x001ee80000300800 */
[----:B------:R-:W3:Y:S04]  /*ad30*/  LDL R6, [R1+0xa24] ;  /* 0x000a240001067983 */ /* 0x000ee80000100800 */
[----:B------:R-:W3:Y:S01]  /*ad40*/  LDL R7, [R1+0xa28] ;  /* 0x000a280001077983 */ /* 0x000ee20000100800 */
[----:B--2---:R-:W-:-:S02]  /*ad50*/  PRMT R32, RZ, 0x7610, R32 ;  /* 0x00007610ff207816 */ /* 0x004fc40000000020 */
[----:B---3--:R-:W-:-:S04]  /*ad60*/  @P1 LOP3.LUT R7, R7, R6, RZ, 0x3c, !PT ;  /* 0x0000000607071212 */ /* 0x008fc800078e3cff */
[----:B------:R-:W-:-:S04]  /*ad70*/  @P1 LOP3.LUT R6, R7, R6, RZ, 0x3c, !PT ;  /* 0x0000000607061212 */ /* 0x000fc800078e3cff */
[----:B------:R-:W-:-:S05]  /*ad80*/  @P1 LOP3.LUT R7, R7, R6, RZ, 0x3c, !PT ;  /* 0x0000000607071212 */ /* 0x000fca00078e3cff */
[----:B------:R-:W2:Y:S04]  /*ad90*/  @P1 LDG.E.U16 R32, [R6.64] ;  /* 0x0000000a06201981 */ /* 0x000ea8000c1e1500 */
        /* <DEDUP_REMOVED lines=8> */
[----:B------:R-:W3:Y:S01]  /*ae20*/  @P1 LDG.E.U16 R33, [R6.64] ;  /* 0x0000000a06211981 */ /* 0x000ee2000c1e1500 */
[----:B------:R-:W-:-:S06]  /*ae30*/  PRMT R39, RZ, 0x7610, R39 ;  /* 0x00007610ff277816 */ /* 0x000fcc0000000027 */
[----:B------:R0:W2:Y:S01]  /*ae40*/  @P0 LDG.E.U16 R39, [R2.64] ;  /* 0x0000000a02270981 */ /* 0x0000a2000c1e1500 */
[----:B------:R-:W-:-:S03]  /*ae50*/  ISETP.GT.AND P0, PT, R4, 0x2, PT ;  /* 0x000000020400780c */ /* 0x000fc60003f04270 */
[----:B---3--:R1:W-:Y:S04]  /*ae60*/  STL [R1+0x574], R33 ;  /* 0x0005742101007387 */ /* 0x0083e80000100800 */
[----:B-1----:R-:W3:Y:S04]  /*ae70*/  LDL.LU R33, [R1+0x1254] ;  /* 0x0012540001217983 */ /* 0x002ee80000300800 */
        /* <DEDUP_REMOVED lines=8> */
[----:B-1----:R-:W2:Y:S04]  /*af00*/  LDL.LU R32, [R1+0x1250] ;  /* 0x0012500001207983 */ /* 0x002ea80000300800 */
        /* <DEDUP_REMOVED lines=24> */
[----:B------:R-:W3:Y:S01]  /*b090*/  @P0 LDG.E.U16 R33, [R6.64] ;  /* 0x0000000a06210981 */ /* 0x000ee2000c1e1500 */
        /* <DEDUP_REMOVED lines=21> */
[----:B------:R-:W2:Y:S04]  /*b1f0*/  LDL R6, [R1+0x9e4] ;  /* 0x0009e40001067983 */ /* 0x000ea80000100800 */
[----:B------:R-:W2:Y:S01]  /*b200*/  LDL R7, [R1+0x9e8] ;  /* 0x0009e80001077983 */ /* 0x000ea20000100800 */
[----:B------:R-:W-:-:S02]  /*b210*/  PRMT R34, RZ, 0x7610, R34 ;  /* 0x00007610ff227816 */ /* 0x000fc40000000022 */
[----:B--2---:R-:W-:-:S04]  /*b220*/  @P1 LOP3.LUT R7, R7, R6, RZ, 0x3c, !PT ;  /* 0x0000000607071212 */ /* 0x004fc800078e3cff */
[----:B------:R-:W-:-:S04]  /*b230*/  @P1 LOP3.LUT R6, R7, R6, RZ, 0x3c, !PT ;  /* 0x0000000607061212 */ /* 0x000fc800078e3cff */
[----:B------:R-:W-:-:S05]  /*b240*/  @P1 LOP3.LUT R7, R7, R6, RZ, 0x3c, !PT ;  /* 0x0000000607071212 */ /* 0x000fca00078e3cff */
[----:B------:R-:W2:Y:S04]  /*b250*/  @P1 LDG.E.U16 R34, [R6.64] ;  /* 0x0000000a06221981 */ /* 0x000ea8000c1e1500 */
[----:B--2---:R1:W-:Y:S04]  /*b260*/  STL [R1+0x59c], R34 ;  /* 0x00059c2201007387 */ /* 0x0043e80000100800 */
[----:B-1----:R-:W2:Y:S04]  /*b270*/  LDL.LU R34, [R1+0x1238] ;  /* 0x0012380001227983 */ /* 0x002ea80000300800 */
[----:B------:R-:W2:Y:S04]  /*b280*/  LDL R6, [R1+0x9dc] ;  /* 0x0009dc0001067983 */ /* 0x000ea80000100800 */
[----:B------:R-:W2:Y:S01]  /*b290*/  LDL R7, [R1+0x9e0] ;  /* 0x0009e00001077983 */ /* 0x000ea20000100800 */
[----:B------:R-:W-:-:S02]  /*b2a0*/  PRMT R35, RZ, 0x7610, R35 ;  /* 0x00007610ff237816 */ /* 0x000fc40000000023 */
[----:B--2---:R-:W-:-:S04]  /*b2b0*/  @P1 LOP3.LUT R7, R7, R6, RZ, 0x3c, !PT ;  /* 0x0000000607071212 */ /* 0x004fc800078e3cff */
[----:B------:R-:W-:-:S04]  /*b2c0*/  @P1 LOP3.LUT R6, R7, R6, RZ, 0x3c, !PT ;  /* 0x0000000607061212 */ /* 0x000fc800078e3cff */
[----:B------:R-:W-:-:S05]  /*b2d0*/  @P1 LOP3.LUT R7, R7, R6, RZ, 0x3c, !PT ;  /* 0x0000000607071212 */ /* 0x000fca00078e3cff */
[----:B------:R-:W2:Y:S01]  /*b2e0*/  @P1 LDG.E.U16 R35, [R6.64] ;  /* 0x0000000a06231981 */ /* 0x000ea2000c1e1500 */
[----:B------:R-:W-:-:S03]  /*b2f0*/  ISETP.GT.AND P0, PT, R4, 0x4, PT ;  /* 0x000000040400780c */ /* 0x000fc60003f04270 */
        /* <DEDUP_REMOVED lines=8> */
[----:B------:R1:W2:Y:S04]  /*b380*/  @P0 LDG.E.U16 R32, [R6.64] ;  /* 0x0000000a06200981 */ /* 0x0002a8000c1e1500 */
[----:B-1----:R-:W2:Y:S04]  /*b390*/  LDL R6, [R1+0x9cc] ;  /* 0x0009cc0001067983 */ /* 0x002ea80000100800 */
[----:B------:R-:W2:Y:S01]  /*b3a0*/  LDL R7, [R1+0x9d0] ;  /* 0x0009d00001077983 */ /* 0x000ea20000100800 */
[----:B---3--:R-:W-:Y:S02]  /*b3b0*/  PRMT R33, RZ, 0x7610, R33 ;  /* 0x00007610ff217816 */ /* 0x008fe40000000021 */
[----:B--2---:R-:W-:-:S04]  /*b3c0*/  @P0 LOP3.LUT R7, R7, R6, RZ, 0x3c, !PT ;  /* 0x0000000607070212 */ /* 0x004fc800078e3cff */
[----:B------:R-:W-:-:S04]  /*b3d0*/  @P0 LOP3.LUT R6, R7, R6, RZ, 0x3c, !PT ;  /* 0x0000000607060212 */ /* 0x000fc800078e3cff */
[----:B------:R-:W-:-:S05]  /*b3e0*/  @P0 LOP3.LUT R7, R7, R6, RZ, 0x3c, !PT ;  /* 0x0000000607070212 */ /* 0x000fca00078e3cff */
[----:B------:R1:W2:Y:S04]  /*b3f0*/  @P0 LDG.E.U16 R33, [R6.64] ;  /* 0x0000000a06210981 */ /* 0x0002a8000c1e1500 */
[----:B-1----:R-:W3:Y:S04]  /*b400*/  LDL R6, [R1+0x9c4] ;  /* 0x0009c40001067983 */ /* 0x002ee80000100800 */
[----:B------:R-:W3:Y:S01]  /*b410*/  LDL R7, [R1+0x9c8] ;  /* 0x0009c80001077983 */ /* 0x000ee20000100800 */
[----:B------:R-:W-:Y:S02]  /*b420*/  PRMT R34, RZ, 0x7610, R34 ;  /* 0x00007610ff227816 */ /* 0x000fe40000000022 */
[----:B---3--:R-:W-:-:S04]  /*b430*/  @P0 LOP3.LUT R7, R7, R6, RZ, 0x3c, !PT ;  /* 0x0000000607070212 */ /* 0x008fc800078e3cff */
[----:B------:R-:W-:-:S04]  /*b440*/  @P0 LOP3.LUT R6, R7, R6, RZ, 0x3c, !PT ;  /* 0x0000000607060212 */ /* 0x000fc800078e3cff */
[----:B------:R-:W-:-:S05]  /*b450*/  @P0 LOP3.LUT R7, R7, R6, RZ, 0x3c, !PT ;  /* 0x0000000607070212 */ /* 0x000fca00078e3cff */
[----:B------:R1:W3:Y:S04]  /*b460*/  @P0 LDG.E.U16 R34, [R6.64] ;  /* 0x0000000a06220981 */ /* 0x0002e8000c1e1500 */
[----:B-1----:R-:W2:Y:S04]  /*b470*/  LDL R6, [R1+0x9bc] ;  /* 0x0009bc0001067983 */ /* 0x002ea80000100800 */
[----:B------:R-:W2:Y:S01]  /*b480*/  LDL R7, [R1+0x9c0] ;  /* 0x0009c00001077983 */ /* 0x000ea20000100800 */
[----:B------:R-:W-:Y:S02]  /*b490*/  PRMT R35, RZ, 0x7610, R35 ;  /* 0x00007610ff237816 */ /* 0x000fe40000000023 */
[----:B--2---:R-:W-:-:S04]  /*b4a0*/  @P0 LOP3.LUT R7, R7, R6, RZ, 0x3c, !PT ;  /* 0x0000000607070212 */ /* 0x004fc800078e3cff */
[----:B------:R-:W-:-:S04]  /*b4b0*/  @P0 LOP3.LUT R6, R7, R6, RZ, 0x3c, !PT ;  /* 0x0000000607060212 */ /* 0x000fc800078e3cff */
[----:B------:R-:W-:-:S05]  /*b4c0*/  @P0 LOP3.LUT R7, R7, R6, RZ, 0x3c, !PT ;  /* 0x0000000607070212 */ /* 0x000fca00078e3cff */
[----:B------:R1:W2:Y:S04]  /*b4d0*/  @P0 LDG.E.U16 R35, [R6.64] ;  /* 0x0000000a06230981 */ /* 0x0002a8000c1e1500 */
[----:B-1----:R-:W2:Y:S04]  /*b4e0*/  LDL R6, [R1+0x9b4] ;  /* 0x0009b40001067983 */ /* 0x002ea80000100800 */
[----:B------:R-:W2:Y:S01]  /*b4f0*/  LDL R7, [R1+0x9b8] ;  /* 0x0009b80001077983 */ /* 0x000ea20000100800 */
[----:B------:R-:W-:Y:S02]  /*b500*/  ISETP.GT.AND P1, PT, R4, 0x5, PT ;  /* 0x000000050400780c */ /* 0x000fe40003f24270 */
[----:B------:R-:W-:-:S11]  /*b510*/  PRMT R28, RZ, 0x7610, R28 ;  /* 0x00007610ff1c7816 */ /* 0x000fd6000000001c */
        /* <DEDUP_REMOVED lines=590> */
[----:B------:R-:W2:Y:S01]  /*da00*/  @P1 LDG.E.U16 R12, [R6.64] ;  /* 0x0000000a060c1981 */ /* 0x000ea2000c1e1500 */
[----:B------:R-:W-:-:S03]  /*da10*/  ISETP.GT.AND P0, PT, R4, 0x16, PT ;  /* 0x000000160400780c */ /* 0x000fc60003f04270 */
        /* <DEDUP_REMOVED lines=265> */
[----:B------:R-:W2:Y:S04]  /*eab0*/  @P1 LDG.E.U16 R53, [R6.64] ;  /* 0x0000000a06351981 */ /* 0x000ea8000c1e1500 */
[----:B------:R1:W-:Y:S04]  /*eac0*/  STL [R1+0x460], R57 ;  /* 0x0004603901007387 */ /* 0x0003e80000100800 */
[----:B-1----:R-:W3:Y:S04]  /*ead0*/  LDL R57, [R1+0xa54] ;  /* 0x000a540001397983 */ /* 0x002ee80000100800 */
        /* <DEDUP_REMOVED lines=9> */
[----:B-1----:R-:W3:Y:S04]  /*eb70*/  LDL R6, [R1+0x694] ;  /* 0x0006940001067983 */ /* 0x002ee80000100800 */
[----:B------:R-:W3:Y:S01]  /*eb80*/  LDL R7, [R1+0x698] ;  /* 0x0006980001077983 */ /* 0x000ee20000100800 */
[----:B------:R-:W-:Y:S02]  /*eb90*/  ISETP.GT.AND P0, PT, R4, 0x1e, PT ;  /* 0x0000001e0400780c */ /* 0x000fe40003f04270 */
[----:B0-----:R-:W-:Y:S01]  /*eba0*/  PRMT R2, RZ, 0x7610, R2 ;  /* 0x00007610ff027816 */ /* 0x001fe20000000002 */
[----:B--2---:R0:W-:Y:S01]  /*ebb0*/  STL [R1+0x458], R48 ;  /* 0x0004583001007387 */ /* 0x0041e20000100800 */
[----:B------:R-:W-:-:S02]  /*ebc0*/  PRMT R5, RZ, 0x7610, R5 ;  /* 0x00007610ff057816 */ /* 0x000fc40000000005 */
[----:B------:R-:W-:Y:S01]  /*ebd0*/  PRMT R52, RZ, 0x7610, R52 ;  /* 0x00007610ff347816 */ /* 0x000fe20000000034 */
[----:B0-----:R-:W2:Y:S06]  /*ebe0*/  LDL R48, [R1+0xa44] ;  /* 0x000a440001307983 */ /* 0x001eac0000100800 */
[----:B---3--:R-:W-:-:S04]  /*ebf0*/  @P0 LOP3.LUT R7, R7, R6, RZ, 0x3c, !PT ;  /* 0x0000000607070212 */ /* 0x008fc800078e3cff */
[----:B------:R-:W-:-:S04]  /*ec00*/  @P0 LOP3.LUT R6, R7, R6, RZ, 0x3c, !PT ;  /* 0x0000000607060212 */ /* 0x000fc800078e3cff */
[----:B------:R-:W-:-:S05]  /*ec10*/  @P0 LOP3.LUT R7, R7, R6, RZ, 0x3c, !PT ;  /* 0x0000000607070212 */ /* 0x000fca00078e3cff */
[----:B------:R0:W3:Y:S04]  /*ec20*/  @P0 LDG.E.U16 R2, [R6.64] ;  /* 0x0000000a06020981 */ /* 0x0000e8000c1e1500 */
[----:B0-----:R-:W2:Y:S04]  /*ec30*/  LDL R6, [R1+0x68c] ;  /* 0x00068c0001067983 */ /* 0x001ea80000100800 */
[----:B------:R-:W2:Y:S02]  /*ec40*/  LDL R7, [R1+0x690] ;  /* 0x0006900001077983 */ /* 0x000ea40000100800 */
[----:B--2---:R-:W-:-:S04]  /*ec50*/  @P0 LOP3.LUT R7, R7, R6, RZ, 0x3c, !PT ;  /* 0x0000000607070212 */ /* 0x004fc800078e3cff */
[----:B------:R-:W-:-:S04]  /*ec60*/  @P0 LOP3.LUT R6, R7, R6, RZ, 0x3c, !PT ;  /* 0x0000000607060212 */ /* 0x000fc800078e3cff */
[----:B------:R-:W-:-:S05]  /*ec70*/  @P0 LOP3.LUT R7, R7, R6, RZ, 0x3c, !PT ;  /* 0x0000000607070212 */ /* 0x000fca00078e3cff */
[----:B------:R0:W2:Y:S04]  /*ec80*/  @P0 LDG.E.U16 R5, [R6.64] ;  /* 0x0000000a06050981 */ /* 0x0000a8000c1e1500 */
[----:B0-----:R-:W2:Y:S01]  /*ec90*/  LDL R7, [R1+0xa50] ;  /* 0x000a500001077983 */ /* 0x001ea20000100800 */
[----:B------:R-:W-:-:S05]  /*eca0*/  @P0 IMAD.MOV.U32 R6, RZ, RZ, R57 ;  /* 0x000000ffff060224 */ /* 0x000fca00078e0039 */
[----:B--2---:R-:W2:Y:S04]  /*ecb0*/  @P0 LDG.E.U16 R52, [R6.64] ;  /* 0x0000000a06340981 */ /* 0x004ea8000c1e1500 */
[----:B------:R0:W-:Y:S04]  /*ecc0*/  STL [R1+0x450], R5 ;  /* 0x0004500501007387 */ /* 0x0001e80000100800 */
[----:B------:R-:W3:Y:S04]  /*ecd0*/  LDL R57, [R1+0xa70] ;  /* 0x000a700001397983 */ /* 0x000ee80000100800 */
[----:B0-----:R-:W3:Y:S04]  /*ece0*/  LDL R5, [R1+0xa78] ;  /* 0x000a780001057983 */ /* 0x001ee80000100800 */
[----:B--2---:R0:W-:Y:S04]  /*ecf0*/  STL [R1+0x44c], R52 ;  /* 0x00044c3401007387 */ /* 0x0041e80000100800 */
[----:B0-----:R-:W2:Y:S04]  /*ed00*/  LDL.LU R52, [R1+0x110c] ;  /* 0x00110c0001347983 */ /* 0x001ea80000300800 */
[----:B------:R-:W2:Y:S04]  /*ed10*/  LDL R6, [R1+0xa48] ;  /* 0x000a480001067983 */ /* 0x000ea80000100800 */
[----:B------:R-:W2:Y:S01]  /*ed20*/  LDL R7, [R1+0xa4c] ;  /* 0x000a4c0001077983 */ /* 0x000ea20000100800 */
[----:B------:R-:W-:-:S02]  /*ed30*/  PRMT R51, RZ, 0x7610, R51 ;  /* 0x00007610ff337816 */ /* 0x000fc40000000033 */
[----:B--2---:R-:W-:-:S04]  /*ed40*/  @P0 LOP3.LUT R7, R7, R6, RZ, 0x3c, !PT ;  /* 0x0000000607070212 */ /* 0x004fc800078e3cff */
[----:B------:R-:W-:-:S04]  /*ed50*/  @P0 LOP3.LUT R6, R7, R6, RZ, 0x3c, !PT ;  /* 0x0000000607060212 */ /* 0x000fc800078e3cff */
[----:B------:R-:W-:-:S05]  /*ed60*/  @P0 LOP3.LUT R7, R7, R6, RZ, 0x3c, !PT ;  /* 0x0000000607070212 */ /* 0x000fca00078e3cff */
[----:B------:R-:W2:Y:S01]  /*ed70*/  @P0 LDG.E.U16 R51, [R6.64] ;  /* 0x0000000a06330981 */ /* 0x000ea2000c1e1500 */
[----:B------:R-:W-:Y:S02]  /*ed80*/  ISETP.GT.AND P1, PT, R4, 0x1f, PT ;  /* 0x0000001f0400780c */ /* 0x000fe40003f24270 */
[----:B------:R-:W-:Y:S01]  /*ed90*/  PRMT R50, RZ, 0x7610, R50 ;  /* 0x00007610ff327816 */ /* 0x000fe20000000032 */
[----:B--2---:R0:W-:Y:S04]  /*eda0*/  STL [R1+0x448], R51 ;  /* 0x0004483301007387 */ /* 0x0041e80000100800 */
[----:B0-----:R-:W2:Y:S04]  /*edb0*/  LDL.LU R51, [R1+0x1108] ;  /* 0x0011080001337983 */ /* 0x001ea80000300800 */
[----:B------:R-:W2:Y:S02]  /*edc0*/  LDL R7, [R1+0xa40] ;  /* 0x000a400001077983 */ /* 0x000ea40000100800 */
[----:B------:R-:W-:-:S05]  /*edd0*/  @P1 IMAD.MOV.U32 R6, RZ, RZ, R48 ;  /* 0x000000ffff061224 */ /* 0x000fca00078e0030 */
[----:B--2---:R-:W2:Y:S04]  /*ede0*/  @P1 LDG.E.U16 R50, [R6.64] ;  /* 0x0000000a06321981 */ /* 0x004ea8000c1e1500 */
[----:B--2---:R0:W-:Y:S04]  /*edf0*/  STL [R1+0x444], R50 ;  /* 0x0004443201007387 */ /* 0x0041e80000100800 */
[----:B0-----:R-:W2:Y:S04]  /*ee00*/  LDL.LU R50, [R1+0x1104] ;  /* 0x0011040001327983 */ /* 0x001ea80000300800 */
[----:B------:R-:W2:Y:S04]  /*ee10*/  LDL R6, [R1+0x688] ;  /* 0x0006880001067983 */ /* 0x000ea80000100800 */
[----:B------:R-:W2:Y:S01]  /*ee20*/  LDL R7, [R1+0xa3c] ;  /* 0x000a3c0001077983 */ /* 0x000ea20000100800 */
[----:B------:R-:W-:-:S03]  /*ee30*/  PRMT R49, RZ, 0x7610, R49 ;  /* 0x00007610ff317816 */ /* 0x000fc60000000031 */
[----:B------:R-:W0:Y:S01]  /*ee40*/  S2R R48, SR_TID.X ;  /* 0x0000000000307919 */ /* 0x000e220000002100 */
[----:B--2---:R-:W-:-:S04]  /*ee50*/  @P1 LOP3.LUT R7, R7, R6, RZ, 0x3c, !PT ;  /* 0x0000000607071212 */ /* 0x004fc800078e3cff */
[----:B------:R-:W-:-:S04]  /*ee60*/  @P1 LOP3.LUT R6, R7, R6, RZ, 0x3c, !PT ;  /* 0x0000000607061212 */ /* 0x000fc800078e3cff */
[----:B------:R-:W-:-:S05]  /*ee70*/  @P1 LOP3.LUT R7, R7, R6, RZ, 0x3c, !PT ;  /* 0x0000000607071212 */ /* 0x000fca00078e3cff */
[----:B------:R-:W2:Y:S01]  /*ee80*/  @P1 LDG.E.U16 R49, [R6.64] ;  /* 0x0000000a06311981 */ /* 0x000ea2000c1e1500 */
[----:B0-----:R-:W-:-:S04]  /*ee90*/  LOP3.LUT R48, R48, 0x1f, RZ, 0xc0, !PT ;  /* 0x0000001f30307812 */ /* 0x001fc800078ec0ff */
[----:B------:R-:W-:Y:S01]  /*eea0*/  ISETP.GE.AND P0, PT, R48, R4, PT ;  /* 0x000000043000720c */ /* 0x000fe20003f06270 */
[----:B--2---:R0:W-:Y:S04]  /*eeb0*/  STL [R1+0x440], R49 ;  /* 0x0004403101007387 */ /* 0x0041e80000100800 */
[----:B0-----:R-:W2:Y:S04]  /*eec0*/  LDL.LU R49, [R1+0x1100] ;  /* 0x0011000001317983 */ /* 0x001ea80000300800 */
[----:B------:R-:W2:Y:S04]  /*eed0*/  LDL.LU R48, [R1+0x10fc] ;  /* 0x0010fc0001307983 */ /* 0x000ea80000300800 */
[----:B------:R-:W3:Y:S01]  /*eee0*/  LDL R4, [R1+0xa74] ;  /* 0x000a740001047983 */ /* 0x000ee20000100800 */
[----:B------:R-:W-:-:S02]  /*eef0*/  PRMT R47, RZ, 0x7610, R47 ;  /* 0x00007610ff2f7816 */ /* 0x000fc4000000002f */
[----:B---3--:R-:W-:-:S04]  /*ef00*/  @P1 LOP3.LUT R5, R5, R4, RZ, 0x3c, !PT ;  /* 0x0000000405051212 */ /* 0x008fc800078e3cff */
[----:B------:R-:W-:-:S04]  /*ef10*/  @P1 LOP3.LUT R4, R5, R4, RZ, 0x3c, !PT ;  /* 0x0000000405041212 */ /* 0x000fc800078e3cff */
[----:B------:R-:W-:-:S05]  /*ef20*/  @P1 LOP3.LUT R5, R5, R4, RZ, 0x3c, !PT ;  /* 0x0000000405051212 */ /* 0x000fca00078e3cff */
[----:B------:R-:W3:Y:S01]  /*ef30*/  @P1 LDG.E.U16 R47, [R4.64] ;  /* 0x0000000a042f1981 */ /* 0x000ee2000c1e1500 */
[----:B------:R-:W-:-:S03]  /*ef40*/  PRMT R46, RZ, 0x7610, R46 ;  /* 0x00007610ff2e7816 */ /* 0x000fc6000000002e */
[----:B---3--:R0:W-:Y:S04]  /*ef50*/  STL [R1+0x43c], R47 ;  /* 0x00043c2f01007387 */ /* 0x0081e80000100800 */
[----:B0-----:R-:W3:Y:S04]  /*ef60*/  LDL.LU R47, [R1+0x10f8] ;  /* 0x0010f800012f7983 */ /* 0x001ee80000300800 */
[----:B------:R-:W2:Y:S01]  /*ef70*/  LDL R5, [R1+0xa6c] ;  /* 0x000a6c0001057983 */ /* 0x000ea20000100800 */
[----:B------:R-:W-:-:S03]  /*ef80*/  @P1 IMAD.MOV.U32 R4, RZ, RZ, R57 ;  /* 0x000000ffff041224 */ /* 0x000fc600078e0039 */
[----:B------:R-:W3:Y:S04]  /*ef90*/  LDL R57, [R1+0xb7c] ;  /* 0x000b7c0001397983 */ /* 0x000ee80000100800 */
[----:B--2---:R-:W2:Y:S01]  /*efa0*/  @P1 LDG.E.U16 R46, [R4.64] ;  /* 0x0000000a042e1981 */ /* 0x004ea2000c1e1500 */
[----:B------:R-:W-:-:S03]  /*efb0*/  PRMT R3, RZ, 0x7610, R3 ;  /* 0x00007610ff037816 */ /* 0x000fc60000000003 */
[----:B------:R-:W-:Y:S06]  /*efc0*/  BAR.SYNC.DEFER_BLOCKING 0x0 ;  /* 0x0000000000007b1d */ /* 0x000fec0000010000 */
[----:B--2---:R0:W-:Y:S04]  /*efd0*/  STL [R1+0x438], R46 ;  /* 0x0004382e01007387 */ /* 0x0041e80000100800 */
[----:B0-----:R-:W2:Y:S04]  /*efe0*/  LDL.LU R46, [R1+0x10f4] ;  /* 0x0010f400012e7983 */ /* 0x001ea80000300800 */
[----:B------:R-:W2:Y:S04]  /*eff0*/  LDL R4, [R1+0x5cc] ;  /* 0x0005cc0001047983 */ /* 0x000ea80000100800 */
[----:B------:R-:W2:Y:S02]  /*f000*/  LDL R5, [R1+0x5d0] ;  /* 0x0005d00001057983 */ /* 0x000ea40000100800 */
[----:B--2---:R-:W-:-:S04]  /*f010*/  @!P0 LOP3.LUT R5, R5, R4, RZ, 0x3c, !PT ;  /* 0x0000000405058212 */ /* 0x004fc800078e3cff */
[----:B------:R-:W-:-:S04]  /*f020*/  @!P0 LOP3.LUT R4, R5, R4, RZ, 0x3c, !PT ;  /* 0x0000000405048212 */ /* 0x000fc800078e3cff */
[----:B------:R-:W-:-:S05]  /*f030*/  @!P0 LOP3.LUT R5, R5, R4, RZ, 0x3c, !PT ;  /* 0x0000000405058212 */ /* 0x000fca00078e3cff */
[----:B------:R0:W2:Y:S04]  /*f040*/  @!P0 LDG.E.U16 R3, [R4.64] ;  /* 0x0000000a04038981 */ /* 0x0000a8000c1e1500 */
[----:B0-----:R-:W2:Y:S04]  /*f050*/  LDL R4, [R1+0xa68] ;  /* 0x000a680001047983 */ /* 0x001ea80000100800 */
[----:B------:R-:W2:Y:S01]  /*f060*/  LDL R5, [R1+0xa84] ;  /* 0x000a840001057983 */ /* 0x000ea20000100800 */
[----:B------:R-:W-:Y:S02]  /*f070*/  PRMT R45, RZ, 0x7610, R45 ;  /* 0x00007610ff2d7816 */ /* 0x000fe4000000002d */
[----:B--2---:R-:W-:-:S04]  /*f080*/  @!P0 LOP3.LUT R5, R5, R4, RZ, 0x3c, !PT ;  /* 0x0000000405058212 */ /* 0x004fc800078e3cff */
[----:B------:R-:W-:-:S04]  /*f090*/  @!P0 LOP3.LUT R4, R5, R4, RZ, 0x3c, !PT ;  /* 0x0000000405048212 */ /* 0x000fc800078e3cff */
[----:B------:R-:W-:-:S05]  /*f0a0*/  @!P0 LOP3.LUT R5, R5, R4, RZ, 0x3c, !PT ;  /* 0x0000000405058212 */ /* 0x000fca00078e3cff */
[----:B------:R-:W2:Y:S04]  /*f0b0*/  @!P0 LDG.E.U16 R45, [R4.64] ;  /* 0x0000000a042d8981 */ /* 0x000ea8000c1e1500 */
[----:B------:R-:W-:Y:S04]  /*f0c0*/  STL [R1+0x1068], R3 ;  /* 0x0010680301007387 */ /* 0x000fe80000100800 */
[----:B--2---:R0:W-:Y:S04]  /*f0d0*/  STL [R1+0x430], R45 ;  /* 0x0004302d01007387 */ /* 0x0041e80000100800 */
[----:B0-----:R-:W2:Y:S04]  /*f0e0*/  LDL.LU R45, [R1+0x10f0] ;  /* 0x0010f000012d7983 */ /* 0x001ea80000300800 */
[----:B------:R-:W2:Y:S04]  /*f0f0*/  LDL R4, [R1+0xa80] ;  /* 0x000a800001047983 */ /* 0x000ea80000100800 */
[----:B------:R-:W2:Y:S01]  /*f100*/  LDL R5, [R1+0xba8] ;  /* 0x000ba80001057983 */ /* 0x000ea20000100800 */
[----:B------:R-:W-:-:S02]  /*f110*/  PRMT R44, RZ, 0x7610, R44 ;  /* 0x00007610ff2c7816 */ /* 0x000fc4000000002c */
[----:B--2---:R-:W-:-:S04]  /*f120*/  @!P0 LOP3.LUT R5, R5, R4, RZ, 0x3c, !PT ;  /* 0x0000000405058212 */ /* 0x004fc800078e3cff */
[----:B------:R-:W-:-:S04]  /*f130*/  @!P0 LOP3.LUT R4, R5, R4, RZ, 0x3c, !PT ;  /* 0x0000000405048212 */ /* 0x000fc800078e3cff */
[----:B------:R-:W-:-:S05]  /*f140*/  @!P0 LOP3.LUT R5, R5, R4, RZ, 0x3c, !PT ;  /* 0x0000000405058212 */ /* 0x000fca00078e3cff */
[----:B------:R-:W2:Y:S04]  /*f150*/  @!P0 LDG.E.U16 R44, [R4.64] ;  /* 0x0000000a042c8981 */ /* 0x000ea8000c1e1500 */
        /* <DEDUP_REMOVED lines=8> */
[----:B------:R-:W2:Y:S01]  /*f1e0*/  @!P0 LDG.E.U16 R43, [R4.64] ;  /* 0x0000000a042b8981 */ /* 0x000ea2000c1e1500 */
[----:B------:R-:W-:-:S03]  /*f1f0*/  PRMT R42, RZ, 0x7610, R42 ;  /* 0x00007610ff2a7816 */ /* 0x000fc6000000002a */
[----:B--2---:R0:W-:Y:S04]  /*f200*/  STL [R1+0x428], R43 ;  /* 0x0004282b01007387 */ /* 0x0041e80000100800 */
[----:B0-----:R-:W2:Y:S04]  /*f210*/  LDL.LU R43, [R1+0x10e8] ;  /* 0x0010e800012b7983 */ /* 0x001ea80000300800 */
[----:B------:R-:W2:Y:S01]  /*f220*/  LDL R5, [R1+0xb78] ;  /* 0x000b780001057983 */ /* 0x000ea20000100800 */
[----:B---3--:R-:W-:-:S03]  /*f230*/  @!P0 IMAD.MOV.U32 R4, RZ, RZ, R57 ;  /* 0x000000ffff048224 */ /* 0x008fc600078e0039 */
[----:B------:R-:W3:Y:S04]  /*f240*/  LDL R57, [R1+0xac4] ;  /* 0x000ac40001397983 */ /* 0x000ee80000100800 */
[----:B--2---:R-:W2:Y:S04]  /*f250*/  @!P0 LDG.E.U16 R42, [R4.64] ;  /* 0x0000000a042a8981 */ /* 0x004ea8000c1e1500 */
        /* <DEDUP_REMOVED lines=28> */
[----:B------:R-:W2:Y:S04]  /*f420*/  LDL R4, [R1+0xaf8] ;  /* 0x000af80001047983 */ /* 0x000ea80000100800 */
[----:B------:R-:W2:Y:S04]  /*f430*/  LDL R5, [R1+0xafc] ;  /* 0x000afc0001057983 */ /* 0x000ea80000100800 */
[----:B0-----:R-:W0:Y:S02]  /*f440*/  S2R R0, SR_TID.X ;  /* 0x0000000000007919 */ /* 0x001e240000002100 */
[----:B0-----:R-:W-:-:S05]  /*f450*/  LOP3.LUT R0, R0, 0x1f, RZ, 0xc0, !PT ;  /* 0x0000001f00007812 */ /* 0x001fca00078ec0ff */
[----:B------:R-:W-:-:S05]  /*f460*/  IMAD.SHL.U32 R0, R0, 0x2, RZ ;  /* 0x0000000200007824 */ /* 0x000fca00078e00ff */
[----:B------:R0:W-:Y:S02]  /*f470*/  STS.U16 [R0], R36 ;  /* 0x0000002400007388 */ /* 0x0001e40000000400 */
[----:B0-----:R-:W-:Y:S02]  /*f480*/  PRMT R0, RZ, 0x7610, R0 ;  /* 0x00007610ff007816 */ /* 0x001fe40000000000 */
[----:B--2---:R-:W-:-:S04]  /*f490*/  @!P0 LOP3.LUT R5, R5, R4, RZ, 0x3c, !PT ;  /* 0x0000000405058212 */ /* 0x004fc800078e3cff */
[----:B------:R-:W-:-:S04]  /*f4a0*/  @!P0 LOP3.LUT R4, R5, R4, RZ, 0x3c, !PT ;  /* 0x0000000405048212 */ /* 0x000fc800078e3cff */
[----:B------:R-:W-:-:S05]  /*f4b0*/  @!P0 LOP3.LUT R5, R5, R4, RZ, 0x3c, !PT ;  /* 0x0000000405058212 */ /* 0x000fca00078e3cff */
[----:B------:R-:W2:Y:S01]  /*f4c0*/  @!P0 LDG.E.U16 R0, [R4.64] ;  /* 0x0000000a04008981 */ /* 0x000ea2000c1e1500 */
[----:B------:R-:W-:-:S03]  /*f4d0*/  PRMT R3, RZ, 0x7610, R3 ;  /* 0x00007610ff037816 */ /* 0x000fc60000000003 */
[----:B--2---:R-:W-:Y:S04]  /*f4e0*/  STL [R1+0x414], R0 ;  /* 0x0004140001007387 */ /* 0x004fe80000100800 */
[----:B------:R-:W2:Y:S01]  /*f4f0*/  LDL R5, [R1+0xac0] ;  /* 0x000ac00001057983 */ /* 0x000ea20000100800 */
[----:B---3--:R-:W-:Y:S01]  /*f500*/  @!P0 IMAD.MOV.U32 R4, RZ, RZ, R57 ;  /* 0x000000ffff048224 */ /* 0x008fe200078e0039 */
[----:B------:R-:W-:Y:S02]  /*f510*/  PRMT R61, RZ, 0x7610, R61 ;  /* 0x00007610ff3d7816 */ /* 0x000fe4000000003d */
[----:B------:R-:W3:Y:S04]  /*f520*/  LDL R57, [R1+0x680] ;  /* 0x0006800001397983 */ /* 0x000ee80000100800 */
[----:B--2---:R0:W2:Y:S04]  /*f530*/  @!P0 LDG.E.U16 R3, [R4.64] ;  /* 0x0000000a04038981 */ /* 0x0040a8000c1e1500 */
[----:B0-----:R-:W3:Y:S04]  /*f540*/  LDL R4, [R1+0xab8] ;  /* 0x000ab80001047983 */ /* 0x001ee80000100800 */
[----:B------:R-:W3:Y:S04]  /*f550*/  LDL R5, [R1+0xabc] ;  /* 0x000abc0001057983 */ /* 0x000ee80000100800 */
[----:B--2---:R0:W-:Y:S01]  /*f560*/  STL [R1+0x106c], R3 ;  /* 0x00106c0301007387 */ /* 0x0041e20000100800 */
[----:B------:R-:W-:-:S03]  /*f570*/  PRMT R60, RZ, 0x7610, R60 ;  /* 0x00007610ff3c7816 */ /* 0x000fc6000000003c */
[----:B0-----:R-:W2:Y:S01]  /*f580*/  LDL R3, [R1+0x648] ;  /* 0x0006480001037983 */ /* 0x001ea20000100800 */
[----:B---3--:R-:W-:-:S04]  /*f590*/  @!P0 LOP3.LUT R5, R5, R4, RZ, 0x3c, !PT ;  /* 0x0000000405058212 */ /* 0x008fc800078e3cff */
[----:B------:R-:W-:-:S04]  /*f5a0*/  @!P0 LOP3.LUT R4, R5, R4, RZ, 0x3c, !PT ;  /* 0x0000000405048212 */ /* 0x000fc800078e3cff */
[----:B------:R-:W-:-:S05]  /*f5b0*/  @!P0 LOP3.LUT R5, R5, R4, RZ, 0x3c, !PT ;  /* 0x0000000405058212 */ /* 0x000fca00078e3cff */
[----:B------:R0:W3:Y:S04]  /*f5c0*/  @!P0 LDG.E.U16 R61, [R4.64] ;  /* 0x0000000a043d8981 */ /* 0x0000e8000c1e1500 */
[----:B0-----:R-:W2:Y:S04]  /*f5d0*/  LDL R4, [R1+0x684] ;  /* 0x0006840001047983 */ /* 0x001ea80000100800 */
[----:B------:R-:W2:Y:S04]  /*f5e0*/  LDL R5, [R1+0xa58] ;  /* 0x000a580001057983 */ /* 0x000ea80000100800 */
[----:B---3--:R0:W-:Y:S04]  /*f5f0*/  STL [R1+0x1070], R61 ;  /* 0x0010703d01007387 */ /* 0x0081e80000100800 */
[----:B0-----:R-:W3:Y:S01]  /*f600*/  LDL R61, [R1+0x67c] ;  /* 0x00067c00013d7983 */ /* 0x001ee20000100800 */
[----:B--2---:R-:W-:-:S04]  /*f610*/  @!P0 LOP3.LUT R5, R5, R4, RZ, 0x3c, !PT ;  /* 0x0000000405058212 */ /* 0x004fc800078e3cff */
[----:B------:R-:W-:-:S04]  /*f620*/  @!P0 LOP3.LUT R4, R5, R4, RZ, 0x3c, !PT ;  /* 0x0000000405048212 */ /* 0x000fc800078e3cff */
[----:B------:R-:W-:-:S05]  /*f630*/  @!P0 LOP3.LUT R5, R5, R4, RZ, 0x3c, !PT ;  /* 0x0000000405058212 */ /* 0x000fca00078e3cff */
[----:B------:R0:W2:Y:S01]  /*f640*/  @!P0 LDG.E.U16 R60, [R4.64] ;  /* 0x0000000a043c8981 */ /* 0x0000a2000c1e1500 */
[----:B------:R-:W-:Y:S01]  /*f650*/  PRMT R59, RZ, 0x7610, R59 ;  /* 0x00007610ff3b7816 */ /* 0x000fe2000000003b */
[----:B0-----:R-:W-:Y:S02]  /*f660*/  @!P0 IMAD.MOV.U32 R4, RZ, RZ, R57 ;  /* 0x000000ffff048224 */ /* 0x001fe400078e0039 */
[----:B---3--:R-:W-:-:S05]  /*f670*/  @!P0 IMAD.MOV.U32 R5, RZ, RZ, R61 ;  /* 0x000000ffff058224 */ /* 0x008fca00078e003d */
[----:B------:R0:W3:Y:S04]  /*f680*/  @!P0 LDG.E.U16 R59, [R4.64] ;  /* 0x0000000a043b8981 */ /* 0x0000e8000c1e1500 */
[----:B--2---:R1:W-:Y:S01]  /*f690*/  STL [R1+0x1074], R60 ;  /* 0x0010743c01007387 */ /* 0x0043e20000100800 */
[----:B------:R-:W-:Y:S01]  /*f6a0*/  PRMT R58, RZ, 0x7610, R58 ;  /* 0x00007610ff3a7816 */ /* 0x000fe2000000003a */
[----:B0-----:R-:W-:Y:S02]  /*f6b0*/  @!P0 IMAD.MOV.U32 R4, RZ, RZ, R3 ;  /* 0x000000ffff048224 */ /* 0x001fe400078e0003 */
[----:B------:R-:W2:Y:S04]  /*f6c0*/  LDL R61, [R1+0x604] ;  /* 0x00060400013d7983 */ /* 0x000ea80000100800 */
[----:B------:R-:W2:Y:S04]  /*f6d0*/  LDL R57, [R1+0x608] ;  /* 0x0006080001397983 */ /* 0x000ea80000100800 */
[----:B-1----:R-:W2:Y:S04]  /*f6e0*/  LDL R60, [R1+0x644] ;  /* 0x00064400013c7983 */ /* 0x002ea80000100800 */
[----:B---3--:R0:W-:Y:S04]  /*f6f0*/  STL [R1+0x1078], R59 ;  /* 0x0010783b01007387 */ /* 0x0081e80000100800 */
[----:B------:R-:W3:Y:S04]  /*f700*/  LDL R3, [R1+0x600] ;  /* 0x0006000001037983 */ /* 0x000ee80000100800 */
[----:B0-----:R-:W3:Y:S01]  /*f710*/  LDL R59, [R1+0x640] ;  /* 0x00064000013b7983 */ /* 0x001ee20000100800 */
[----:B--2---:R-:W-:-:S03]  /*f720*/  @!P0 IMAD.MOV.U32 R5, RZ, RZ, R60 ;  /* 0x000000ffff058224 */ /* 0x004fc600078e003c */
[----:B------:R-:W2:Y:S04]  /*f730*/  LDL R60, [R1+0x5fc] ;  /* 0x0005fc00013c7983 */ /* 0x000ea80000100800 */
[----:B------:R0:W2:Y:S04]  /*f740*/  @!P0 LDG.E.U16 R58, [R4.64] ;  /* 0x0000000a043a8981 */ /* 0x0000a8000c1e1500 */
[----:B0-----:R-:W4:Y:S01]  /*f750*/  LDL R5, [R1+0x63c] ;  /* 0x00063c0001057983 */ /* 0x001f220000100800 */
[----:B------:R-:W-:Y:S02]  /*f760*/  PRMT R55, RZ, 0x7610, R55 ;  /* 0x00007610ff377816 */ /* 0x000fe40000000037 */
[----:B------:R-:W-:-:S02]  /*f770*/  PRMT R54, RZ, 0x7610, R54 ;  /* 0x00007610ff367816 */ /* 0x000fc40000000036 */
[----:B------:R-:W-:Y:S01]  /*f780*/  PRMT R53, RZ, 0x7610, R53 ;  /* 0x00007610ff357816 */ /* 0x000fe20000000035 */
[----:B---3--:R-:W-:Y:S01]  /*f790*/  @!P0 IMAD.MOV.U32 R4, RZ, RZ, R59 ;  /* 0x000000ffff048224 */ /* 0x008fe200078e003b */
[----:B--2---:R0:W-:Y:S04]  /*f7a0*/  STL [R1+0x107c], R58 ;  /* 0x00107c3a01007387 */ /* 0x0041e80000100800 */
[----:B------:R-:W2:Y:S04]  /*f7b0*/  LDL R59, [R1+0xa7c] ;  /* 0x000a7c00013b7983 */ /* 0x000ea80000100800 */
[----:B----4-:R1:W3:Y:S04]  /*f7c0*/  @!P0 LDG.E.U16 R55, [R4.64] ;  /* 0x0000000a04378981 */ /* 0x0102e8000c1e1500 */
[----:B0-----:R-:W4:Y:S01]  /*f7d0*/  LDL R58, [R1+0xba4] ;  /* 0x000ba400013a7983 */ /* 0x001f220000100800 */
[----:B-1----:R-:W-:-:S02]  /*f7e0*/  @!P0 IMAD.MOV.U32 R4, RZ, RZ, R57 ;  /* 0x000000ffff048224 */ /* 0x002fc400078e0039 */
[----:B------:R-:W-:-:S05]  /*f7f0*/  @!P0 IMAD.MOV.U32 R5, RZ, RZ, R61 ;  /* 0x000000ffff058224 */ /* 0x000fca00078e003d */
[----:B------:R0:W4:Y:S02]  /*f800*/  @!P0 LDG.E.U16 R54, [R4.64] ;  /* 0x0000000a04368981 */ /* 0x000124000c1e1500 */
[----:B0-----:R-:W-:Y:S02]  /*f810*/  @!P0 IMAD.MOV.U32 R4, RZ, RZ, R3 ;  /* 0x000000ffff048224 */ /* 0x001fe400078e0003 */
[----:B------:R-:W-:-:S05]  /*f820*/  @!P0 IMAD.MOV.U32 R5, RZ, RZ, R60 ;  /* 0x000000ffff058224 */ /* 0x000fca00078e003c */
[----:B------:R2:W4:Y:S01]  /*f830*/  @!P0 LDG.E.U16 R53, [R4.64] ;  /* 0x0000000a04358981 */ /* 0x000522000c1e1500 */
[----:B------:R-:W-:Y:S01]  /*f840*/  PRMT R52, RZ, 0x7610, R52 ;  /* 0x00007610ff347816 */ /* 0x000fe20000000034 */
[----:B--2---:R-:W-:Y:S02]  /*f850*/  @!P0 IMAD.MOV.U32 R5, RZ, RZ, R59 ;  /* 0x000000ffff058224 */ /* 0x004fe400078e003b */
[----:B---3--:R0:W-:Y:S04]  /*f860*/  STL [R1+0x1080], R55 ;  /* 0x0010803701007387 */ /* 0x0081e80000100800 */
[----:B------:R-:W2:Y:S01]  /*f870*/  LDL R57, [R1+0xa64] ;  /* 0x000a640001397983 */ /* 0x000ea20000100800 */
[----:B----4-:R-:W-:-:S03]  /*f880*/  @!P0 IMAD.MOV.U32 R4, RZ, RZ, R58 ;  /* 0x000000ffff048224 */ /* 0x010fc600078e003a */
[----:B0-----:R-:W3:Y:S04]  /*f890*/  LDL R55, [R1+0xba0] ;  /* 0x000ba00001377983 */ /* 0x001ee80000100800 */
[----:B------:R2:W4:Y:S04]  /*f8a0*/  @!P0 LDG.E.U16 R52, [R4.64] ;  /* 0x0000000a04348981 */ /* 0x000528000c1e1500 */
[----:B------:R0:W-:Y:S04]  /*f8b0*/  STL [R1+0x1084], R54 ;  /* 0x0010843601007387 */ /* 0x0001e80000100800 */
[----:B------:R-:W4:Y:S04]  /*f8c0*/  LDL R3, [R1+0xb74] ;  /* 0x000b740001037983 */ /* 0x000f280000100800 */
[----:B0-----:R-:W4:Y:S04]  /*f8d0*/  LDL R54, [R1+0xb70] ;  /* 0x000b700001367983 */ /* 0x001f280000100800 */
[----:B------:R0:W-:Y:S04]  /*f8e0*/  STL [R1+0x1088], R53 ;  /* 0x0010883501007387 */ /* 0x0001e80000100800 */
[----:B------:R-:W4:Y:S04]  /*f8f0*/  LDL R58, [R1+0xb68] ;  /* 0x000b6800013a7983 */ /* 0x000f280000100800 */
[----:B0-----:R-:W4:Y:S01]  /*f900*/  LDL R53, [R1+0xb6c] ;  /* 0x000b6c0001357983 */ /* 0x001f220000100800 */
[----:B------:R-:W-:-:S02]  /*f910*/  PRMT R51, RZ, 0x7610, R51 ;  /* 0x00007610ff337816 */ /* 0x000fc40000000033 */
[----:B------:R-:W-:Y:S02]  /*f920*/  PRMT R50, RZ, 0x7610, R50 ;  /* 0x00007610ff327816 */ /* 0x000fe40000000032 */
[----:B------:R-:W-:Y:S01]  /*f930*/  PRMT R49, RZ, 0x7610, R49 ;  /* 0x00007610ff317816 */ /* 0x000fe20000000031 */
[----:B--2---:R-:W-:Y:S02]  /*f940*/  @!P0 IMAD.MOV.U32 R5, RZ, RZ, R57 ;  /* 0x000000ffff058224 */ /* 0x004fe400078e0039 */
[----:B---3--:R-:W-:Y:S01]  /*f950*/  @!P0 IMAD.MOV.U32 R4, RZ, RZ, R55 ;  /* 0x000000ffff048224 */ /* 0x008fe200078e0037 */
[----:B----4-:R0:W-:Y:S04]  /*f960*/  STL [R1+0x108c], R52 ;  /* 0x00108c3401007387 */ /* 0x0101e80000100800 */
[----:B------:R1:W2:Y:S04]  /*f970*/  @!P0 LDG.E.U16 R51, [R4.64] ;  /* 0x0000000a04338981 */ /* 0x0002a8000c1e1500 */
[----:B------:R-:W3:Y:S04]  /*f980*/  LDL R57, [R1+0xb30] ;  /* 0x000b300001397983 */ /* 0x000ee80000100800 */
[----:B------:R-:W4:Y:S01]  /*f990*/  LDL R55, [R1+0xb34] ;  /* 0x000b340001377983 */ /* 0x000f220000100800 */
[----:B-1----:R-:W-:-:S02]  /*f9a0*/  @!P0 IMAD.MOV.U32 R4, RZ, RZ, R3 ;  /* 0x000000ffff048224 */ /* 0x002fc400078e0003 */
[----:B------:R-:W-:-:S05]  /*f9b0*/  @!P0 IMAD.MOV.U32 R5, RZ, RZ, R54 ;  /* 0x000000ffff058224 */ /* 0x000fca00078e0036 */
[----:B------:R1:W4:Y:S02]  /*f9c0*/  @!P0 LDG.E.U16 R50, [R4.64] ;  /* 0x0000000a04328981 */ /* 0x000324000c1e1500 */
[----:B-1----:R-:W-:Y:S02]  /*f9d0*/  @!P0 IMAD.MOV.U32 R4, RZ, RZ, R53 ;  /* 0x000000ffff048224 */ /* 0x002fe400078e0035 */
[----:B------:R-:W-:-:S05]  /*f9e0*/  @!P0 IMAD.MOV.U32 R5, RZ, RZ, R58 ;  /* 0x000000ffff058224 */ /* 0x000fca00078e003a */
[----:B------:R3:W4:Y:S01]  /*f9f0*/  @!P0 LDG.E.U16 R49, [R4.64] ;  /* 0x0000000a04318981 */ /* 0x000722000c1e1500 */
[----:B------:R-:W-:-:S03]  /*fa00*/  PRMT R48, RZ, 0x7610, R48 ;  /* 0x00007610ff307816 */ /* 0x000fc60000000030 */
[----:B--2---:R1:W-:Y:S04]  /*fa10*/  STL [R1+0x1090], R51 ;  /* 0x0010903301007387 */ /* 0x0043e80000100800 */
[----:B------:R-:W2:Y:S01]  /*fa20*/  LDL R54, [R1+0xb28] ;  /* 0x000b280001367983 */ /* 0x000ea20000100800 */
[----:B---3--:R-:W-:-:S03]  /*fa30*/  @!P0 IMAD.MOV.U32 R5, RZ, RZ, R57 ;  /* 0x000000ffff058224 */ /* 0x008fc600078e0039 */
[----:B------:R-:W3:Y:S01]  /*fa40*/  LDL R3, [R1+0xb2c] ;  /* 0x000b2c0001037983 */ /* 0x000ee20000100800 */
[----:B----4-:R-:W-:-:S05]  /*fa50*/  @!P0 IMAD.MOV.U32 R4, RZ, RZ, R55 ;  /* 0x000000ffff048224 */ /* 0x010fca00078e0037 */
[----:B------:R2:W4:Y:S04]  /*fa60*/  @!P0 LDG.E.U16 R48, [R4.64] ;  /* 0x0000000a04308981 */ /* 0x000528000c1e1500 */
[----:B------:R1:W-:Y:S04]  /*fa70*/  STL [R1+0x1094], R50 ;  /* 0x0010943201007387 */ /* 0x0003e80000100800 */
[----:B------:R-:W4:Y:S04]  /*fa80*/  LDL R53, [R1+0xaf0] ;  /* 0x000af00001357983 */ /* 0x000f280000100800 */
[----:B0-----:R-:W4:Y:S04]  /*fa90*/  LDL R52, [R1+0xaf4] ;  /* 0x000af40001347983 */ /* 0x001f280000100800 */
[----:B------:R0:W-:Y:S04]  /*faa0*/  STL [R1+0x1098], R49 ;  /* 0x0010983101007387 */ /* 0x0001e80000100800 */
[----:B-1----:R-:W4:Y:S04]  /*fab0*/  LDL R51, [R1+0xae8] ;  /* 0x000ae80001337983 */ /* 0x002f280000100800 */
[----:B------:R-:W4:Y:S01]  /*fac0*/  LDL R50, [R1+0xaec] ;  /* 0x000aec0001327983 */ /* 0x000f220000100800 */
[----:B------:R-:W-:-:S02]  /*fad0*/  PRMT R47, RZ, 0x7610, R47 ;  /* 0x00007610ff2f7816 */ /* 0x000fc4000000002f */
[----:B------:R-:W-:Y:S02]  /*fae0*/  PRMT R46, RZ, 0x7610, R46 ;  /* 0x00007610ff2e7816 */ /* 0x000fe4000000002e */
[----:B------:R-:W-:Y:S01]  /*faf0*/  PRMT R45, RZ, 0x7610, R45 ;  /* 0x00007610ff2d7816 */ /* 0x000fe2000000002d */
[----:B--2---:R-:W-:Y:S02]  /*fb00*/  @!P0 IMAD.MOV.U32 R5, RZ, RZ, R54 ;  /* 0x000000ffff058224 */ /* 0x004fe400078e0036 */
[----:B---3--:R-:W-:-:S05]  /*fb10*/  @!P0 IMAD.MOV.U32 R4, RZ, RZ, R3 ;  /* 0x000000ffff048224 */ /* 0x008fca00078e0003 */
[----:B------:R1:W2:Y:S04]  /*fb20*/  @!P0 LDG.E.U16 R47, [R4.64] ;  /* 0x0000000a042f8981 */ /* 0x0002a8000c1e1500 */
[----:B----4-:R3:W-:Y:S04]  /*fb30*/  STL [R1+0x109c], R48 ;  /* 0x00109c3001007387 */ /* 0x0107e80000100800 */
[----:B0-----:R-:W4:Y:S01]  /*fb40*/  LDL R49, [R1+0xab0] ;  /* 0x000ab00001317983 */ /* 0x001f220000100800 */
[----:B-1----:R-:W-:-:S03]  /*fb50*/  @!P0 IMAD.MOV.U32 R5, RZ, RZ, R53 ;  /* 0x000000ffff058224 */ /* 0x002fc600078e0035 */
[----:B------:R-:W3:Y:S01]  /*fb60*/  LDL R3, [R1+0xab4] ;  /* 0x000ab40001037983 */ /* 0x000ee20000100800 */
[----:B------:R-:W-:-:S05]  /*fb70*/  @!P0 IMAD.MOV.U32 R4, RZ, RZ, R52 ;  /* 0x000000ffff048224 */ /* 0x000fca00078e0034 */
[----:B------:R0:W3:Y:S02]  /*fb80*/  @!P0 LDG.E.U16 R46, [R4.64] ;  /* 0x0000000a042e8981 */ /* 0x0000e4000c1e1500 */
[----:B0-----:R-:W-:Y:S02]  /*fb90*/  @!P0 IMAD.MOV.U32 R5, RZ, RZ, R51 ;  /* 0x000000ffff058224 */ /* 0x001fe400078e0033 */
[----:B------:R-:W-:-:S05]  /*fba0*/  @!P0 IMAD.MOV.U32 R4, RZ, RZ, R50 ;  /* 0x000000ffff048224 */ /* 0x000fca00078e0032 */
[----:B------:R4:W3:Y:S01]  /*fbb0*/  @!P0 LDG.E.U16 R45, [R4.64] ;  /* 0x0000000a042d8981 */ /* 0x0008e2000c1e1500 */
[----:B------:R-:W-:-:S03]  /*fbc0*/  PRMT R44, RZ, 0x7610, R44 ;  /* 0x00007610ff2c7816 */ /* 0x000fc6000000002c */
[----:B--2---:R0:W-:Y:S04]  /*fbd0*/  STL [R1+0x10a0], R47 ;  /* 0x0010a02f01007387 */ /* 0x0041e80000100800 */
[----:B------:R-:W2:Y:S04]  /*fbe0*/  LDL R53, [R1+0xaa8] ;  /* 0x000aa80001357983 */ /* 0x000ea80000100800 */
[----:B------:R-:W2:Y:S01]  /*fbf0*/  LDL R52, [R1+0xaac] ;  /* 0x000aac0001347983 */ /* 0x000ea20000100800 */
[----:B----4-:R-:W-:Y:S02]  /*fc00*/  @!P0 IMAD.MOV.U32 R5, RZ, RZ, R49 ;  /* 0x000000ffff058224 */ /* 0x010fe400078e0031 */
[----:B---3--:R-:W-:-:S05]  /*fc10*/  @!P0 IMAD.MOV.U32 R4, RZ, RZ, R3 ;  /* 0x000000ffff048224 */ /* 0x008fca00078e0003 */
[----:B------:R2:W3:Y:S04]  /*fc20*/  @!P0 LDG.E.U16 R44, [R4.64] ;  /* 0x0000000a042c8981 */ /* 0x0004e8000c1e1500 */
[----:B------:R1:W-:Y:S04]  /*fc30*/  STL [R1+0x10a4], R46 ;  /* 0x0010a42e01007387 */ /* 0x0003e80000100800 */
[----:B------:R-:W4:Y:S04]  /*fc40*/  LDL R51, [R1+0x674] ;  /* 0x0006740001337983 */ /* 0x000f280000100800 */
[----:B------:R-:W4:Y:S04]  /*fc50*/  LDL R50, [R1+0x678] ;  /* 0x0006780001327983 */ /* 0x000f280000100800 */
[----:B------:R-:W4:Y:S04]  /*fc60*/  LDL R48, [R1+0x670] ;  /* 0x0006700001307983 */ /* 0x000f280000100800 */
[----:B------:R1:W-:Y:S04]  /*fc70*/  STL [R1+0x10a8], R45 ;  /* 0x0010a82d01007387 */ /* 0x0003e80000100800 */
[----:B------:R-:W4:Y:S04]  /*fc80*/  LDL R49, [R1+0x66c] ;  /* 0x00066c0001317983 */ /* 0x000f280000100800 */
[----:B0-----:R-:W4:Y:S04]  /*fc90*/  LDL R47, [R1+0x634] ;  /* 0x00063400012f7983 */ /* 0x001f280000100800 */
[----:B------:R-:W4:Y:S01]  /*fca0*/  LDL R3, [R1+0x638] ;  /* 0x0006380001037983 */ /* 0x000f220000100800 */
[----:B------:R-:W-:-:S02]  /*fcb0*/  PRMT R43, RZ, 0x7610, R43 ;  /* 0x00007610ff2b7816 */ /* 0x000fc4000000002b */
[----:B------:R-:W-:Y:S02]  /*fcc0*/  PRMT R42, RZ, 0x7610, R42 ;  /* 0x00007610ff2a7816 */ /* 0x000fe4000000002a */
[----:B------:R-:W-:Y:S02]  /*fcd0*/  PRMT R41, RZ, 0x7610, R41 ;  /* 0x00007610ff297816 */ /* 0x000fe40000000029 */
[----:B------:R-:W-:Y:S01]  /*fce0*/  PRMT R40, RZ, 0x7610, R40 ;  /* 0x00007610ff287816 */ /* 0x000fe20000000028 */
[----:B--2---:R-:W-:Y:S02]  /*fcf0*/  @!P0 IMAD.MOV.U32 R5, RZ, RZ, R53 ;  /* 0x000000ffff058224 */ /* 0x004fe400078e0035 */
[----:B------:R-:W-:-:S05]  /*fd00*/  @!P0 IMAD.MOV.U32 R4, RZ, RZ, R52 ;  /* 0x000000ffff048224 */ /* 0x000fca00078e0034 */
[----:B------:R4:W2:Y:S04]  /*fd10*/  @!P0 LDG.E.U16 R43, [R4.64] ;  /* 0x0000000a042b8981 */ /* 0x0008a8000c1e1500 */
[----:B---3--:R-:W-:Y:S04]  /*fd20*/  STL [R1+0x10ac], R44 ;  /* 0x0010ac2c01007387 */ /* 0x008fe80000100800 */
[----:B-1----:R-:W3:Y:S01]  /*fd30*/  LDL R46, [R1+0x62c] ;  /* 0x00062c00012e7983 */ /* 0x002ee20000100800 */
[----:B----4-:R-:W-:-:S03]  /*fd40*/  @!P0 IMAD.MOV.U32 R5, RZ, RZ, R51 ;  /* 0x000000ffff058224 */ /* 0x010fc600078e0033 */
[----:B------:R-:W4:Y:S01]  /*fd50*/  LDL R45, [R1+0x630] ;  /* 0x00063000012d7983 */ /* 0x000f220000100800 */
[----:B------:R-:W-:-:S05]  /*fd60*/  @!P0 IMAD.MOV.U32 R4, RZ, RZ, R50 ;  /* 0x000000ffff048224 */ /* 0x000fca00078e0032 */
[----:B------:R0:W4:Y:S02]  /*fd70*/  @!P0 LDG.E.U16 R42, [R4.64] ;  /* 0x0000000a042a8981 */ /* 0x000124000c1e1500 */
[----:B0-----:R-:W-:Y:S02]  /*fd80*/  @!P0 IMAD.MOV.U32 R4, RZ, RZ, R48 ;  /* 0x000000ffff048224 */ /* 0x001fe400078e0030 */
[----:B------:R-:W-:-:S05]  /*fd90*/  @!P0 IMAD.MOV.U32 R5, RZ, RZ, R49 ;  /* 0x000000ffff058224 */ /* 0x000fca00078e0031 */
[----:B------:R0:W4:Y:S02]  /*fda0*/  @!P0 LDG.E.U16 R41, [R4.64] ;  /* 0x0000000a04298981 */ /* 0x000124000c1e1500 */
[----:B0-----:R-:W-:Y:S02]  /*fdb0*/  @!P0 IMAD.MOV.U32 R4, RZ, RZ, R3 ;  /* 0x000000ffff048224 */ /* 0x001fe400078e0003 */
[----:B------:R-:W-:-:S05]  /*fdc0*/  @!P0 IMAD.MOV.U32 R5, RZ, RZ, R47 ;  /* 0x000000ffff058224 */ /* 0x000fca00078e002f */
[----:B------:R3:W4:Y:S04]  /*fdd0*/  @!P0 LDG.E.U16 R40, [R4.64] ;  /* 0x0000000a04288981 */ /* 0x000728000c1e1500 */
[----:B------:R-:W0:Y:S02]  /*fde0*/  S2R R0, SR_TID.X ;  /* 0x0000000000007919 */ /* 0x000e240000002100 */
[----:B0-----:R-:W-:-:S05]  /*fdf0*/  LOP3.LUT R0, R0, 0x1f, RZ, 0xc0, !PT ;  /* 0x0000001f00007812 */ /* 0x001fca00078ec0ff */
[----:B------:R-:W-:-:S05]  /*fe00*/  IMAD.SHL.U32 R0, R0, 0x2, RZ ;  /* 0x0000000200007824 */ /* 0x000fca00078e00ff */
[----:B------:R0:W-:Y:S02]  /*fe10*/  STS.U16 [R0+0xc0], R39 ;  /* 0x0000c02700007388 */ /* 0x0001e40000000400 */
[----:B0-----:R-:W-:Y:S02]  /*fe20*/  PRMT R39, RZ, 0x7610, R39 ;  /* 0x00007610ff277816 */ /* 0x001fe40000000027 */
[----:B--2---:R0:W-:Y:S04]  /*fe30*/  STL [R1+0x10b0], R43 ;  /* 0x0010b02b01007387 */ /* 0x0041e80000100800 */
[----:B------:R-:W2:Y:S01]  /*fe40*/  LDL R44, [R1+0x5f4] ;  /* 0x0005f400012c7983 */ /* 0x000ea20000100800 */
[----:B---3--:R-:W-:-:S03]  /*fe50*/  @!P0 IMAD.MOV.U32 R5, RZ, RZ, R46 ;  /* 0x000000ffff058224 */ /* 0x008fc600078e002e */
[----:B0-----:R-:W3:Y:S01]  /*fe60*/  LDL R43, [R1+0x5f8] ;  /* 0x0005f800012b7983 */ /* 0x001ee20000100800 */
[----:B----4-:R-:W-:-:S05]  /*fe70*/  @!P0 IMAD.MOV.U32 R4, RZ, RZ, R45 ;  /* 0x000000ffff048224 */ /* 0x010fca00078e002d */
[----:B------:R2:W4:Y:S04]  /*fe80*/  @!P0 LDG.E.U16 R39, [R4.64] ;  /* 0x0000000a04278981 */ /* 0x000528000c1e1500 */
[----:B------:R0:W-:Y:S04]  /*fe90*/  STL [R1+0x10b4], R42 ;  /* 0x0010b42a01007387 */ /* 0x0001e80000100800 */
[----:B0-----:R-:W4:Y:S04]  /*fea0*/  LDL R42, [R1+0x5f0] ;  /* 0x0005f000012a7983 */ /* 0x001f280000100800 */
[----:B------:R0:W-:Y:S04]  /*feb0*/  STL [R1+0x10b8], R41 ;  /* 0x0010b82901007387 */ /* 0x0001e80000100800 */
[----:B------:R-:W4:Y:S04]  /*fec0*/  LDL R49, [R1+0xa60] ;  /* 0x000a600001317983 */ /* 0x000f280000100800 */
[----:B------:R-:W4:Y:S04]  /*fed0*/  LDL R3, [R1+0xb9c] ;  /* 0x000b9c0001037983 */ /* 0x000f280000100800 */
[----:B0-----:R-:W4:Y:S04]  /*fee0*/  LDL R41, [R1+0x5ec] ;  /* 0x0005ec0001297983 */ /* 0x001f280000100800 */
[----:B------:R-:W-:Y:S04]  /*fef0*/  STL [R1+0x10bc], R40 ;  /* 0x0010bc2801007387 */ /* 0x000fe80000100800 */
[----:B------:R-:W4:Y:S04]  /*ff00*/  LDL R48, [R1+0xa5c] ;  /* 0x000a5c0001307983 */ /* 0x000f280000100800 */
[----:B------:R-:W4:Y:S04]  /*ff10*/  LDL R47, [R1+0xb98] ;  /* 0x000b9800012f7983 */ /* 0x000f280000100800 */
[----:B------:R0:W-:Y:S04]  /*ff20*/  STS.U16 [R0+0x80], R38 ;  /* 0x0000802600007388 */ /* 0x0001e80000000400 */
[----:B------:R1:W-:Y:S01]  /*ff30*/  STS.U16 [R0+0x40], R37 ;  /* 0x0000402500007388 */ /* 0x0003e20000000400 */
[----:B0-----:R-:W-:-:S02]  /*ff40*/  PRMT R38, RZ, 0x7610, R38 ;  /* 0x00007610ff267816 */ /* 0x001fc40000000026 */
[----:B-1----:R-:W-:Y:S02]  /*ff50*/  PRMT R37, RZ, 0x7610, R37 ;  /* 0x00007610ff257816 */ /* 0x002fe40000000025 */
[----:B------:R-:W-:Y:S01]  /*ff60*/  PRMT R36, RZ, 0x7610, R36 ;  /* 0x00007610ff247816 */ /* 0x000fe20000000024 */
[----:B------:R0:W-:Y:S02]  /*ff70*/  STS.U16 [R0+0x480], R35 ;  /* 0x0004802300007388 */ /* 0x0001e40000000400 */
[----:B0-----:R-:W-:Y:S01]  /*ff80*/  PRMT R35, RZ, 0x7610, R35 ;  /* 0x00007610ff237816 */ /* 0x001fe20000000023 */
[----:B--2---:R-:W-:Y:S02]  /*ff90*/  @!P0 IMAD.MOV.U32 R5, RZ, RZ, R44 ;  /* 0x000000ffff058224 */ /* 0x004fe400078e002c */
[----:B---3--:R-:W-:-:S05]  /*ffa0*/  @!P0 IMAD.MOV.U32 R4, RZ, RZ, R43 ;  /* 0x000000ffff048224 */ /* 0x008fca00078e002b */
[----:B------:R0:W2:Y:S04]  /*ffb0*/  @!P0 LDG.E.U16 R38, [R4.64] ;  /* 0x0000000a04268981 */ /* 0x0000a8000c1e1500 */
[----:B----4-:R-:W-:Y:S04]  /*ffc0*/  STL [R1+0x10c0], R39 ;  /* 0x0010c02701007387 */ /* 0x010fe80000100800 */
[----:B------:R-:W3:Y:S04]  /*ffd0*/  LDL R46, [R1+0xb60] ;  /* 0x000b6000012e7983 */ /* 0x000ee80000100800 */
[----:B------:R-:W4:Y:S04]  /*ffe0*/  LDL R45, [R1+0xb64] ;  /* 0x000b6400012d7983 */ /* 0x000f280000100800 */
[----:B------:R-:W2:Y:S01]  /*fff0*/  LDL R44, [R1+0xb58] ;  /* 0x000b5800012c7983 */ /* 0x000ea20000100800 */
[----:B0-----:R-:W-:-:S03]  /*10000*/  @!P0 IMAD.MOV.U32 R4, RZ, RZ, R42 ;  /* 0x000000ffff048224 */ /* 0x001fc600078e002a */
[----:B------:R-:W2:Y:S01]  /*10010*/  LDL R43, [R1+0xb5c] ;  /* 0x000b5c00012b7983 */ /* 0x000ea20000100800 */
[----:B------:R-:W-:-:S05]  /*10020*/  @!P0 IMAD.MOV.U32 R5, RZ, RZ, R41 ;  /* 0x000000ffff058224 */ /* 0x000fca00078e0029 */
[----:B------:R0:W2:Y:S02]  /*10030*/  @!P0 LDG.E.U16 R37, [R4.64] ;  /* 0x0000000a04258981 */ /* 0x0000a4000c1e1500 */
[----:B0-----:R-:W-:Y:S02]  /*10040*/  @!P0 IMAD.MOV.U32 R4, RZ, RZ, R3 ;  /* 0x000000ffff048224 */ /* 0x001fe400078e0003 */
[----:B------:R-:W-:-:S05]  /*10050*/  @!P0 IMAD.MOV.U32 R5, RZ, RZ, R49 ;  /* 0x000000ffff058224 */ /* 0x000fca00078e0031 */
[----:B------:R0:W2:Y:S02]  /*10060*/  @!P0 LDG.E.U16 R36, [R4.64] ;  /* 0x0000000a04248981 */ /* 0x0000a4000c1e1500 */
[----:B0-----:R-:W-:Y:S02]  /*10070*/  @!P0 IMAD.MOV.U32 R4, RZ, RZ, R47 ;  /* 0x000000ffff048224 */ /* 0x001fe400078e002f */
[----:B------:R-:W-:-:S05]  /*10080*/  @!P0 IMAD.MOV.U32 R5, RZ, RZ, R48 ;  /* 0x000000ffff058224 */ /* 0x000fca00078e0030 */
[----:B------:R3:W2:Y:S04]  /*10090*/  @!P0 LDG.E.U16 R35, [R4.64] ;  /* 0x0000000a04238981 */ /* 0x0006a8000c1e1500 */
[----:B------:R0:W-:Y:S04]  /*100a0*/  STS.U16 [R0+0x4c0], R34 ;  /* 0x0004c02200007388 */ /* 0x0001e80000000400 */
[----:B------:R1:W-:Y:S01]  /*100b0*/  STS.U16 [R0+0x400], R33 ;  /* 0x0004002100007388 */ /* 0x0003e20000000400 */
[----:B0-----:R-:W-:Y:S02]  /*100c0*/  PRMT R34, RZ, 0x7610, R34 ;  /* 0x00007610ff227816 */ /* 0x001fe40000000022 */
[----:B-1----:R-:W-:Y:S01]  /*100d0*/  PRMT R33, RZ, 0x7610, R33 ;  /* 0x00007610ff217816 */ /* 0x002fe20000000021 */
[----:B---3--:R-:W-:-:S02]  /*100e0*/  @!P0 IMAD.MOV.U32 R5, RZ, RZ, R46 ;  /* 0x000000ffff058224 */ /* 0x008fc400078e002e */
[----:B----4-:R-:W-:-:S05]  /*100f0*/  @!P0 IMAD.MOV.U32 R4, RZ, RZ, R45 ;  /* 0x000000ffff048224 */ /* 0x010fca00078e002d */
[----:B------:R0:W3:Y:S04]  /*10100*/  @!P0 LDG.E.U16 R34, [R4.64] ;  /* 0x0000000a04228981 */ /* 0x0000e8000c1e1500 */
[----:B--2---:R-:W-:Y:S04]  /*10110*/  STL [R1+0x10c4], R38 ;  /* 0x0010c42601007387 */ /* 0x004fe80000100800 */
[----:B------:R-:W2:Y:S01]  /*10120*/  LDL R42, [R1+0xb20] ;  /* 0x000b2000012a7983 */ /* 0x000ea20000100800 */
[----:B0-----:R-:W-:Y:S02]  /*10130*/  @!P0 IMAD.MOV.U32 R4, RZ, RZ, R43 ;  /* 0x000000ffff048224 */ /* 0x001fe400078e002b */
[----:B------:R-:W-:Y:S01]  /*10140*/  @!P0 IMAD.MOV.U32 R5, RZ, RZ, R44 ;  /* 0x000000ffff058224 */ /* 0x000fe200078e002c */
[----:B------:R-:W4:Y:S04]  /*10150*/  LDL R41, [R1+0xb24] ;  /* 0x000b240001297983 */ /* 0x000f280000100800 */
[----:B------:R2:W4:Y:S04]  /*10160*/  @!P0 LDG.E.U16 R33, [R4.64] ;  /* 0x0000000a04218981 */ /* 0x000528000c1e1500 */
[----:B------:R-:W-:Y:S04]  /*10170*/  STL [R1+0x10c8], R37 ;  /* 0x0010c82501007387 */ /* 0x000fe80000100800 */
[----:B------:R-:W4:Y:S04]  /*10180*/  LDL R40, [R1+0xb18] ;  /* 0x000b180001287983 */ /* 0x000f280000100800 */
[----:B------:R-:W4:Y:S04]  /*10190*/  LDL R3, [R1+0xb1c] ;  /* 0x000b1c0001037983 */ /* 0x000f280000100800 */
[----:B------:R-:W-:Y:S04]  /*101a0*/  STL [R1+0x10cc], R36 ;  /* 0x0010cc2401007387 */ /* 0x000fe80000100800 */
[----:B------:R-:W4:Y:S04]  /*101b0*/  LDL R39, [R1+0xae4] ;  /* 0x000ae40001277983 */ /* 0x000f280000100800 */
[----:B------:R0:W-:Y:S04]  /*101c0*/  STL [R1+0x10d0], R35 ;  /* 0x0010d02301007387 */ /* 0x0001e80000100800 */
[----:B0-----:R-:W4:Y:S04]  /*101d0*/  LDL R35, [R1+0xae0] ;  /* 0x000ae00001237983 */ /* 0x001f280000100800 */
[----:B------:R-:W4:Y:S04]  /*101e0*/  LDL.LU R60, [R1+0x568] ;  /* 0x00056800013c7983 */ /* 0x000f280000300800 */
[----:B------:R0:W-:Y:S04]  /*101f0*/  STS.U16 [R0+0x440], R32 ;  /* 0x0004402000007388 */ /* 0x0001e80000000400 */
[----:B------:R1:W-:Y:S01]  /*10200*/  STS.U16 [R0+0x8c0], R31 ;  /* 0x0008c01f00007388 */ /* 0x0003e20000000400 */
[----:B0-----:R-:W-:-:S02]  /*10210*/  PRMT R32, RZ, 0x7610, R32 ;  /* 0x00007610ff207816 */ /* 0x001fc40000000020 */
[----:B-1----:R-:W-:Y:S02]  /*10220*/  PRMT R31, RZ, 0x7610, R31 ;  /* 0x00007610ff1f7816 */ /* 0x002fe4000000001f */
[----:B------:R-:W-:Y:S01]  /*10230*/  LOP3.LUT R57, R0, 0x10, RZ, 0x3c, !PT ;  /* 0x0000001000397812 */ /* 0x000fe200078e3cff */
[----:B------:R-:W-:Y:S04]  /*10240*/  STS.U16 [R0+0x800], R28 ;  /* 0x0008001c00007388 */ /* 0x000fe80000000400 */
        /* <DEDUP_REMOVED lines=22> */
[----:B---3--:R0:W-:Y:S04]  /*103b0*/  STL [R1+0x10d4], R34 ;  /* 0x0010d42201007387 */ /* 0x0081e80000100800 */
[----:B------:R-:W3:Y:S04]  /*103c0*/  LDL R38, [R1+0xad8] ;  /* 0x000ad80001267983 */ /* 0x000ee80000100800 */
[----:B------:R-:W3:Y:S01]  /*103d0*/  LDL R36, [R1+0xadc] ;  /* 0x000adc0001247983 */ /* 0x000ee20000100800 */
[----:B--2---:R-:W-:-:S03]  /*103e0*/  @!P0 IMAD.MOV.U32 R5, RZ, RZ, R42 ;  /* 0x000000ffff058224 */ /* 0x004fc600078e002a */
[----:B------:R-:W2:Y:S01]  /*103f0*/  LDL.LU R61, [R1+0x56c] ;  /* 0x00056c00013d7983 */ /* 0x000ea20000300800 */
[----:B----4-:R-:W-:-:S03]  /*10400*/  @!P0 IMAD.MOV.U32 R4, RZ, RZ, R41 ;  /* 0x000000ffff048224 */ /* 0x010fc600078e0029 */
[----:B------:R-:W4:Y:S04]  /*10410*/  LDL.LU R55, [R1+0x570] ;  /* 0x0005700001377983 */ /* 0x000f280000300800 */
[----:B------:R-:W-:Y:S04]  /*10420*/  STL [R1+0x10d8], R33 ;  /* 0x0010d82101007387 */ /* 0x000fe80000100800 */
[----:B------:R-:W4:Y:S04]  /*10430*/  LDL R37, [R1+0xaa0] ;  /* 0x000aa00001257983 */ /* 0x000f280000100800 */
[----:B------:R1:W4:Y:S04]  /*10440*/  @!P0 LDG.E.U16 R32, [R4.64] ;  /* 0x0000000a04208981 */ /* 0x000328000c1e1500 */
[----:B0-----:R-:W4:Y:S04]  /*10450*/  LDL R34, [R1+0xaa4] ;  /* 0x000aa40001227983 */ /* 0x001f280000100800 */
[----:B------:R-:W4:Y:S01]  /*10460*/  LDL.LU R58, [R1+0x574] ;  /* 0x00057400013a7983 */ /* 0x000f220000300800 */
[----:B-1----:R-:W-:-:S02]  /*10470*/  @!P0 IMAD.MOV.U32 R4, RZ, RZ, R3 ;  /* 0x000000ffff048224 */ /* 0x002fc400078e0003 */
[----:B------:R-:W-:Y:S01]  /*10480*/  @!P0 IMAD.MOV.U32 R5, RZ, RZ, R40 ;  /* 0x000000ffff058224 */ /* 0x000fe200078e0028 */
[----:B------:R-:W4:Y:S04]  /*10490*/  LDL R3, [R1+0xa9c] ;  /* 0x000a9c0001037983 */ /* 0x000f280000100800 */
[----:B------:R0:W4:Y:S04]  /*104a0*/  @!P0 LDG.E.U16 R31, [R4.64] ;  /* 0x0000000a041f8981 */ /* 0x000128000c1e1500 */
[----:B------:R-:W4:Y:S01]  /*104b0*/  LDL.LU R59, [R1+0x538] ;  /* 0x00053800013b7983 */ /* 0x000f220000300800 */
[----:B0-----:R-:W-:-:S03]  /*104c0*/  @!P0 IMAD.MOV.U32 R5, RZ, RZ, R35 ;  /* 0x000000ffff058224 */ /* 0x001fc600078e0023 */
[----:B------:R-:W4:Y:S04]  /*104d0*/  LDL R35, [R1+0xa98] ;  /* 0x000a980001237983 */ /* 0x000f280000100800 */
[----:B------:R0:W-:Y:S04]  /*104e0*/  STS.U16 [R57+0x100], R60 ;  /* 0x0001003c39007388 */ /* 0x0001e80000000400 */
[----:B0-----:R-:W4:Y:S04]  /*104f0*/  LDL.LU R60, [R1+0x53c] ;  /* 0x00053c00013c7983 */ /* 0x001f280000300800 */
[----:B------:R-:W4:Y:S01]  /*10500*/  LDL R33, [R1+0x668] ;  /* 0x0006680001217983 */ /* 0x000f220000100800 */
[----:B------:R-:W-:Y:S01]  /*10510*/  PRMT R30, RZ, 0x7610, R30 ;  /* 0x00007610ff1e7816 */ /* 0x000fe2000000001e */
[----:B------:R-:W-:Y:S01]  /*10520*/  @!P0 IMAD.MOV.U32 R4, RZ, RZ, R39 ;  /* 0x000000ffff048224 */ /* 0x000fe200078e0027 */
[----:B------:R-:W-:-:S04]  /*10530*/  PRMT R29, RZ, 0x7610, R29 ;  /* 0x00007610ff1d7816 */ /* 0x000fc8000000001d */
[----:B------:R3:W4:Y:S01]  /*10540*/  @!P0 LDG.E.U16 R30, [R4.64] ;  /* 0x0000000a041e8981 */ /* 0x000722000c1e1500 */
[----:B------:R-:W-:Y:S02]  /*10550*/  PRMT R28, RZ, 0x7610, R28 ;  /* 0x00007610ff1c7816 */ /* 0x000fe4000000001c */
[----:B------:R-:W-:Y:S01]  /*10560*/  PRMT R27, RZ, 0x7610, R27 ;  /* 0x00007610ff1b7816 */ /* 0x000fe2000000001b */
[----:B---3--:R-:W-:Y:S02]  /*10570*/  @!P0 IMAD.MOV.U32 R5, RZ, RZ, R38 ;  /* 0x000000ffff058224 */ /* 0x008fe400078e0026 */
[----:B------:R-:W3:Y:S01]  /*10580*/  LDL R38, [R1+0x664] ;  /* 0x0006640001267983 */ /* 0x000ee20000100800 */
[----:B------:R-:W-:-:S03]  /*10590*/  @!P0 IMAD.MOV.U32 R4, RZ, RZ, R36 ;  /* 0x000000ffff048224 */ /* 0x000fc600078e0024 */
[----:B------:R-:W3:Y:S04]  /*105a0*/  LDL R36, [R1+0x660] ;  /* 0x0006600001247983 */ /* 0x000ee80000100800 */
[----:B------:R4:W3:Y:S04]  /*105b0*/  @!P0 LDG.E.U16 R29, [R4.64] ;  /* 0x0000000a041d8981 */ /* 0x0008e8000c1e1500 */
[----:B--2---:R0:W-:Y:S01]  /*105c0*/  STS.U16 [R57+0x140], R61 ;  /* 0x0001403d39007388 */ /* 0x0041e20000000400 */
[----:B----4-:R-:W-:-:S03]  /*105d0*/  @!P0 IMAD.MOV.U32 R5, RZ, RZ, R37 ;  /* 0x000000ffff058224 */ /* 0x010fc600078e0025 */
[----:B0-----:R-:W4:Y:S04]  /*105e0*/  LDL.LU R61, [R1+0x540] ;  /* 0x00054000013d7983 */ /* 0x001f280000300800 */
[----:B------:R-:W4:Y:S01]  /*105f0*/  LDL R37, [R1+0x65c] ;  /* 0x00065c0001257983 */ /* 0x000f220000100800 */
[----:B------:R-:W-:-:S03]  /*10600*/  @!P0 IMAD.MOV.U32 R4, RZ, RZ, R34 ;  /* 0x000000ffff048224 */ /* 0x000fc600078e0022 */
[----:B------:R-:W4:Y:S04]  /*10610*/  LDL R34, [R1+0x628] ;  /* 0x0006280001227983 */ /* 0x000f280000100800 */
[----:B------:R0:W4:Y:S04]  /*10620*/  @!P0 LDG.E.U16 R28, [R4.64] ;  /* 0x0000000a041c8981 */ /* 0x000128000c1e1500 */
[----:B------:R1:W-:Y:S01]  /*10630*/  STS.U16 [R57+0x180], R55 ;  /* 0x0001803739007388 */ /* 0x0003e20000000400 */
[----:B0-----:R-:W-:-:S03]  /*10640*/  @!P0 IMAD.MOV.U32 R4, RZ, RZ, R3 ;  /* 0x000000ffff048224 */ /* 0x001fc600078e0003 */
[----:B------:R-:W4:Y:S01]  /*10650*/  LDL R3, [R1+0x620] ;  /* 0x0006200001037983 */ /* 0x000f220000100800 */
[----:B------:R-:W-:-:S03]  /*10660*/  @!P0 IMAD.MOV.U32 R5, RZ, RZ, R35 ;  /* 0x000000ffff058224 */ /* 0x000fc600078e0023 */
[----:B------:R-:W4:Y:S04]  /*10670*/  LDL R35, [R1+0x624] ;  /* 0x0006240001237983 */ /* 0x000f280000100800 */
[----:B------:R-:W4:Y:S04]  /*10680*/  LDL.LU R54, [R1+0x544] ;  /* 0x0005440001367983 */ /* 0x000f280000300800 */
[----:B------:R0:W4:Y:S04]  /*10690*/  @!P0 LDG.E.U16 R27, [R4.64] ;  /* 0x0000000a041b8981 */ /* 0x000128000c1e1500 */
[----:B-1----:R-:W4:Y:S01]  /*106a0*/  LDL.LU R55, [R1+0x518] ;  /* 0x0005180001377983 */ /* 0x002f220000300800 */
[----:B0-----:R-:W-:-:S03]  /*106b0*/  @!P0 IMAD.MOV.U32 R4, RZ, RZ, R33 ;  /* 0x000000ffff048224 */ /* 0x001fc600078e0021 */
[----:B------:R-:W4:Y:S01]  /*106c0*/  LDL R33, [R1+0x61c] ;  /* 0x00061c0001217983 */ /* 0x000f220000100800 */
[----:B------:R-:W-:Y:S02]  /*106d0*/  PRMT R26, RZ, 0x7610, R26 ;  /* 0x00007610ff1a7816 */ /* 0x000fe4000000001a */
[----:B------:R-:W-:Y:S01]  /*106e0*/  PRMT R25, RZ, 0x7610, R25 ;  /* 0x00007610ff197816 */ /* 0x000fe20000000019 */
[----:B------:R0:W-:Y:S04]  /*106f0*/  STS.U16 [R57+0x1c0], R58 ;  /* 0x0001c03a39007388 */ /* 0x0001e80000000400 */
[----:B------:R1:W-:Y:S04]  /*10700*/  STS.U16 [R57+0x540], R59 ;  /* 0x0005403b39007388 */ /* 0x0003e80000000400 */
[----:B0-----:R-:W4:Y:S04]  /*10710*/  LDL.LU R58, [R1+0x51c] ;  /* 0x00051c00013a7983 */ /* 0x001f280000300800 */
[----:B------:R-:W4:Y:S01]  /*10720*/  LDL R39, [R1+0x5e4] ;  /* 0x0005e40001277983 */ /* 0x000f220000100800 */
[----:B------:R-:W-:-:S03]  /*10730*/  PRMT R24, RZ, 0x7610, R24 ;  /* 0x00007610ff187816 */ /* 0x000fc60000000018 */
[----:B------:R0:W-:Y:S01]  /*10740*/  STS.U16 [R57+0x500], R60 ;  /* 0x0005003c39007388 */ /* 0x0001e20000000400 */
[----:B---3--:R-:W-:-:S05]  /*10750*/  @!P0 IMAD.MOV.U32 R5, RZ, RZ, R38 ;  /* 0x000000ffff058224 */ /* 0x008fca00078e0026 */
[----:B------:R3:W2:Y:S02]  /*10760*/  @!P0 LDG.E.U16 R26, [R4.64] ;  /* 0x0000000a041a8981 */ /* 0x0006a4000c1e1500 */
[----:B---3--:R-:W-:Y:S02]  /*10770*/  @!P0 IMAD.MOV.U32 R4, RZ, RZ, R36 ;  /* 0x000000ffff048224 */ /* 0x008fe400078e0024 */
[----:B------:R-:W3:Y:S04]  /*10780*/  LDL R36, [R1+0x5e8] ;  /* 0x0005e80001247983 */ /* 0x000ee80000100800 */
[----:B-1----:R-:W2:Y:S01]  /*10790*/  LDL.LU R59, [R1+0x524] ;  /* 0x00052400013b7983 */ /* 0x002ea20000300800 */
[----:B----4-:R-:W-:-:S03]  /*107a0*/  @!P0 IMAD.MOV.U32 R5, RZ, RZ, R37 ;  /* 0x000000ffff058224 */ /* 0x010fc600078e0025 */
[----:B------:R-:W4:Y:S04]  /*107b0*/  LDL R37, [R1+0x5dc] ;  /* 0x0005dc0001257983 */ /* 0x000f280000100800 */
[----:B------:R1:W2:Y:S02]  /*107c0*/  @!P0 LDG.E.U16 R25, [R4.64] ;  /* 0x0000000a04198981 */ /* 0x0002a4000c1e1500 */
[----:B-1----:R-:W-:Y:S02]  /*107d0*/  @!P0 IMAD.MOV.U32 R4, RZ, RZ, R34 ;  /* 0x000000ffff048224 */ /* 0x002fe400078e0022 */
[----:B------:R-:W2:Y:S04]  /*107e0*/  LDL R34, [R1+0x5e0] ;  /* 0x0005e00001227983 */ /* 0x000ea80000100800 */
[----:B0-----:R-:W2:Y:S04]  /*107f0*/  LDL.LU R60, [R1+0x528] ;  /* 0x00052800013c7983 */ /* 0x001ea80000300800 */
[----:B------:R-:W2:Y:S01]  /*10800*/  LDL R38, [R1+0xb90] ;  /* 0x000b900001267983 */ /* 0x000ea20000100800 */
[----:B------:R-:W-:-:S03]  /*10810*/  @!P0 IMAD.MOV.U32 R5, RZ, RZ, R35 ;  /* 0x000000ffff058224 */ /* 0x000fc600078e0023 */
[----:B------:R-:W2:Y:S04]  /*10820*/  LDL R35, [R1+0xb94] ;  /* 0x000b940001237983 */ /* 0x000ea80000100800 */
[----:B------:R0:W2:Y:S02]  /*10830*/  @!P0 LDG.E.U16 R24, [R4.64] ;  /* 0x0000000a04188981 */ /* 0x0000a4000c1e1500 */
[----:B0-----:R-:W-:Y:S02]  /*10840*/  @!P0 IMAD.MOV.U32 R5, RZ, RZ, R33 ;  /* 0x000000ffff058224 */ /* 0x001fe400078e0021 */
[----:B------:R-:W2:Y:S01]  /*10850*/  LDL R33, [R1+0xb88] ;  /* 0x000b880001217983 */ /* 0x000ea20000100800 */
[----:B------:R-:W-:-:S03]  /*10860*/  @!P0 IMAD.MOV.U32 R4, RZ, RZ, R3 ;  /* 0x000000ffff048224 */ /* 0x000fc600078e0003 */
[----:B------:R-:W2:Y:S01]  /*10870*/  LDL R3, [R1+0xb8c] ;  /* 0x000b8c0001037983 */ /* 0x000ea20000100800 */
[----:B------:R-:W-:Y:S02]  /*10880*/  PRMT R23, RZ, 0x7610, R23 ;  /* 0x00007610ff177816 */ /* 0x000fe40000000017 */
[----:B------:R-:W-:-:S04]  /*10890*/  PRMT R22, RZ, 0x7610, R22 ;  /* 0x00007610ff167816 */ /* 0x000fc80000000016 */
[----:B------:R0:W2:Y:S01]  /*108a0*/  @!P0 LDG.E.U16 R23, [R4.64] ;  /* 0x0000000a04178981 */ /* 0x0000a2000c1e1500 */
[----:B------:R-:W-:-:S03]  /*108b0*/  PRMT R21, RZ, 0x7610, R21 ;  /* 0x00007610ff157816 */ /* 0x000fc60000000015 */
[----:B------:R1:W-:Y:S01]  /*108c0*/  STS.U16 [R57+0x5c0], R61 ;  /* 0x0005c03d39007388 */ /* 0x0003e20000000400 */
[----:B0-----:R-:W-:-:S03]  /*108d0*/  @!P0 IMAD.MOV.U32 R5, RZ, RZ, R39 ;  /* 0x000000ffff058224 */ /* 0x001fc600078e0027 */
[----:B-1----:R-:W2:Y:S01]  /*108e0*/  LDL.LU R61, [R1+0x4f8] ;  /* 0x0004f800013d7983 */ /* 0x002ea20000300800 */
[----:B------:R-:W-:-:S03]  /*108f0*/  PRMT R20, RZ, 0x7610, R20 ;  /* 0x00007610ff147816 */ /* 0x000fc60000000014 */
[----:B------:R0:W-:Y:S01]  /*10900*/  STS.U16 [R57+0x580], R54 ;  /* 0x0005803639007388 */ /* 0x0001e20000000400 */
[----:B---3--:R-:W-:-:S03]  /*10910*/  @!P0 IMAD.MOV.U32 R4, RZ, RZ, R36 ;  /* 0x000000ffff048224 */ /* 0x008fc600078e0024 */
[----:B------:R-:W3:Y:S04]  /*10920*/  LDL R36, [R1+0xb54] ;  /* 0x000b540001247983 */ /* 0x000ee80000100800 */
[----:B------:R4:W3:Y:S04]  /*10930*/  @!P0 LDG.E.U16 R22, [R4.64] ;  /* 0x0000000a04168981 */ /* 0x0008e8000c1e1500 */
[----:B------:R-:W3:Y:S01]  /*10940*/  LDL.LU R53, [R1+0x4fc] ;  /* 0x0004fc0001357983 */ /* 0x000ee20000300800 */
[----:B----4-:R-:W-:-:S03]  /*10950*/  @!P0 IMAD.MOV.U32 R5, RZ, RZ, R37 ;  /* 0x000000ffff058224 */ /* 0x010fc600078e0025 */
[----:B------:R-:W4:Y:S01]  /*10960*/  LDL R37, [R1+0xb50] ;  /* 0x000b500001257983 */ /* 0x000f220000100800 */
[----:B--2---:R-:W-:-:S03]  /*10970*/  @!P0 IMAD.MOV.U32 R4, RZ, RZ, R34 ;  /* 0x000000ffff048224 */ /* 0x004fc600078e0022 */
[----:B------:R-:W2:Y:S04]  /*10980*/  LDL R34, [R1+0xb4c] ;  /* 0x000b4c0001227983 */ /* 0x000ea80000100800 */
[----:B------:R1:W2:Y:S04]  /*10990*/  @!P0 LDG.E.U16 R21, [R4.64] ;  /* 0x0000000a04158981 */ /* 0x0002a8000c1e1500 */
[----:B0-----:R-:W2:Y:S01]  /*109a0*/  LDL.LU R54, [R1+0x500] ;  /* 0x0005000001367983 */ /* 0x001ea20000300800 */
[----:B-1----:R-:W-:Y:S02]  /*109b0*/  @!P0 IMAD.MOV.U32 R5, RZ, RZ, R38 ;  /* 0x000000ffff058224 */ /* 0x002fe400078e0026 */
[----:B------:R-:W-:-:S02]  /*109c0*/  @!P0 IMAD.MOV.U32 R4, RZ, RZ, R35 ;  /* 0x000000ffff048224 */ /* 0x000fc400078e0023 */
[----:B------:R-:W2:Y:S04]  /*109d0*/  LDL R35, [R1+0xb48] ;  /* 0x000b480001237983 */ /* 0x000ea80000100800 */
[----:B------:R0:W2:Y:S02]  /*109e0*/  @!P0 LDG.E.U16 R20, [R4.64] ;  /* 0x0000000a04148981 */ /* 0x0000a4000c1e1500 */
[----:B0-----:R-:W-:Y:S02]  /*109f0*/  @!P0 IMAD.MOV.U32 R5, RZ, RZ, R33 ;  /* 0x000000ffff058224 */ /* 0x001fe400078e0021 */
[----:B------:R-:W2:Y:S01]  /*10a00*/  LDL R33, [R1+0xb10] ;  /* 0x000b100001217983 */ /* 0x000ea20000100800 */
[----:B------:R-:W-:-:S03]  /*10a10*/  @!P0 IMAD.MOV.U32 R4, RZ, RZ, R3 ;  /* 0x000000ffff048224 */ /* 0x000fc600078e0003 */
[----:B------:R-:W2:Y:S01]  /*10a20*/  LDL R3, [R1+0xb14] ;  /* 0x000b140001037983 */ /* 0x000ea20000100800 */
[----:B------:R-:W-:-:S03]  /*10a30*/  PRMT R19, RZ, 0x7610, R19 ;  /* 0x00007610ff137816 */ /* 0x000fc60000000013 */
[----:B------:R0:W-:Y:S01]  /*10a40*/  STS.U16 [R57+0x900], R55 ;  /* 0x0009003739007388 */ /* 0x0001e20000000400 */
[----:B------:R-:W-:-:S03]  /*10a50*/  PRMT R18, RZ, 0x7610, R18 ;  /* 0x00007610ff127816 */ /* 0x000fc60000000012 */
[----:B------:R-:W-:Y:S04]  /*10a60*/  STS.U16 [R57+0x940], R58 ;  /* 0x0009403a39007388 */ /* 0x000fe80000000400 */
[----:B------:R-:W-:Y:S04]  /*10a70*/  STS.U16 [R57+0x980], R59 ;  /* 0x0009803b39007388 */ /* 0x000fe80000000400 */
[----:B0-----:R-:W2:Y:S04]  /*10a80*/  LDL.LU R55, [R1+0x504] ;  /* 0x0005040001377983 */ /* 0x001ea80000300800 */
[----:B------:R3:W2:Y:S04]  /*10a90*/  @!P0 LDG.E.U16 R19, [R4.64] ;  /* 0x0000000a04138981 */ /* 0x0006a8000c1e1500 */
[----:B------:R0:W-:Y:S01]  /*10aa0*/  STS.U16 [R57+0x9c0], R60 ;  /* 0x0009c03c39007388 */ /* 0x0001e20000000400 */
[----:B------:R-:W-:-:S03]  /*10ab0*/  PRMT R17, RZ, 0x7610, R17 ;  /* 0x00007610ff117816 */ /* 0x000fc60000000011 */
[----:B0-----:R-:W2:Y:S04]  /*10ac0*/  LDL.LU R60, [R1+0x4c8] ;  /* 0x0004c800013c7983 */ /* 0x001ea80000300800 */
[----:B------:R-:W2:Y:S04]  /*10ad0*/  LDL R38, [R1+0xb08] ;  /* 0x000b080001267983 */ /* 0x000ea80000100800 */
[----:B------:R0:W-:Y:S01]  /*10ae0*/  STS.U16 [R57+0xd40], R61 ;  /* 0x000d403d39007388 */ /* 0x0001e20000000400 */
[----:B---3--:R-:W-:Y:S02]  /*10af0*/  @!P0 IMAD.MOV.U32 R4, RZ, RZ, R36 ;  /* 0x000000ffff048224 */ /* 0x008fe400078e0024 */
[----:B----4-:R-:W-:-:S02]  /*10b00*/  @!P0 IMAD.MOV.U32 R5, RZ, RZ, R37 ;  /* 0x000000ffff058224 */ /* 0x010fc400078e0025 */
[----:B------:R-:W3:Y:S04]  /*10b10*/  LDL R37, [R1+0xb0c] ;  /* 0x000b0c0001257983 */ /* 0x000ee80000100800 */
[----:B------:R2:W4:Y:S04]  /*10b20*/  @!P0 LDG.E.U16 R18, [R4.64] ;  /* 0x0000000a04128981 */ /* 0x000528000c1e1500 */
[----:B------:R-:W4:Y:S04]  /*10b30*/  LDL.LU R58, [R1+0x4cc] ;  /* 0x0004cc00013a7983 */ /* 0x000f280000300800 */
[----:B------:R-:W4:Y:S01]  /*10b40*/  LDL R36, [R1+0xad0] ;  /* 0x000ad00001247983 */ /* 0x000f220000100800 */
[----:B--2---:R-:W-:-:S02]  /*10b50*/  @!P0 IMAD.MOV.U32 R4, RZ, RZ, R34 ;  /* 0x000000ffff048224 */ /* 0x004fc400078e0022 */
[----:B------:R-:W-:Y:S02]  /*10b60*/  @!P0 IMAD.MOV.U32 R5, RZ, RZ, R35 ;  /* 0x000000ffff058224 */ /* 0x000fe400078e0023 */
[----:B------:R-:W2:Y:S04]  /*10b70*/  LDL R35, [R1+0xad4] ;  /* 0x000ad40001237983 */ /* 0x000ea80000100800 */
[----:B------:R-:W2:Y:S04]  /*10b80*/  LDL.LU R59, [R1+0x4d4] ;  /* 0x0004d400013b7983 */ /* 0x000ea80000300800 */
[----:B------:R1:W2:Y:S04]  /*10b90*/  @!P0 LDG.E.U16 R17, [R4.64] ;  /* 0x0000000a04118981 */ /* 0x0002a8000c1e1500 */
[----:B0-----:R-:W2:Y:S04]  /*10ba0*/  LDL.LU R61, [R1+0x4d8] ;  /* 0x0004d800013d7983 */ /* 0x001ea80000300800 */
[----:B------:R-:W2:Y:S01]  /*10bb0*/  LDL R34, [R1+0xac8] ;  /* 0x000ac80001227983 */ /* 0x000ea20000100800 */
[----:B-1----:R-:W-:-:S03]  /*10bc0*/  @!P0 IMAD.MOV.U32 R5, RZ, RZ, R33 ;  /* 0x000000ffff058224 */ /* 0x002fc600078e0021 */
[----:B------:R-:W2:Y:S01]  /*10bd0*/  LDL R33, [R1+0xacc] ;  /* 0x000acc0001217983 */ /* 0x000ea20000100800 */
[----:B------:R-:W-:-:S03]  /*10be0*/  @!P0 IMAD.MOV.U32 R4, RZ, RZ, R3 ;  /* 0x000000ffff048224 */ /* 0x000fc600078e0003 */
[----:B------:R-:W2:Y:S01]  /*10bf0*/  LDL.LU R3, [R1+0x4b0] ;  /* 0x0004b00001037983 */ /* 0x000ea20000300800 */
[----:B------:R-:W-:-:S03]  /*10c00*/  PRMT R16, RZ, 0x7610, R16 ;  /* 0x00007610ff107816 */ /* 0x000fc60000000010 */
[----:B------:R-:W2:Y:S04]  /*10c10*/  LDL R40, [R1+0xa90] ;  /* 0x000a900001287983 */ /* 0x000ea80000100800 */
[----:B------:R-:W2:Y:S01]  /*10c20*/  LDL R39, [R1+0xa94] ;  /* 0x000a940001277983 */ /* 0x000ea20000100800 */
[----:B------:R-:W-:-:S03]  /*10c30*/  PRMT R15, RZ, 0x7610, R15 ;  /* 0x00007610ff0f7816 */ /* 0x000fc6000000000f */
[----:B------:R0:W2:Y:S01]  /*10c40*/  @!P0 LDG.E.U16 R16, [R4.64] ;  /* 0x0000000a04108981 */ /* 0x0000a2000c1e1500 */
[----:B------:R-:W-:-:S03]  /*10c50*/  PRMT R14, RZ, 0x7610, R14 ;  /* 0x00007610ff0e7816 */ /* 0x000fc6000000000e */
[----:B------:R-:W-:Y:S04]  /*10c60*/  STS.U16 [R57+0xd00], R53 ;  /* 0x000d003539007388 */ /* 0x000fe80000000400 */
[----:B------:R-:W-:Y:S04]  /*10c70*/  STS.U16 [R57+0xdc0], R54 ;  /* 0x000dc03639007388 */ /* 0x000fe80000000400 */
[----:B------:R-:W-:Y:S01]  /*10c80*/  STS.U16 [R57+0xd80], R55 ;  /* 0x000d803739007388 */ /* 0x000fe20000000400 */
[----:B0-----:R-:W-:-:S03]  /*10c90*/  @!P0 IMAD.MOV.U32 R5, RZ, RZ, R38 ;  /* 0x000000ffff058224 */ /* 0x001fc600078e0026 */
[----:B------:R-:W2:Y:S04]  /*10ca0*/  LDL R38, [R1+0xa88] ;  /* 0x000a880001267983 */ /* 0x000ea80000100800 */
[----:B------:R0:W-:Y:S01]  /*10cb0*/  STS.U16 [R57+0x1100], R60 ;  /* 0x0011003c39007388 */ /* 0x0001e20000000400 */
[----:B---3--:R-:W-:-:S03]  /*10cc0*/  @!P0 IMAD.MOV.U32 R4, RZ, RZ, R37 ;  /* 0x000000ffff048224 */ /* 0x008fc600078e0025 */
[----:B------:R-:W3:Y:S04]  /*10cd0*/  LDL R37, [R1+0xa8c] ;  /* 0x000a8c0001257983 */ /* 0x000ee80000100800 */
[----:B------:R4:W3:Y:S02]  /*10ce0*/  @!P0 LDG.E.U16 R15, [R4.64] ;  /* 0x0000000a040f8981 */ /* 0x0008e4000c1e1500 */
[----:B----4-:R-:W-:Y:S02]  /*10cf0*/  @!P0 IMAD.MOV.U32 R5, RZ, RZ, R36 ;  /* 0x000000ffff058224 */ /* 0x010fe400078e0024 */
[----:B------:R-:W4:Y:S01]  /*10d00*/  LDL R36, [R1+0x654] ;  /* 0x0006540001247983 */ /* 0x000f220000100800 */
[----:B--2---:R-:W-:-:S03]  /*10d10*/  @!P0 IMAD.MOV.U32 R4, RZ, RZ, R35 ;  /* 0x000000ffff048224 */ /* 0x004fc600078e0023 */
[----:B------:R-:W2:Y:S04]  /*10d20*/  LDL R35, [R1+0x658] ;  /* 0x0006580001237983 */ /* 0x000ea80000100800 */
[----:B------:R1:W2:Y:S04]  /*10d30*/  @!P0 LDG.E.U16 R14, [R4.64] ;  /* 0x0000000a040e8981 */ /* 0x0002a8000c1e1500 */
[----:B0-----:R-:W2:Y:S01]  /*10d40*/  LDL.LU R60, [R1+0x4b4] ;  /* 0x0004b400013c7983 */ /* 0x001ea20000300800 */
[----:B-1----:R-:W-:-:S03]  /*10d50*/  @!P0 IMAD.MOV.U32 R5, RZ, RZ, R34 ;  /* 0x000000ffff058224 */ /* 0x002fc600078e0022 */
[----:B------:R-:W2:Y:S01]  /*10d60*/  LDL R34, [R1+0x64c] ;  /* 0x00064c0001227983 */ /* 0x000ea20000100800 */
[----:B------:R-:W-:-:S03]  /*10d70*/  @!P0 IMAD.MOV.U32 R4, RZ, RZ, R33 ;  /* 0x000000ffff048224 */ /* 0x000fc600078e0021 */
[----:B------:R-:W2:Y:S04]  /*10d80*/  LDL R33, [R1+0x650] ;  /* 0x0006500001217983 */ /* 0x000ea80000100800 */
[----:B------:R-:W2:Y:S04]  /*10d90*/  LDL.LU R43, [R1+0x4bc] ;  /* 0x0004bc00012b7983 */ /* 0x000ea80000300800 */
[----:B------:R-:W-:Y:S04]  /*10da0*/  STS.U16 [R57+0x1140], R58 ;  /* 0x0011403a39007388 */ /* 0x000fe80000000400 */
[----:B------:R-:W2:Y:S04]  /*10db0*/  LDL.LU R44, [R1+0x4c0] ;  /* 0x0004c000012c7983 */ /* 0x000ea80000300800 */
[----:B------:R-:W-:Y:S04]  /*10dc0*/  STS.U16 [R57+0x1180], R59 ;  /* 0x0011803b39007388 */ /* 0x000fe80000000400 */
[----:B------:R-:W2:Y:S04]  /*10dd0*/  LDL.LU R45, [R1+0x494] ;  /* 0x00049400012d7983 */ /* 0x000ea80000300800 */
[----:B------:R0:W-:Y:S04]  /*10de0*/  STS.U16 [R57+0x11c0], R61 ;  /* 0x0011c03d39007388 */ /* 0x0001e80000000400 */
[----:B------:R-:W2:Y:S04]  /*10df0*/  LDL.LU R46, [R1+0x490] ;  /* 0x00049000012e7983 */ /* 0x000ea80000300800 */
[----:B------:R1:W-:Y:S04]  /*10e00*/  STS.U16 [R57+0x1540], R3 ;  /* 0x0015400339007388 */ /* 0x0003e80000000400 */
[----:B0-----:R-:W2:Y:S04]  /*10e10*/  LDL.LU R61, [R1+0x48c] ;  /* 0x00048c00013d7983 */ /* 0x001ea80000300800 */
[----:B-1----:R-:W2:Y:S01]  /*10e20*/  LDL.LU R3, [R1+0x488] ;  /* 0x0004880001037983 */ /* 0x002ea20000300800 */
[----:B------:R-:W-:-:S02]  /*10e30*/  PRMT R13, RZ, 0x7610, R13 ;  /* 0x00007610ff0d7816 */ /* 0x000fc4000000000d */
[----:B------:R-:W-:-:S04]  /*10e40*/  PRMT R12, RZ, 0x7610, R12 ;  /* 0x00007610ff0c7816 */ /* 0x000fc8000000000c */
[----:B------:R0:W2:Y:S01]  /*10e50*/  @!P0 LDG.E.U16 R13, [R4.64] ;  /* 0x0000000a040d8981 */ /* 0x0000a2000c1e1500 */
[----:B------:R-:W-:Y:S01]  /*10e60*/  PRMT R11, RZ, 0x7610, R11 ;  /* 0x00007610ff0b7816 */ /* 0x000fe2000000000b */
[----:B0-----:R-:W-:Y:S02]  /*10e70*/  @!P0 IMAD.MOV.U32 R4, RZ, RZ, R39 ;  /* 0x000000ffff048224 */ /* 0x001fe400078e0027 */
[----:B------:R-:W-:-:S05]  /*10e80*/  @!P0 IMAD.MOV.U32 R5, RZ, RZ, R40 ;  /* 0x000000ffff058224 */ /* 0x000fca00078e0028 */
[----:B------:R0:W2:Y:S01]  /*10e90*/  @!P0 LDG.E.U16 R12, [R4.64] ;  /* 0x0000000a040c8981 */ /* 0x0000a2000c1e1500 */
[----:B------:R-:W-:Y:S01]  /*10ea0*/  PRMT R10, RZ, 0x7610, R10 ;  /* 0x00007610ff0a7816 */ /* 0x000fe2000000000a */
[----:B0-----:R-:W-:Y:S02]  /*10eb0*/  @!P0 IMAD.MOV.U32 R5, RZ, RZ, R38 ;  /* 0x000000ffff058224 */ /* 0x001fe400078e0026 */
[----:B------:R-:W2:Y:S01]  /*10ec0*/  LDL R38, [R1+0x614] ;  /* 0x0006140001267983 */ /* 0x000ea20000100800 */
[----:B---3--:R-:W-:-:S03]  /*10ed0*/  @!P0 IMAD.MOV.U32 R4, RZ, RZ, R37 ;  /* 0x000000ffff048224 */ /* 0x008fc600078e0025 */
[----:B------:R-:W3:Y:S04]  /*10ee0*/  LDL R37, [R1+0x618] ;  /* 0x0006180001257983 */ /* 0x000ee80000100800 */
[----:B------:R4:W3:Y:S02]  /*10ef0*/  @!P0 LDG.E.U16 R11, [R4.64] ;  /* 0x0000000a040b8981 */ /* 0x0008e4000c1e1500 */
[----:B----4-:R-:W-:Y:S02]  /*10f00*/  @!P0 IMAD.MOV.U32 R5, RZ, RZ, R36 ;  /* 0x000000ffff058224 */ /* 0x010fe400078e0024 */
[----:B------:R-:W4:Y:S01]  /*10f10*/  LDL R36, [R1+0x60c] ;  /* 0x00060c0001247983 */ /* 0x000f220000100800 */
[----:B--2---:R-:W-:-:S03]  /*10f20*/  @!P0 IMAD.MOV.U32 R4, RZ, RZ, R35 ;  /* 0x000000ffff048224 */ /* 0x004fc600078e0023 */
[----:B------:R-:W2:Y:S04]  /*10f30*/  LDL R35, [R1+0x610] ;  /* 0x0006100001237983 */ /* 0x000ea80000100800 */
[----:B------:R0:W2:Y:S02]  /*10f40*/  @!P0 LDG.E.U16 R10, [R4.64] ;  /* 0x0000000a040a8981 */ /* 0x0000a4000c1e1500 */
[----:B0-----:R-:W-:Y:S02]  /*10f50*/  @!P0 IMAD.MOV.U32 R5, RZ, RZ, R34 ;  /* 0x000000ffff058224 */ /* 0x001fe400078e0022 */
[----:B------:R-:W2:Y:S01]  /*10f60*/  LDL R34, [R1+0x5d4] ;  /* 0x0005d40001227983 */ /* 0x000ea20000100800 */
[----:B------:R-:W-:-:S03]  /*10f70*/  @!P0 IMAD.MOV.U32 R4, RZ, RZ, R33 ;  /* 0x000000ffff048224 */ /* 0x000fc600078e0021 */
[----:B------:R-:W2:Y:S04]  /*10f80*/  LDL R33, [R1+0x5d8] ;  /* 0x0005d80001217983 */ /* 0x000ea80000100800 */
[----:B------:R-:W2:Y:S04]  /*10f90*/  LDL.LU R47, [R1+0x460] ;  /* 0x00046000012f7983 */ /* 0x000ea80000300800 */
[----:B------:R-:W2:Y:S04]  /*10fa0*/  LDL.LU R48, [R1+0x45c] ;  /* 0x00045c0001307983 */ /* 0x000ea80000300800 */
[----:B------:R-:W2:Y:S04]  /*10fb0*/  LDL.LU R49, [R1+0x458] ;  /* 0x0004580001317983 */ /* 0x000ea80000300800 */
[----:B------:R-:W2:Y:S04]  /*10fc0*/  LDL.LU R50, [R1+0x5b4] ;  /* 0x0005b40001327983 */ /* 0x000ea80000300800 */
[----:B------:R-:W2:Y:S04]  /*10fd0*/  LDL.LU R51, [R1+0x5b0] ;  /* 0x0005b00001337983 */ /* 0x000ea80000300800 */
[----:B------:R-:W2:Y:S04]  /*10fe0*/  LDL.LU R52, [R1+0x5ac] ;  /* 0x0005ac0001347983 */ /* 0x000ea80000300800 */
[----:B------:R-:W2:Y:S04]  /*10ff0*/  LDL.LU R53, [R1+0x5a8] ;  /* 0x0005a80001357983 */ /* 0x000ea80000300800 */
[----:B------:R-:W2:Y:S04]  /*11000*/  LDL.LU R54, [R1+0x594] ;  /* 0x0005940001367983 */ /* 0x000ea80000300800 */
[----:B------:R0:W-:Y:S04]  /*11010*/  STS.U16 [R57+0x1500], R60 ;  /* 0x0015003c39007388 */ /* 0x0001e80000000400 */
[----:B------:R-:W-:Y:S04]  /*11020*/  STS.U16 [R57+0x15c0], R43 ;  /* 0x0015c02b39007388 */ /* 0x000fe80000000400 */
[----:B------:R-:W2:Y:S04]  /*11030*/  LDL.LU R55, [R1+0x590] ;  /* 0x0005900001377983 */ /* 0x000ea80000300800 */
[----:B------:R-:W-:Y:S04]  /*11040*/  STS.U16 [R57+0x1580], R44 ;  /* 0x0015802c39007388 */ /* 0x000fe80000000400 */
[----:B------:R-:W2:Y:S04]  /*11050*/  LDL.LU R58, [R1+0x58c] ;  /* 0x00058c00013a7983 */ /* 0x000ea80000300800 */
[----:B------:R-:W-:Y:S04]  /*11060*/  STS.U16 [R57+0x1900], R45 ;  /* 0x0019002d39007388 */ /* 0x000fe80000000400 */
[----:B------:R-:W2:Y:S04]  /*11070*/  LDL.LU R59, [R1+0x588] ;  /* 0x00058800013b7983 */ /* 0x000ea80000300800 */
[----:B------:R-:W-:Y:S04]  /*11080*/  STS.U16 [R57+0x1940], R46 ;  /* 0x0019402e39007388 */ /* 0x000fe80000000400 */
[----:B0-----:R-:W2:Y:S04]  /*11090*/  LDL.LU R60, [R1+0x564] ;  /* 0x00056400013c7983 */ /* 0x001ea80000300800 */
[----:B------:R0:W-:Y:S04]  /*110a0*/  STS.U16 [R57+0x1980], R61 ;  /* 0x0019803d39007388 */ /* 0x0001e80000000400 */
[----:B------:R1:W-:Y:S04]  /*110b0*/  STS.U16 [R57+0x19c0], R3 ;  /* 0x0019c00339007388 */ /* 0x0003e80000000400 */
[----:B0-----:R-:W2:Y:S04]  /*110c0*/  LDL.LU R61, [R1+0x560] ;  /* 0x00056000013d7983 */ /* 0x001ea80000300800 */
[----:B-1----:R-:W2:Y:S01]  /*110d0*/  LDL.LU R3, [R1+0x55c] ;  /* 0x00055c0001037983 */ /* 0x002ea20000300800 */
[----:B------:R-:W-:-:S02]  /*110e0*/  PRMT R9, RZ, 0x7610, R9 ;  /* 0x00007610ff097816 */ /* 0x000fc40000000009 */
[----:B------:R-:W-:-:S04]  /*110f0*/  PRMT R8, RZ, 0x7610, R8 ;  /* 0x00007610ff087816 */ /* 0x000fc80000000008 */
[----:B------:R0:W2:Y:S01]  /*11100*/  @!P0 LDG.E.U16 R9, [R4.64] ;  /* 0x0000000a04098981 */ /* 0x0000a2000c1e1500 */
[----:B------:R-:W-:Y:S01]  /*11110*/  PRMT R7, RZ, 0x7610, R7 ;  /* 0x00007610ff077816 */ /* 0x000fe20000000007 */
[----:B0-----:R-:W-:Y:S01]  /*11120*/  @!P0 IMAD.MOV.U32 R5, RZ, RZ, R38 ;  /* 0x000000ffff058224 */ /* 0x001fe200078e0026 */
[----:B------:R-:W-:Y:S01]  /*11130*/  PRMT R6, RZ, 0x7610, R6 ;  /* 0x00007610ff067816 */ /* 0x000fe20000000006 */
[----:B------:R0:W-:Y:S02]  /*11140*/  STS.U16 [R57+0x1d40], R56 ;  /* 0x001d403839007388 */ /* 0x0001e40000000400 */
[----:B0-----:R-:W-:Y:S01]  /*11150*/  LOP3.LUT R56, R0, 0x20, RZ, 0x3c, !PT ;  /* 0x0000002000387812 */ /* 0x001fe200078e3cff */
[----:B---3--:R-:W-:-:S05]  /*11160*/  @!P0 IMAD.MOV.U32 R4, RZ, RZ, R37 ;  /* 0x000000ffff048224 */ /* 0x008fca00078e0025 */
[----:B------:R4:W3:Y:S02]  /*11170*/  @!P0 LDG.E.U16 R8, [R4.64] ;  /* 0x0000000a04088981 */ /* 0x0008e4000c1e1500 */
[----:B----4-:R-:W-:Y:S02]  /*11180*/  @!P0 IMAD.MOV.U32 R5, RZ, RZ, R36 ;  /* 0x000000ffff058224 */ /* 0x010fe400078e0024 */
[----:B--2---:R-:W-:-:S05]  /*11190*/  @!P0 IMAD.MOV.U32 R4, RZ, RZ, R35 ;  /* 0x000000ffff048224 */ /* 0x004fca00078e0023 */
[----:B------:R0:W2:Y:S02]  /*111a0*/  @!P0 LDG.E.U16 R7, [R4.64] ;  /* 0x0000000a04078981 */ /* 0x0000a4000c1e1500 */
[----:B0-----:R-:W-:Y:S02]  /*111b0*/  @!P0 IMAD.MOV.U32 R5, RZ, RZ, R34 ;  /* 0x000000ffff058224 */ /* 0x001fe400078e0022 */
[----:B------:R-:W-:-:S05]  /*111c0*/  @!P0 IMAD.MOV.U32 R4, RZ, RZ, R33 ;  /* 0x000000ffff048224 */ /* 0x000fca00078e0021 */
[----:B------:R0:W4:Y:S04]  /*111d0*/  @!P0 LDG.E.U16 R6, [R4.64] ;  /* 0x0000000a04068981 */ /* 0x000128000c1e1500 */
[----:B0-----:R-:W2:Y:S04]  /*111e0*/  LDL.LU R5, [R1+0x558] ;  /* 0x0005580001057983 */ /* 0x001ea80000300800 */
[----:B------:R-:W3:Y:S04]  /*111f0*/  LDL.LU R33, [R1+0x534] ;  /* 0x0005340001217983 */ /* 0x000ee80000300800 */
[----:B------:R-:W4:Y:S04]  /*11200*/  LDL.LU R34, [R1+0x530] ;  /* 0x0005300001227983 */ /* 0x000f280000300800 */
        /* <DEDUP_REMOVED lines=11> */
[----:B------:R0:W-:Y:S04]  /*112c0*/  STS.U16 [R57+0x1d00], R47 ;  /* 0x001d002f39007388 */ /* 0x0001e80000000400 */
[----:B------:R-:W4:Y:S04]  /*112d0*/  LDL.LU R46, [R1+0x480] ;  /* 0x00048000012e7983 */ /* 0x000f280000300800 */
[----:B------:R1:W-:Y:S04]  /*112e0*/  STS.U16 [R57+0x1dc0], R48 ;  /* 0x001dc03039007388 */ /* 0x0003e80000000400 */
[----:B0-----:R-:W4:Y:S04]  /*112f0*/  LDL.LU R47, [R1+0x47c] ;  /* 0x00047c00012f7983 */ /* 0x001f280000300800 */
[----:B-1----:R-:W4:Y:S04]  /*11300*/  LDL.LU R48, [R1+0x478] ;  /* 0x0004780001307983 */ /* 0x002f280000300800 */
[----:B------:R0:W-:Y:S04]  /*11310*/  STS.U16 [R57+0x1d80], R49 ;  /* 0x001d803139007388 */ /* 0x0001e80000000400 */
[----:B------:R1:W-:Y:S04]  /*11320*/  STS.U16 [R56+0x200], R50 ;  /* 0x0002003238007388 */ /* 0x0003e80000000400 */
[----:B------:R1:W-:Y:S04]  /*11330*/  STS.U16 [R56+0x240], R51 ;  /* 0x0002403338007388 */ /* 0x0003e80000000400 */
[----:B0-----:R-:W4:Y:S04]  /*11340*/  LDL.LU R49, [R1+0x450] ;  /* 0x0004500001317983 */ /* 0x001f280000300800 */
[----:B-1----:R-:W4:Y:S04]  /*11350*/  LDL.LU R50, [R1+0x44c] ;  /* 0x00044c0001327983 */ /* 0x002f280000300800 */
[----:B------:R0:W-:Y:S04]  /*11360*/  STS.U16 [R56+0x280], R52 ;  /* 0x0002803438007388 */ /* 0x0001e80000000400 */
[----:B------:R-:W4:Y:S04]  /*11370*/  LDL.LU R51, [R1+0x448] ;  /* 0x0004480001337983 */ /* 0x000f280000300800 */
[----:B------:R1:W-:Y:S04]  /*11380*/  STS.U16 [R56+0x2c0], R53 ;  /* 0x0002c03538007388 */ /* 0x0003e80000000400 */
[----:B0-----:R-:W4:Y:S04]  /*11390*/  LDL.LU R52, [R1+0x5a4] ;  /* 0x0005a40001347983 */ /* 0x001f280000300800 */
[----:B------:R0:W-:Y:S04]  /*113a0*/  STS.U16 [R56+0x640], R54 ;  /* 0x0006403638007388 */ /* 0x0001e80000000400 */
[----:B-1----:R-:W4:Y:S04]  /*113b0*/  LDL.LU R53, [R1+0x5a0] ;  /* 0x0005a00001357983 */ /* 0x002f280000300800 */
[----:B0-----:R-:W4:Y:S04]  /*113c0*/  LDL.LU R54, [R1+0x59c] ;  /* 0x00059c0001367983 */ /* 0x001f280000300800 */
        /* <DEDUP_REMOVED lines=12> */
[----:B--2---:R-:W-:Y:S04]  /*11490*/  STS.U16 [R56+0xac0], R5 ;  /* 0x000ac00538007388 */ /* 0x004fe80000000400 */
[----:B---3--:R0:W-:Y:S04]  /*114a0*/  STS.U16 [R56+0xe40], R33 ;  /* 0x000e402138007388 */ /* 0x0081e80000000400 */
[----:B----4-:R1:W-:Y:S04]  /*114b0*/  STS.U16 [R56+0xe00], R34 ;  /* 0x000e002238007388 */ /* 0x0103e80000000400 */
[----:B------:R2:W-:Y:S04]  /*114c0*/  STS.U16 [R56+0xec0], R35 ;  /* 0x000ec02338007388 */ /* 0x0005e80000000400 */
[----:B------:R3:W-:Y:S04]  /*114d0*/  STS.U16 [R56+0xe80], R36 ;  /* 0x000e802438007388 */ /* 0x0007e80000000400 */
[----:B------:R2:W-:Y:S04]  /*114e0*/  STS.U16 [R56+0x1200], R37 ;  /* 0x0012002538007388 */ /* 0x0005e80000000400 */
[----:B0-----:R-:W4:Y:S04]  /*114f0*/  LDL.LU R33, [R1+0x550] ;  /* 0x0005500001217983 */ /* 0x001f280000300800 */
[----:B------:R0:W-:Y:S04]  /*11500*/  STS.U16 [R56+0x1240], R38 ;  /* 0x0012402638007388 */ /* 0x0001e80000000400 */
[----:B-1----:R-:W4:Y:S04]  /*11510*/  LDL.LU R34, [R1+0x54c] ;  /* 0x00054c0001227983 */ /* 0x002f280000300800 */
[----:B------:R1:W-:Y:S04]  /*11520*/  STS.U16 [R56+0x1280], R39 ;  /* 0x0012802738007388 */ /* 0x0003e80000000400 */
[----:B--2---:R-:W2:Y:S04]  /*11530*/  LDL.LU R35, [R1+0x548] ;  /* 0x0005480001237983 */ /* 0x004ea80000300800 */
[----:B------:R0:W-:Y:S04]  /*11540*/  STS.U16 [R56+0x12c0], R40 ;  /* 0x0012c02838007388 */ /* 0x0001e80000000400 */
[----:B---3--:R-:W3:Y:S04]  /*11550*/  LDL.LU R36, [R1+0x514] ;  /* 0x0005140001247983 */ /* 0x008ee80000300800 */
[----:B------:R0:W-:Y:S04]  /*11560*/  STS.U16 [R56+0x1640], R41 ;  /* 0x0016402938007388 */ /* 0x0001e80000000400 */
[----:B------:R-:W3:Y:S04]  /*11570*/  LDL.LU R37, [R1+0x510] ;  /* 0x0005100001257983 */ /* 0x000ee80000300800 */
[----:B------:R1:W-:Y:S04]  /*11580*/  STS.U16 [R56+0x1600], R42 ;  /* 0x0016002a38007388 */ /* 0x0003e80000000400 */
[----:B0-----:R-:W3:Y:S04]  /*11590*/  LDL.LU R38, [R1+0x50c] ;  /* 0x00050c0001267983 */ /* 0x001ee80000300800 */
[----:B------:R0:W-:Y:S04]  /*115a0*/  STS.U16 [R56+0x16c0], R43 ;  /* 0x0016c02b38007388 */ /* 0x0001e80000000400 */
[----:B-1----:R-:W3:Y:S04]  /*115b0*/  LDL.LU R39, [R1+0x508] ;  /* 0x0005080001277983 */ /* 0x002ee80000300800 */
[----:B------:R1:W-:Y:S04]  /*115c0*/  STS.U16 [R56+0x1680], R44 ;  /* 0x0016802c38007388 */ /* 0x0003e80000000400 */
[----:B------:R-:W3:Y:S04]  /*115d0*/  LDL.LU R40, [R1+0x4e4] ;  /* 0x0004e40001287983 */ /* 0x000ee80000300800 */
[----:B------:R0:W-:Y:S04]  /*115e0*/  STS.U16 [R56+0x1a00], R45 ;  /* 0x001a002d38007388 */ /* 0x0001e80000000400 */
[----:B------:R-:W3:Y:S04]  /*115f0*/  LDL.LU R41, [R1+0x4e0] ;  /* 0x0004e00001297983 */ /* 0x000ee80000300800 */
[----:B------:R0:W-:Y:S04]  /*11600*/  STS.U16 [R56+0x1a40], R46 ;  /* 0x001a402e38007388 */ /* 0x0001e80000000400 */
[----:B------:R-:W3:Y:S04]  /*11610*/  LDL.LU R42, [R1+0x4dc] ;  /* 0x0004dc00012a7983 */ /* 0x000ee80000300800 */
[----:B------:R-:W-:Y:S04]  /*11620*/  STS.U16 [R56+0x1a80], R47 ;  /* 0x001a802f38007388 */ /* 0x000fe80000000400 */
[----:B0-----:R-:W3:Y:S04]  /*11630*/  LDL.LU R43, [R1+0x4d0] ;  /* 0x0004d000012b7983 */ /* 0x001ee80000300800 */
[----:B------:R-:W-:Y:S04]  /*11640*/  STS.U16 [R56+0x1ac0], R48 ;  /* 0x001ac03038007388 */ /* 0x000fe80000000400 */
[----:B-1----:R-:W3:Y:S04]  /*11650*/  LDL.LU R44, [R1+0x4a4] ;  /* 0x0004a400012c7983 */ /* 0x002ee80000300800 */
[----:B------:R0:W-:Y:S04]  /*11660*/  STS.U16 [R56+0x1e40], R2 ;  /* 0x001e400238007388 */ /* 0x0001e80000000400 */
[----:B------:R-:W3:Y:S04]  /*11670*/  LDL.LU R45, [R1+0x4a0] ;  /* 0x0004a000012d7983 */ /* 0x000ee80000300800 */
[----:B------:R-:W3:Y:S01]  /*11680*/  LDL.LU R46, [R1+0x49c] ;  /* 0x00049c00012e7983 */ /* 0x000ee20000300800 */
[----:B0-----:R-:W-:-:S03]  /*11690*/  LOP3.LUT R2, R0, 0x30, RZ, 0x3c, !PT ;  /* 0x0000003000027812 */ /* 0x001fc600078e3cff */
[----:B------:R-:W3:Y:S04]  /*116a0*/  LDL.LU R47, [R1+0x498] ;  /* 0x00049800012f7983 */ /* 0x000ee80000300800 */
[----:B------:R0:W-:Y:S04]  /*116b0*/  STS.U16 [R56+0x1e00], R49 ;  /* 0x001e003138007388 */ /* 0x0001e80000000400 */
[----:B------:R-:W3:Y:S04]  /*116c0*/  LDL.LU R48, [R1+0x474] ;  /* 0x0004740001307983 */ /* 0x000ee80000300800 */
[----:B------:R1:W-:Y:S04]  /*116d0*/  STS.U16 [R56+0x1ec0], R50 ;  /* 0x001ec03238007388 */ /* 0x0003e80000000400 */
[----:B0-----:R-:W3:Y:S04]  /*116e0*/  LDL.LU R49, [R1+0x470] ;  /* 0x0004700001317983 */ /* 0x001ee80000300800 */
[----:B------:R0:W-:Y:S04]  /*116f0*/  STS.U16 [R56+0x1e80], R51 ;  /* 0x001e803338007388 */ /* 0x0001e80000000400 */
[----:B-1----:R-:W3:Y:S04]  /*11700*/  LDL.LU R50, [R1+0x46c] ;  /* 0x00046c0001327983 */ /* 0x002ee80000300800 */
[----:B------:R1:W-:Y:S04]  /*11710*/  STS.U16 [R2+0x300], R52 ;  /* 0x0003003402007388 */ /* 0x0003e80000000400 */
[----:B0-----:R-:W3:Y:S04]  /*11720*/  LDL.LU R51, [R1+0x468] ;  /* 0x0004680001337983 */ /* 0x001ee80000300800 */
[----:B------:R0:W-:Y:S04]  /*11730*/  STS.U16 [R2+0x340], R53 ;  /* 0x0003403502007388 */ /* 0x0001e80000000400 */
[----:B-1----:R-:W3:Y:S04]  /*11740*/  LDL.LU R52, [R1+0x444] ;  /* 0x0004440001347983 */ /* 0x002ee80000300800 */
[----:B------:R1:W-:Y:S04]  /*11750*/  STS.U16 [R2+0x380], R54 ;  /* 0x0003803602007388 */ /* 0x0003e80000000400 */
[----:B0-----:R-:W3:Y:S04]  /*11760*/  LDL.LU R53, [R1+0x440] ;  /* 0x0004400001357983 */ /* 0x001ee80000300800 */
[----:B-1----:R-:W3:Y:S04]  /*11770*/  LDL.LU R54, [R1+0x43c] ;  /* 0x00043c0001367983 */ /* 0x002ee80000300800 */
[----:B------:R-:W3:Y:S04]  /*11780*/  LDL.LU R0, [R1+0x438] ;  /* 0x0004380001007983 */ /* 0x000ee80000300800 */
[----:B------:R0:W-:Y:S04]  /*11790*/  STS.U16 [R2+0x3c0], R55 ;  /* 0x0003c03702007388 */ /* 0x0001e80000000400 */
[----:B------:R1:W-:Y:S04]  /*117a0*/  STS.U16 [R2+0x740], R58 ;  /* 0x0007403a02007388 */ /* 0x0003e80000000400 */
[----:B------:R1:W-:Y:S04]  /*117b0*/  STS.U16 [R2+0x700], R59 ;  /* 0x0007003b02007388 */ /* 0x0003e80000000400 */
[----:B0-----:R-:W3:Y:S04]  /*117c0*/  LDL.LU R55, [R1+0x430] ;  /* 0x0004300001377983 */ /* 0x001ee80000300800 */
[----:B-1----:R-:W3:Y:S04]  /*117d0*/  LDL.LU R58, [R1+0x42c] ;  /* 0x00042c00013a7983 */ /* 0x002ee80000300800 */
[----:B------:R0:W-:Y:S04]  /*117e0*/  STS.U16 [R2+0x7c0], R60 ;  /* 0x0007c03c02007388 */ /* 0x0001e80000000400 */
[----:B------:R-:W3:Y:S04]  /*117f0*/  LDL.LU R59, [R1+0x428] ;  /* 0x00042800013b7983 */ /* 0x000ee80000300800 */
[----:B------:R1:W-:Y:S04]  /*11800*/  STS.U16 [R2+0x780], R61 ;  /* 0x0007803d02007388 */ /* 0x0003e80000000400 */
[----:B0-----:R-:W3:Y:S04]  /*11810*/  LDL.LU R60, [R1+0x424] ;  /* 0x00042400013c7983 */ /* 0x001ee80000300800 */
[----:B------:R0:W-:Y:S04]  /*11820*/  STS.U16 [R2+0xb00], R3 ;  /* 0x000b000302007388 */ /* 0x0001e80000000400 */
[----:B-1----:R-:W3:Y:S04]  /*11830*/  LDL.LU R61, [R1+0x420] ;  /* 0x00042000013d7983 */ /* 0x002ee80000300800 */
[----:B0-----:R-:W3:Y:S04]  /*11840*/  LDL.LU R3, [R1+0x41c] ;  /* 0x00041c0001037983 */ /* 0x001ee80000300800 */
[----:B------:R-:W3:Y:S04]  /*11850*/  LDL.LU R4, [R1+0x418] ;  /* 0x0004180001047983 */ /* 0x000ee80000300800 */
[----:B------:R-:W3:Y:S04]  /*11860*/  LDL.LU R5, [R1+0x414] ;  /* 0x0004140001057983 */ /* 0x000ee80000300800 */
[----:B----4-:R0:W-:Y:S04]  /*11870*/  STS.U16 [R2+0xb40], R33 ;  /* 0x000b402102007388 */ /* 0x0101e80000000400 */
[----:B------:R1:W-:Y:S04]  /*11880*/  STS.U16 [R2+0xb80], R34 ;  /* 0x000b802202007388 */ /* 0x0003e80000000400 */
[----:B0-----:R-:W4:Y:S04]  /*11890*/  LDL.LU R33, [R1+0x10d8] ;  /* 0x0010d80001217983 */ /* 0x001f280000300800 */
[----:B--2---:R0:W-:Y:S04]  /*118a0*/  STS.U16 [R2+0xbc0], R35 ;  /* 0x000bc02302007388 */ /* 0x0041e80000000400 */
[----:B-1----:R-:W2:Y:S04]  /*118b0*/  LDL.LU R34, [R1+0x10d4] ;  /* 0x0010d40001227983 */ /* 0x002ea80000300800 */
[----:B---3--:R1:W-:Y:S04]  /*118c0*/  STS.U16 [R2+0xf40], R36 ;  /* 0x000f402402007388 */ /* 0x0083e80000000400 */
[----:B0-----:R-:W3:Y:S04]  /*118d0*/  LDL.LU R35, [R1+0x10d0] ;  /* 0x0010d00001237983 */ /* 0x001ee80000300800 */
[----:B------:R0:W-:Y:S04]  /*118e0*/  STS.U16 [R2+0xf00], R37 ;  /* 0x000f002502007388 */ /* 0x0001e80000000400 */
[----:B-1----:R-:W2:Y:S04]  /*118f0*/  LDL.LU R36, [R1+0x10cc] ;  /* 0x0010cc0001247983 */ /* 0x002ea80000300800 */
[----:B------:R1:W-:Y:S04]  /*11900*/  STS.U16 [R2+0xfc0], R38 ;  /* 0x000fc02602007388 */ /* 0x0003e80000000400 */
[----:B0-----:R-:W2:Y:S04]  /*11910*/  LDL.LU R37, [R1+0x10c8] ;  /* 0x0010c80001257983 */ /* 0x001ea80000300800 */
        /* <DEDUP_REMOVED lines=13> */
[----:B------:R0:W-:Y:S04]  /*119f0*/  STS.U16 [R2+0x17c0], R46 ;  /* 0x0017c02e02007388 */ /* 0x0001e80000000400 */
[----:B------:R0:W-:Y:S04]  /*11a00*/  STS.U16 [R2+0x1780], R47 ;  /* 0x0017802f02007388 */ /* 0x0001e80000000400 */
[----:B-1----:R-:W2:Y:S04]  /*11a10*/  LDL.LU R44, [R1+0x10ac] ;  /* 0x0010ac00012c7983 */ /* 0x002ea80000300800 */
[----:B------:R1:W-:Y:S04]  /*11a20*/  STS.U16 [R2+0x1b00], R48 ;  /* 0x001b003002007388 */ /* 0x0003e80000000400 */
[----:B0-----:R-:W2:Y:S04]  /*11a30*/  LDL.LU R45, [R1+0x10a8] ;  /* 0x0010a800012d7983 */ /* 0x001ea80000300800 */
[----:B------:R0:W-:Y:S04]  /*11a40*/  STS.U16 [R2+0x1b40], R49 ;  /* 0x001b403102007388 */ /* 0x0001e80000000400 */
[----:B------:R-:W2:Y:S04]  /*11a50*/  LDL.LU R46, [R1+0x10a4] ;  /* 0x0010a400012e7983 */ /* 0x000ea80000300800 */
[----:B------:R0:W-:Y:S04]  /*11a60*/  STS.U16 [R2+0x1b80], R50 ;  /* 0x001b803202007388 */ /* 0x0001e80000000400 */
[----:B------:R-:W2:Y:S04]  /*11a70*/  LDL.LU R47, [R1+0x10a0] ;  /* 0x0010a000012f7983 */ /* 0x000ea80000300800 */
[----:B------:R0:W-:Y:S04]  /*11a80*/  STS.U16 [R2+0x1bc0], R51 ;  /* 0x001bc03302007388 */ /* 0x0001e80000000400 */
[----:B-1----:R-:W2:Y:S04]  /*11a90*/  LDL.LU R48, [R1+0x109c] ;  /* 0x00109c0001307983 */ /* 0x002ea80000300800 */
[----:B------:R1:W-:Y:S04]  /*11aa0*/  STS.U16 [R2+0x1f40], R52 ;  /* 0x001f403402007388 */ /* 0x0003e80000000400 */
[----:B0-----:R-:W2:Y:S04]  /*11ab0*/  LDL.LU R49, [R1+0x1098] ;  /* 0x0010980001317983 */ /* 0x001ea80000300800 */
[----:B------:R-:W-:Y:S04]  /*11ac0*/  STS.U16 [R2+0x1f00], R53 ;  /* 0x001f003502007388 */ /* 0x000fe80000000400 */
[----:B------:R-:W2:Y:S04]  /*11ad0*/  LDL.LU R50, [R1+0x1094] ;  /* 0x0010940001327983 */ /* 0x000ea80000300800 */
[----:B------:R-:W-:Y:S04]  /*11ae0*/  STS.U16 [R2+0x1fc0], R54 ;  /* 0x001fc03602007388 */ /* 0x000fe80000000400 */
[----:B------:R0:W-:Y:S04]  /*11af0*/  STS.U16 [R2+0x1f80], R0 ;  /* 0x001f800002007388 */ /* 0x0001e80000000400 */
[----:B------:R-:W2:Y:S04]  /*11b00*/  LDL.LU R51, [R1+0x1090] ;  /* 0x0010900001337983 */ /* 0x000ea80000300800 */
[----:B-1----:R-:W2:Y:S04]  /*11b10*/  LDL.LU R52, [R1+0x108c] ;  /* 0x00108c0001347983 */ /* 0x002ea80000300800 */
[----:B0-----:R-:W0:Y:S04]  /*11b20*/  S2R R0, SR_TID.X ;  /* 0x0000000000007919 */ /* 0x001e280000002100 */
[----:B------:R-:W2:Y:S04]  /*11b30*/  LDL.LU R53, [R1+0x1088] ;  /* 0x0010880001357983 */ /* 0x000ea80000300800 */
[----:B------:R-:W2:Y:S01]  /*11b40*/  LDL.LU R54, [R1+0x1084] ;  /* 0x0010840001367983 */ /* 0x000ea20000300800 */
[----:B0-----:R-:W-:-:S05]  /*11b50*/  LOP3.LUT R0, R0, 0x1f, RZ, 0xc0, !PT ;  /* 0x0000001f00007812 */ /* 0x001fca00078ec0ff */
[----:B------:R-:W-:-:S05]  /*11b60*/  IMAD.SHL.U32 R0, R0, 0x2, RZ ;  /* 0x0000000200007824 */ /* 0x000fca00078e00ff */
[----:B------:R0:W-:Y:S04]  /*11b70*/  STS.U16 [R0+0x2000], R55 ;  /* 0x0020003700007388 */ /* 0x0001e80000000400 */
[----:B------:R1:W-:Y:S04]  /*11b80*/  STS.U16 [R0+0x2040], R58 ;  /* 0x0020403a00007388 */ /* 0x0003e80000000400 */
[----:B------:R1:W-:Y:S04]  /*11b90*/  STS.U16 [R0+0x2200], R59 ;  /* 0x0022003b00007388 */ /* 0x0003e80000000400 */
[----:B0-----:R-:W2:Y:S04]  /*11ba0*/  LDL.LU R55, [R1+0x1080] ;  /* 0x0010800001377983 */ /* 0x001ea80000300800 */
[----:B-1----:R-:W2:Y:S04]  /*11bb0*/  LDL.LU R58, [R1+0x107c] ;  /* 0x00107c00013a7983 */ /* 0x002ea80000300800 */
[----:B------:R-:W2:Y:S04]  /*11bc0*/  LDL.LU R59, [R1+0x1078] ;  /* 0x00107800013b7983 */ /* 0x000ea80000300800 */
[----:B------:R0:W-:Y:S04]  /*11bd0*/  STS.U16 [R0+0x2240], R60 ;  /* 0x0022403c00007388 */ /* 0x0001e80000000400 */
[----:B------:R1:W-:Y:S04]  /*11be0*/  STS.U16 [R0+0x2400], R61 ;  /* 0x0024003d00007388 */ /* 0x0003e80000000400 */
[----:B------:R1:W-:Y:S04]  /*11bf0*/  STS.U16 [R0+0x2440], R3 ;  /* 0x0024400300007388 */ /* 0x0003e80000000400 */
[----:B0-----:R-:W2:Y:S04]  /*11c00*/  LDL.LU R60, [R1+0x1074] ;  /* 0x00107400013c7983 */ /* 0x001ea80000300800 */
[----:B-1----:R-:W2:Y:S04]  /*11c10*/  LDL.LU R61, [R1+0x1070] ;  /* 0x00107000013d7983 */ /* 0x002ea80000300800 */
[----:B------:R-:W2:Y:S04]  /*11c20*/  LDL.LU R3, [R1+0x106c] ;  /* 0x00106c0001037983 */ /* 0x000ea80000300800 */
[----:B------:R-:W-:Y:S04]  /*11c30*/  STS.U16 [R0+0x2600], R4 ;  /* 0x0026000400007388 */ /* 0x000fe80000000400 */
[----:B------:R-:W-:Y:S04]  /*11c40*/  STS.U16 [R0+0x2640], R5 ;  /* 0x0026400500007388 */ /* 0x000fe80000000400 */
[----:B--2---:R0:W-:Y:S04]  /*11c50*/  STS.U16 [R0+0x2800], R3 ;  /* 0x0028000300007388 */ /* 0x0041e80000000400 */
[----:B0-----:R-:W2:Y:S04]  /*11c60*/  LDL.LU R3, [R1+0x1068] ;  /* 0x0010680001037983 */ /* 0x001ea80000300800 */
        /* <DEDUP_REMOVED lines=11> */
[----:B------:R0:W-:Y:S04]  /*11d20*/  STS.U16 [R57+0x2480], R48 ;  /* 0x0024803039007388 */ /* 0x0001e80000000400 */
        /* <DEDUP_REMOVED lines=12> */
[----:B---3--:R-:W-:Y:S04]  /*11df0*/  STS.U16 [R56+0x2140], R35 ;  /* 0x0021402338007388 */ /* 0x008fe80000000400 */
[----:B------:R-:W-:Y:S04]  /*11e00*/  STS.U16 [R56+0x2300], R34 ;  /* 0x0023002238007388 */ /* 0x000fe80000000400 */
[----:B----4-:R-:W-:Y:S04]  /*11e10*/  STS.U16 [R56+0x2340], R33 ;  /* 0x0023402138007388 */ /* 0x010fe80000000400 */
        /* <DEDUP_REMOVED lines=12> */
[----:B0-----:R-:W3:Y:S04]  /*11ee0*/  LDL.LU.64 R48, [R1+0x310] ;  /* 0x0003100001307983 */ /* 0x001ee80000300a00 */
[----:B------:R-:W3:Y:S04]  /*11ef0*/  LDL.LU.64 R50, [R1+0x318] ;  /* 0x0003180001327983 */ /* 0x000ee80000300a00 */
[----:B--2---:R-:W-:Y:S04]  /*11f00*/  STS.U16 [R2+0x2fc0], R3 ;  /* 0x002fc00302007388 */ /* 0x004fe80000000400 */
        /* <DEDUP_REMOVED lines=13> */
[----:B0-----:R-:W2:Y:S04]  /*11fe0*/  LDL.LU.64 R8, [R1+0x60] ;  /* 0x0000600001087983 */ /* 0x001ea80000300a00 */
[----:B------:R-:W4:Y:S04]  /*11ff0*/  LDL.LU.64 R12, [R1+0x300] ;  /* 0x00030000010c7983 */ /* 0x000f280000300a00 */
[----:B------:R-:W4:Y:S04]  /*12000*/  LDL.LU.64 R14, [R1+0x308] ;  /* 0x00030800010e7983 */ /* 0x000f280000300a00 */
[----:B------:R-:W2:Y:S04]  /*12010*/  LDL.LU.64 R10, [R1+0x68] ;  /* 0x00006800010a7983 */ /* 0x000ea80000300a00 */
[----:B------:R-:W0:Y:S04]  /*12020*/  S2R R57, SR_TID.X ;  /* 0x0000000000397919 */ /* 0x000e280000002100 */
[----:B------:R-:W1:Y:S04]  /*12030*/  S2R R58, SR_TID.X ;  /* 0x00000000003a7919 */ /* 0x000e680000002100 */
[----:B------:R-:W-:Y:S04]  /*12040*/  STS.U16 [R2+0x2dc0], R7 ;  /* 0x002dc00702007388 */ /* 0x000fe80000000400 */
[----:B------:R-:W-:Y:S01]  /*12050*/  STS.U16 [R2+0x2f80], R6 ;  /* 0x002f800602007388 */ /* 0x000fe20000000400 */
[----:B0-----:R-:W-:-:S05]  /*12060*/  LOP3.LUT R56, R57, 0x7, RZ, 0xc0, !PT ;  /* 0x0000000739387812 */ /* 0x001fca00078ec0ff */
[----:B------:R-:W-:Y:S02]  /*12070*/  IMAD R60, R56, 0x110, RZ ;  /* 0x00000110383c7824 */ /* 0x000fe400078e02ff */
[----:B------:R-:W-:Y:S02]  /*12080*/  IMAD.SHL.U32 R56, R57, 0x80, RZ ;  /* 0x0000008039387824 */ /* 0x000fe400078e00ff */
[C---:B-1----:R-:W-:Y:S02]  /*12090*/  IMAD.SHL.U32 R57, R58.reuse, 0x8, RZ ;  /* 0x000000083a397824 */ /* 0x042fe400078e00ff */
[C---:B------:R-:W-:Y:S01]  /*120a0*/  IMAD.SHL.U32 R59, R58.reuse, 0x2, RZ ;  /* 0x000000023a3b7824 */ /* 0x040fe200078e00ff */
[----:B------:R-:W-:Y:S02]  /*120b0*/  LOP3.LUT R58, R58, 0x7, RZ, 0xc0, !PT ;  /* 0x000000073a3a7812 */ /* 0x000fe400078ec0ff */
[----:B------:R-:W-:Y:S02]  /*120c0*/  LOP3.LUT R57, R57, 0x30, RZ, 0xc0, !PT ;  /* 0x0000003039397812 */ /* 0x000fe400078ec0ff */
[----:B------:R-:W-:-:S03]  /*120d0*/  LOP3.LUT R4, R60, 0x10, R59, 0x78, !PT ;  /* 0x000000103c047812 */ /* 0x000fc600078e783b */
[----:B------:R-:W-:Y:S01]  /*120e0*/  IMAD R5, R58, 0x40, R57 ;  /* 0x000000403a057824 */ /* 0x000fe200078e0239 */
[----:B------:R-:W-:Y:S01]  /*120f0*/  LOP3.LUT R4, R4, 0x800, R56, 0xf8, !PT ;  /* 0x0000080004047812 */ /* 0x000fe200078ef838 */
[----:B------:R-:W-:Y:S03]  /*12100*/  BAR.SYNC.DEFER_BLOCKING 0x0 ;  /* 0x0000000000007b1d */ /* 0x000fe60000010000 */
[----:B------:R-:W-:-:S03]  /*12110*/  LOP3.LUT R5, R5, 0x30, R59, 0x78, !PT ;  /* 0x0000003005057812 */ /* 0x000fc600078e783b */
[----:B------:R-:W-:Y:S04]  /*12120*/  LDSM.16.MT88.4 R52, [R4] ;  /* 0x000000000434783b */ /* 0x000fe80000004200 */
[----:B------:R-:W0:Y:S04]  /*12130*/  LDSM.16.M88.4 R40, [R5+0x2200] ;  /* 0x002200000528783b */ /* 0x000e280000000200 */
[----:B------:R-:W2:Y:S04]  /*12140*/  LDSM.16.M88.4 R36, [R5+0x2400] ;  /* 0x002400000524783b */ /* 0x000ea80000000200 */
[----:B------:R-:W3:Y:S04]  /*12150*/  LDSM.16.M88.4 R44, [R5+0x2000] ;  /* 0x00200000052c783b */ /* 0x000ee80000000200 */
[----:B------:R-:W1:Y:S04]  /*12160*/  LDSM.16.M88.4 R32, [R5+0x2600] ;  /* 0x002600000520783b */ /* 0x000e680000000200 */
[----:B------:R-:W1:Y:S04]  /*12170*/  LDSM.16.M88.4 R28, [R5+0x2800] ;  /* 0x00280000051c783b */ /* 0x000e680000000200 */
[----:B------:R-:W1:Y:S04]  /*12180*/  LDSM.16.M88.4 R24, [R5+0x2a00] ;  /* 0x002a00000518783b */ /* 0x000e680000000200 */
[----:B------:R-:W1:Y:S04]  /*12190*/  S2R R61, SR_TID.X ;  /* 0x00000000003d7919 */ /* 0x000e680000002100 */
[----:B------:R-:W-:Y:S04]  /*121a0*/  LDSM.16.M88.4 R20, [R5+0x2c00] ;  /* 0x002c00000514783b */ /* 0x000fe80000000200 */
[----:B0-----:R-:W-:Y:S04]  /*121b0*/  STL [R1+0xf0c], R42 ;  /* 0x000f0c2a01007387 */ /* 0x001fe80000100800 */
[----:B------:R-:W-:Y:S04]  /*121c0*/  STL [R1+0xf08], R43 ;  /* 0x000f082b01007387 */ /* 0x000fe80000100800 */
[----:B------:R-:W3:Y:S04]  /*121d0*/  LDL.LU.64 R56, [R1+0x40] ;  /* 0x0000400001387983 */ /* 0x000ee80000300a00 */
[----:B------:R-:W3:Y:S01]  /*121e0*/  LDL.LU.64 R58, [R1+0x48] ;  /* 0x00004800013a7983 */ /* 0x000ee20000300a00 */
[C---:B----4-:R-:W-:Y:S11]  /*121f0*/  HMMA.16816.F32 R12, R52.reuse, R40, R12 ;  /* 0x00000028340c723c */ /* 0x050ff6000000180c */
[----:B------:R-:W-:Y:S11]  /*12200*/  @!UPT UIADD3 URZ, URZ, URZ, URZ ;  /* 0x0000003f3f3ff290 */ /* 0x000ff6000fffe03f */
[----:B------:R-:W-:Y:S01]  /*12210*/  @!UPT UIADD3 URZ, URZ, URZ, URZ ;  /* 0x0000003f3f3ff290 */ /* 0x000fe2000fffe03f */
[----:B------:R-:W-:Y:S04]  /*12220*/  STL.64 [R1+0x300], R12 ;  /* 0x0003000c01007387 */ /* 0x000fe80000100a00 */
[----:B------:R2:W-:Y:S02]  /*12230*/  STL.64 [R1+0x308], R14 ;  /* 0x0003080e01007387 */ /* 0x0005e40000100a00 */
[C---:B--2---:R-:W-:Y:S02]  /*12240*/  HMMA.16816.F32 R12, R52.reuse, R36, R8 ;  /* 0x00000024340c723c */ /* 0x044fe40000001808 */
[----:B------:R-:W-:Y:S04]  /*12250*/  STL.64 [R1+0x1060], R40 ;  /* 0x0010602801007387 */ /* 0x000fe80000100a00 */
[----:B------:R-:W2:Y:S11]  /*12260*/  LDL.LU.64 R8, [R1+0x2f0] ;  /* 0x0002f00001087983 */ /* 0x000eb60000300a00 */
[----:B------:R-:W-:Y:S06]  /*12270*/  @!UPT UIADD3 URZ, URZ, URZ, URZ ;  /* 0x0000003f3f3ff290 */ /* 0x000fec000fffe03f */
[----:B------:R0:W-:Y:S04]  /*12280*/  STL.64 [R1+0x60], R12 ;  /* 0x0000600c01007387 */ /* 0x0001e80000100a00 */
[----:B------:R4:W-:Y:S04]  /*12290*/  STL.64 [R1+0x68], R14 ;  /* 0x0000680e01007387 */ /* 0x0009e80000100a00 */
[----:B------:R-:W2:Y:S04]  /*122a0*/  LDL.LU.64 R10, [R1+0x2f8] ;  /* 0x0002f800010a7983 */ /* 0x000ea80000300a00 */
[----:B0-----:R-:W2:Y:S04]  /*122b0*/  LDL.LU.64 R12, [R1+0x2e0] ;  /* 0x0002e000010c7983 */ /* 0x001ea80000300a00 */
[----:B----4-:R-:W4:Y:S04]  /*122c0*/  LDL.LU.64 R14, [R1+0x2e8] ;  /* 0x0002e800010e7983 */ /* 0x010f280000300a00 */
[----:B------:R-:W4:Y:S04]  /*122d0*/  LDL.LU.64 R40, [R1+0x2d0] ;  /* 0x0002d00001287983 */ /* 0x000f280000300a00 */
[----:B------:R-:W4:Y:S01]  /*122e0*/  LDL.LU.64 R42, [R1+0x2d8] ;  /* 0x0002d800012a7983 */ /* 0x000f220000300a00 */
[----:B---3--:R-:W-:Y:S03]  /*122f0*/  HMMA.16816.F32 R16, R52, R44, R48 ;  /* 0x0000002c3410723c */ /* 0x008fe60000001830 */
[----:B------:R-:W-:Y:S04]  /*12300*/  STL.64 [R1+0x1058], R38 ;  /* 0x0010582601007387 */ /* 0x000fe80000100a00 */
[----:B------:R0:W-:Y:S01]  /*12310*/  STL.64 [R1+0x1050], R36 ;  /* 0x0010502401007387 */ /* 0x0001e20000100a00 */
[----:B-1----:R-:W-:-:S02]  /*12320*/  IMAD.SHL.U32 R49, R61, 0x2, RZ ;  /* 0x000000023d317824 */ /* 0x002fc400078e00ff */
[C---:B------:R-:W-:Y:S01]  /*12330*/  IMAD.SHL.U32 R51, R61.reuse, 0x80, RZ ;  /* 0x000000803d337824 */ /* 0x040fe200078e00ff */
[----:B------:R-:W-:Y:S11]  /*12340*/  STL.64 [R1+0x1048], R34 ;  /* 0x0010482201007387 */ /* 0x000ff60000100a00 */
[----:B------:R-:W-:Y:S02]  /*12350*/  @!UPT UIADD3 URZ, URZ, URZ, URZ ;  /* 0x0000003f3f3ff290 */ /* 0x000fe4000fffe03f */
[----:B------:R-:W-:Y:S02]  /*12360*/  IMAD.MOV.U32 R60, RZ, RZ, R16 ;  /* 0x000000ffff3c7224 */ /* 0x000fe400078e0010 */
[----:B------:R-:W-:Y:S02]  /*12370*/  IMAD.MOV.U32 R3, RZ, RZ, R17 ;  /* 0x000000ffff037224 */ /* 0x000fe400078e0011 */
[----:B------:R-:W-:Y:S02]  /*12380*/  IMAD.MOV.U32 R2, RZ, RZ, R18 ;  /* 0x000000ffff027224 */ /* 0x000fe400078e0012 */
[----:B------:R-:W-:Y:S02]  /*12390*/  IMAD.MOV.U32 R0, RZ, RZ, R19 ;  /* 0x000000ffff007224 */ /* 0x000fe400078e0013 */
[----:B------:R1:W-:Y:S01]  /*123a0*/  LDSM.16.M88.4 R16, [R5+0x2e00] ;  /* 0x002e00000510783b */ /* 0x0003e20000000200 */
[----:B0-----:R-:W-:Y:S01]  /*123b0*/  HMMA.16816.F32 R36, R52, R32, R56 ;  /* 0x000000203424723c */ /* 0x001fe20000001838 */
[----:B-1----:R-:W-:-:S05]  /*123c0*/  LOP3.LUT R5, R61, 0x7, RZ, 0xc0, !PT ;  /* 0x000000073d057812 */ /* 0x002fca00078ec0ff */
[----:B------:R-:W-:Y:S01]  /*123d0*/  IMAD R50, R5, 0x110, RZ ;  /* 0x0000011005327824 */ /* 0x000fe200078e02ff */
[----:B------:R-:W-:Y:S04]  /*123e0*/  STL.64 [R1+0x1040], R32 ;  /* 0x0010402001007387 */ /* 0x000fe80000100a00 */
[----:B------:R-:W-:Y:S01]  /*123f0*/  LOP3.LUT R61, R50, 0x10, R49, 0x78, !PT ;  /* 0x00000010323d7812 */ /* 0x000fe200078e7831 */
[----:B------:R-:W-:Y:S03]  /*12400*/  LDSM.16.MT88.4 R4, [R4+0x80] ;  /* 0x000080000404783b */ /* 0x000fe60000004200 */
[----:B------:R-:W-:-:S08]  /*12410*/  LOP3.LUT R61, R61, 0x800, R51, 0xf8, !PT ;  /* 0x000008003d3d7812 */ /* 0x000fd000078ef833 */
[----:B------:R-:W-:Y:S04]  /*12420*/  STL.64 [R1+0x40], R36 ;  /* 0x0000402401007387 */ /* 0x000fe80000100a00 */
[----:B------:R-:W-:Y:S01]  /*12430*/  STL.64 [R1+0x48], R38 ;  /* 0x0000482601007387 */ /* 0x000fe20000100a00 */
[----:B------:R-:W-:-:S03]  /*12440*/  LOP3.LUT R61, R61, 0x20, RZ, 0x3c, !PT ;  /* 0x000000203d3d7812 */ /* 0x000fc600078e3cff */
[----:B------:R-:W-:Y:S04]  /*12450*/  STL.64 [R1+0x1038], R30 ;  /* 0x0010381e01007387 */ /* 0x000fe80000100a00 */
[----:B------:R-:W-:Y:S01]  /*12460*/  STL.64 [R1+0x1030], R28 ;  /* 0x0010301c01007387 */ /* 0x000fe20000100a00 */
[C---:B--2---:R-:W-:Y:S08]  /*12470*/  HMMA.16816.F32 R8, R52.reuse, R28, R8 ;  /* 0x0000001c3408723c */ /* 0x044ff00000001808 */
[C---:B----4-:R-:W-:Y:S11]  /*12480*/  HMMA.16816.F32 R12, R52.reuse, R24, R12 ;  /* 0x00000018340c723c */ /* 0x050ff6000000180c */
[----:B------:R-:W-:Y:S04]  /*12490*/  @!UPT UIADD3 URZ, URZ, URZ, URZ ;  /* 0x0000003f3f3ff290 */ /* 0x000fe8000fffe03f */
[----:B------:R-:W-:Y:S04]  /*124a0*/  STL.64 [R1+0x2f0], R8 ;  /* 0x0002f00801007387 */ /* 0x000fe80000100a00 */
[----:B------:R-:W-:Y:S04]  /*124b0*/  STL.64 [R1+0x2f8], R10 ;  /* 0x0002f80a01007387 */ /* 0x000fe80000100a00 */
[----:B------:R-:W2:Y:S04]  /*124c0*/  LDL.LU.64 R56, [R1+0x290] ;  /* 0x0002900001387983 */ /* 0x000ea80000300a00 */
[----:B------:R-:W2:Y:S04]  /*124d0*/  LDL.LU.64 R58, [R1+0x298] ;  /* 0x00029800013a7983 */ /* 0x000ea80000300a00 */
[----:B------:R-:W-:Y:S04]  /*124e0*/  STL.64 [R1+0x2e0], R12 ;  /* 0x0002e00c01007387 */ /* 0x000fe80000100a00 */
[----:B------:R-:W-:Y:S04]  /*124f0*/  STL.64 [R1+0x2e8], R14 ;  /* 0x0002e80e01007387 */ /* 0x000fe80000100a00 */
[----:B------:R-:W0:Y:S04]  /*12500*/  LDSM.16.MT88.4 R12, [R61+0x80] ;  /* 0x000080003d0c783b */ /* 0x000e280000004200 */
[----:B------:R-:W-:Y:S04]  /*12510*/  LDSM.16.MT88.4 R8, [R61] ;  /* 0x000000003d08783b */ /* 0x000fe80000004200 */
[----:B0-----:R-:W-:Y:S04]  /*12520*/  STL.64 [R1+0xfd8], R14 ;  /* 0x000fd80e01007387 */ /* 0x001fe80000100a00 */
[----:B------:R0:W-:Y:S02]  /*12530*/  STL.64 [R1+0xfd0], R12 ;  /* 0x000fd00c01007387 */ /* 0x0001e40000100a00 */
[----:B0-----:R-:W-:Y:S02]  /*12540*/  HMMA.16816.F32 R12, R52, R20, R40 ;  /* 0x00000014340c723c */ /* 0x001fe40000001828 */
[----:B------:R-:W3:Y:S04]  /*12550*/  LDL.LU.64 R40, [R1+0x200] ;  /* 0x0002000001287983 */ /* 0x000ee80000300a00 */
[----:B------:R-:W3:Y:S11]  /*12560*/  LDL.LU.64 R42, [R1+0x208] ;  /* 0x00020800012a7983 */ /* 0x000ef60000300a00 */
[----:B------:R-:W-:Y:S06]  /*12570*/  @!UPT UIADD3 URZ, URZ, URZ, URZ ;  /* 0x0000003f3f3ff290 */ /* 0x000fec000fffe03f */
[----:B------:R-:W-:Y:S04]  /*12580*/  STL.64 [R1+0x2d0], R12 ;  /* 0x0002d00c01007387 */ /* 0x000fe80000100a00 */
[----:B------:R0:W-:Y:S04]  /*12590*/  STL.64 [R1+0x2d8], R14 ;  /* 0x0002d80e01007387 */ /* 0x0001e80000100a00 */
[----:B------:R-:W4:Y:S04]  /*125a0*/  LDL.LU.64 R36, [R1+0x1f0] ;  /* 0x0001f00001247983 */ /* 0x000f280000300a00 */
[----:B------:R-:W4:Y:S01]  /*125b0*/  LDL.LU.64 R38, [R1+0x1f8] ;  /* 0x0001f80001267983 */ /* 0x000f220000300a00 */
[----:B0-----:R-:W-:-:S03]  /*125c0*/  LOP3.LUT R15, R50, 0x10, R49, 0x78, !PT ;  /* 0x00000010320f7812 */ /* 0x001fc600078e7831 */
[----:B------:R-:W4:Y:S01]  /*125d0*/  LDL.LU.64 R32, [R1+0x1e0] ;  /* 0x0001e00001207983 */ /* 0x000f220000300a00 */
[----:B------:R-:W-:-:S03]  /*125e0*/  LOP3.LUT R15, R15, 0x800, R51, 0xf8, !PT ;  /* 0x000008000f0f7812 */ /* 0x000fc600078ef833 */
[----:B------:R-:W4:Y:S01]  /*125f0*/  LDL.LU.64 R34, [R1+0x1e8] ;  /* 0x0001e80001227983 */ /* 0x000f220000300a00 */
[----:B------:R-:W-:-:S03]  /*12600*/  LOP3.LUT R15, R15, 0x40, RZ, 0x3c, !PT ;  /* 0x000000400f0f7812 */ /* 0x000fc600078e3cff */
[----:B------:R-:W4:Y:S04]  /*12610*/  LDL.LU.64 R28, [R1+0x1d0] ;  /* 0x0001d000011c7983 */ /* 0x000f280000300a00 */
[----:B------:R-:W0:Y:S04]  /*12620*/  LDSM.16.MT88.4 R48, [R15] ;  /* 0x000000000f30783b */ /* 0x000e280000004200 */
[----:B------:R-:W4:Y:S04]  /*12630*/  LDL.LU.64 R30, [R1+0x1d8] ;  /* 0x0001d800011e7983 */ /* 0x000f280000300a00 */
[----:B0-----:R-:W-:Y:S04]  /*12640*/  STL.64 [R1+0xfc8], R50 ;  /* 0x000fc83201007387 */ /* 0x001fe80000100a00 */
[----:B------:R2:W-:Y:S02]  /*12650*/  STL.64 [R1+0xfc0], R48 ;  /* 0x000fc03001007387 */ /* 0x0005e40000100a00 */
[----:B--2---:R-:W-:Y:S02]  /*12660*/  HMMA.16816.F32 R48, R52, R16, R56 ;  /* 0x000000103430723c */ /* 0x004fe40000001838 */
[----:B------:R-:W0:Y:S04]  /*12670*/  LDSM.16.MT88.4 R52, [R15+0x80] ;  /* 0x000080000f34783b */ /* 0x000e280000004200 */
[----:B------:R-:W2:Y:S04]  /*12680*/  LDL.LU.64 R56, [R1+0x1b0] ;  /* 0x0001b00001387983 */ /* 0x000ea80000300a00 */
[----:B------:R-:W2:Y:S11]  /*12690*/  LDL.LU.64 R58, [R1+0x1b8] ;  /* 0x0001b800013a7983 */ /* 0x000eb60000300a00 */
[----:B------:R-:W-:Y:S02]  /*126a0*/  @!UPT UIADD3 URZ, URZ, URZ, URZ ;  /* 0x0000003f3f3ff290 */ /* 0x000fe4000fffe03f */
[----:B------:R1:W-:Y:S04]  /*126b0*/  STL.64 [R1+0x290], R48 ;  /* 0x0002903001007387 */ /* 0x0003e80000100a00 */
[----:B------:R0:W-:Y:S04]  /*126c0*/  STL.64 [R1+0x298], R50 ;  /* 0x0002983201007387 */ /* 0x0001e80000100a00 */
[----:B-1----:R-:W2:Y:S04]  /*126d0*/  LDL.LU.64 R48, [R1+0x1a0] ;  /* 0x0001a00001307983 */ /* 0x002ea80000300a00 */
[----:B0-----:R-:W2:Y:S04]  /*126e0*/  LDL.LU.64 R50, [R1+0x1a8] ;  /* 0x0001a80001327983 */ /* 0x001ea80000300a00 */
[----:B------:R-:W2:Y:S04]  /*126f0*/  LDL.LU.64 R12, [R1+0x130] ;  /* 0x00013000010c7983 */ /* 0x000ea80000300a00 */
[----:B------:R-:W2:Y:S04]  /*12700*/  LDL.LU.64 R14, [R1+0x138] ;  /* 0x00013800010e7983 */ /* 0x000ea80000300a00 */
[----:B------:R-:W-:Y:S01]  /*12710*/  STL.64 [R1+0xf88], R54 ;  /* 0x000f883601007387 */ /* 0x000fe20000100a00 */
[C---:B---3--:R-:W-:Y:S03]  /*12720*/  HMMA.16816.F32 R40, R4.reuse, R44, R40 ;  /* 0x0000002c0428723c */ /* 0x048fe60000001828 */
[----:B------:R0:W-:Y:S04]  /*12730*/  STL.64 [R1+0xf80], R52 ;  /* 0x000f803401007387 */ /* 0x0001e80000100a00 */
[----:B0-----:R-:W3:Y:S04]  /*12740*/  LDL.LU.64 R52, [R1+0x1c0] ;  /* 0x0001c00001347983 */ /* 0x001ee80000300a00 */
[----:B------:R-:W3:Y:S11]  /*12750*/  LDL.LU.64 R54, [R1+0x1c8] ;  /* 0x0001c80001367983 */ /* 0x000ef60000300a00 */
[----:B------:R-:W-:Y:S01]  /*12760*/  @!UPT UIADD3 URZ, URZ, URZ, URZ ;  /* 0x0000003f3f3ff290 */ /* 0x000fe2000fffe03f */
[----:B------:R0:W-:Y:S04]  /*12770*/  STL.64 [R1+0x200], R40 ;  /* 0x0002002801007387 */ /* 0x0001e80000100a00 */
[----:B------:R-:W-:Y:S04]  /*12780*/  STL.64 [R1+0x208], R42 ;  /* 0x0002082a01007387 */ /* 0x000fe80000100a00 */
[----:B0-----:R-:W4:Y:S02]  /*12790*/  LDL.LU.64 R40, [R1+0x1060] ;  /* 0x0010600001287983 */ /* 0x001f240000300a00 */
[C---:B----4-:R-:W-:Y:S11]  /*127a0*/  HMMA.16816.F32 R36, R4.reuse, R40, R36 ;  /* 0x000000280424723c */ /* 0x050ff60000001824 */
[----:B------:R-:W-:Y:S11]  /*127b0*/  @!UPT UIADD3 URZ, URZ, URZ, URZ ;  /* 0x0000003f3f3ff290 */ /* 0x000ff6000fffe03f */
[----:B------:R-:W-:Y:S01]  /*127c0*/  @!UPT UIADD3 URZ, URZ, URZ, URZ ;  /* 0x0000003f3f3ff290 */ /* 0x000fe2000fffe03f */
[----:B------:R-:W-:Y:S04]  /*127d0*/  STL.64 [R1+0x1f0], R36 ;  /* 0x0001f02401007387 */ /* 0x000fe80000100a00 */
[----:B------:R0:W-:Y:S04]  /*127e0*/  STL.64 [R1+0x1f8], R38 ;  /* 0x0001f82601007387 */ /* 0x0001e80000100a00 */
[----:B0-----:R-:W4:Y:S04]  /*127f0*/  LDL.LU.64 R38, [R1+0x1058] ;  /* 0x0010580001267983 */ /* 0x001f280000300a00 */
[----:B------:R-:W2:Y:S02]  /*12800*/  LDL.LU.64 R36, [R1+0x1050] ;  /* 0x0010500001247983 */ /* 0x000ea40000300a00 */
[C---:B--2---:R-:W-:Y:S11]  /*12810*/  HMMA.16816.F32 R32, R4.reuse, R36, R32 ;  /* 0x000000240420723c */ /* 0x044ff60000001820 */
[----:B------:R-:W-:Y:S11]  /*12820*/  @!UPT UIADD3 URZ, URZ, URZ, URZ ;  /* 0x0000003f3f3ff290 */ /* 0x000ff6000fffe03f */
[----:B------:R-:W-:Y:S01]  /*12830*/  @!UPT UIADD3 URZ, URZ, URZ, URZ ;  /* 0x0000003f3f3ff290 */ /* 0x000fe2000fffe03f */
[----:B------:R-:W-:Y:S04]  /*12840*/  STL.64 [R1+0x1e0], R32 ;  /* 0x0001e02001007387 */ /* 0x000fe80000100a00 */
[----:B------:R0:W-:Y:S04]  /*12850*/  STL.64 [R1+0x1e8], R34 ;  /* 0x0001e82201007387 */ /* 0x0001e80000100a00 */
[----:B0-----:R-:W2:Y:S04]  /*12860*/  LDL.LU.64 R34, [R1+0x1048] ;  /* 0x0010480001227983 */ /* 0x001ea80000300a00 */
[----:B------:R-:W2:Y:S02]  /*12870*/  LDL.LU.64 R32, [R1+0x1040] ;  /* 0x0010400001207983 */ /* 0x000ea40000300a00 */
[C---:B--2---:R-:W-:Y:S11]  /*12880*/  HMMA.16816.F32 R28, R4.reuse, R32, R28 ;  /* 0x00000020041c723c */ /* 0x044ff6000000181c */
[----:B------:R-:W-:Y:S11]  /*12890*/  @!UPT UIADD3 URZ, URZ, URZ, URZ ;  /* 0x0000003f3f3ff290 */ /* 0x000ff6000fffe03f */
[----:B------:R-:W-:Y:S01]  /*128a0*/  @!UPT UIADD3 URZ, URZ, URZ, URZ ;  /* 0x0000003f3f3ff290 */ /* 0x000fe2000fffe03f */
[----:B------:R-:W-:Y:S04]  /*128b0*/  STL.64 [R1+0x1d0], R28 ;  /* 0x0001d01c01007387 */ /* 0x000fe80000100a00 */
[----:B------:R0:W-:Y:S04]  /*128c0*/  STL.64 [R1+0x1d8], R30 ;  /* 0x0001d81e01007387 */ /* 0x0001e80000100a00 */
[----:B0-----:R-:W2:Y:S04]  /*128d0*/  LDL.LU.64 R30, [R1+0x1038] ;  /* 0x00103800011e7983 */ /* 0x001ea80000300a00 */
[----:B------:R-:W3:Y:S04]  /*128e0*/  LDL.LU.64 R28, [R1+0x1030] ;  /* 0x00103000011c7983 */ /* 0x000ee80000300a00 */
[----:B------:R-:W-:Y:S04]  /*128f0*/  STL.64 [R1+0x1028], R34 ;  /* 0x0010282201007387 */ /* 0x000fe80000100a00 */
[----:B------:R3:W-:Y:S01]  /*12900*/  STL.64 [R1+0x1020], R32 ;  /* 0x0010202001007387 */ /* 0x0007e20000100a00 */
[C---:B------:R-:W-:Y:S08]  /*12910*/  HMMA.16816.F32 R12, R4.reuse, R16, R12 ;  /* 0x00000010040c723c */ /* 0x040ff0000000180c */
[C---:B---3--:R-:W-:Y:S01]  /*12920*/  HMMA.16816.F32 R32, R4.reuse, R28, R52 ;  /* 0x0000001c0420723c */ /* 0x048fe20000001834 */
[----:B--2---:R-:W-:Y:S04]  /*12930*/  STL.64 [R1+0x1018], R30 ;  /* 0x0010181e01007387 */ /* 0x004fe80000100a00 */
[----:B------:R0:W-:Y:S03]  /*12940*/  STL.64 [R1+0x1010], R28 ;  /* 0x0010101c01007387 */ /* 0x0001e60000100a00 */
[C---:B0-----:R-:W-:Y:S11]  /*12950*/  HMMA.16816.F32 R28, R4.reuse, R24, R56 ;  /* 0x00000018041c723c */ /* 0x041ff60000001838 */
[----:B------:R-:W-:Y:S04]  /*12960*/  @!UPT UIADD3 URZ, URZ, URZ, URZ ;  /* 0x0000003f3f3ff290 */ /* 0x000fe8000fffe03f */
[----:B------:R-:W-:Y:S04]  /*12970*/  STL.64 [R1+0x1c0], R32 ;  /* 0x0001c02001007387 */ /* 0x000fe80000100a00 */
[----:B------:R-:W-:Y:S04]  /*12980*/  STL.64 [R1+0x1c8], R34 ;  /* 0x0001c82201007387 */ /* 0x000fe80000100a00 */
[----:B------:R-:W-:Y:S04]  /*12990*/  STL.64 [R1+0x1008], R26 ;  /* 0x0010081a01007387 */ /* 0x000fe80000100a00 */
[----:B------:R0:W-:Y:S02]  /*129a0*/  STL.64 [R1+0x1000], R24 ;  /* 0x0010001801007387 */ /* 0x0001e40000100a00 */
[----:B0-----:R-:W-:Y:S02]  /*129b0*/  HMMA.16816.F32 R24, R4, R20, R48 ;  /* 0x000000140418723c */ /* 0x001fe40000001830 */
[----:B------:R0:W-:Y:S04]  /*129c0*/  STL.64 [R1+0x1b0], R28 ;  /* 0x0001b01c01007387 */ /* 0x0001e80000100a00 */
[----:B------:R1:W-:Y:S04]  /*129d0*/  STL.64 [R1+0x1b8], R30 ;  /* 0x0001b81e01007387 */ /* 0x0003e80000100a00 */
[----:B------:R-:W-:Y:S04]  /*129e0*/  STL.64 [R1+0xff8], R22 ;  /* 0x000ff81601007387 */ /* 0x000fe80000100a00 */
[----:B------:R-:W-:Y:S09]  /*129f0*/  STL.64 [R1+0xff0], R20 ;  /* 0x000ff01401007387 */ /* 0x000ff20000100a00 */
[----:B------:R2:W-:Y:S04]  /*12a00*/  STL.64 [R1+0x1a0], R24 ;  /* 0x0001a01801007387 */ /* 0x0005e80000100a00 */
[----:B------:R3:W-:Y:S04]  /*12a10*/  STL.64 [R1+0x1a8], R26 ;  /* 0x0001a81a01007387 */ /* 0x0007e80000100a00 */
[----:B------:R-:W-:Y:S04]  /*12a20*/  STL [R1+0x130], R12 ;  /* 0x0001300c01007387 */ /* 0x000fe80000100800 */
[----:B------:R-:W-:Y:S04]  /*12a30*/  STL [R1+0x13c], R15 ;  /* 0x00013c0f01007387 */ /* 0x000fe80000100800 */
[----:B------:R-:W4:Y:S04]  /*12a40*/  LDL.LU.64 R48, [R1+0x180] ;  /* 0x0001800001307983 */ /* 0x000f280000300a00 */
[----:B------:R-:W4:Y:S04]  /*12a50*/  LDL.LU.64 R50, [R1+0x188] ;  /* 0x0001880001327983 */ /* 0x000f280000300a00 */
[----:B------:R-:W4:Y:S04]  /*12a60*/  LDL.LU.64 R4, [R1+0x170] ;  /* 0x0001700001047983 */ /* 0x000f280000300a00 */
[----:B------:R-:W4:Y:S04]  /*12a70*/  LDL.LU.64 R6, [R1+0x178] ;  /* 0x0001780001067983 */ /* 0x000f280000300a00 */
[----:B------:R-:W4:Y:S04]  /*12a80*/  LDL.LU.64 R32, [R1+0x160] ;  /* 0x0001600001207983 */ /* 0x000f280000300a00 */
[----:B------:R-:W4:Y:S04]  /*12a90*/  LDL.LU.64 R34, [R1+0x168] ;  /* 0x0001680001227983 */ /* 0x000f280000300a00 */
[----:B0-----:R-:W4:Y:S04]  /*12aa0*/  LDL.LU.64 R28, [R1+0x150] ;  /* 0x00015000011c7983 */ /* 0x001f280000300a00 */
[----:B-1----:R-:W4:Y:S04]  /*12ab0*/  LDL.LU.64 R30, [R1+0x158] ;  /* 0x00015800011e7983 */ /* 0x002f280000300a00 */
[----:B--2---:R-:W2:Y:S04]  /*12ac0*/  LDL.LU.64 R24, [R1+0x280] ;  /* 0x0002800001187983 */ /* 0x004ea80000300a00 */
[----:B---3--:R-:W2:Y:S04]  /*12ad0*/  LDL.LU.64 R26, [R1+0x288] ;  /* 0x00028800011a7983 */ /* 0x008ea80000300a00 */
[----:B------:R-:W3:Y:S04]  /*12ae0*/  LDL.LU.64 R20, [R1+0x2c0] ;  /* 0x0002c00001147983 */ /* 0x000ee80000300a00 */
[----:B------:R-:W3:Y:S01]  /*12af0*/  LDL.LU.64 R22, [R1+0x2c8] ;  /* 0x0002c80001167983 */ /* 0x000ee20000300a00 */
[----:B------:R-:W-:-:S03]  /*12b00*/  IMAD.MOV.U32 R42, RZ, RZ, R13 ;  /* 0x000000ffff2a7224 */ /* 0x000fc600078e000d */
[----:B------:R-:W-:Y:S01]  /*12b10*/  STL.64 [R1+0xfe8], R18 ;  /* 0x000fe81201007387 */ /* 0x000fe20000100a00 */
[----:B------:R-:W-:-:S03]  /*12b20*/  IMAD.MOV.U32 R43, RZ, RZ, R14 ;  /* 0x000000ffff2b7224 */ /* 0x000fc600078e000e */
[----:B------:R0:W-:Y:S04]  /*12b30*/  STL.64 [R1+0xfe0], R16 ;  /* 0x000fe01001007387 */ /* 0x0001e80000100a00 */
[----:B0-----:R-:W2:Y:S04]  /*12b40*/  LDL.LU.64 R16, [R1+0x370] ;  /* 0x0003700001107983 */ /* 0x001ea80000300a00 */
[----:B------:R-:W2:Y:S04]  /*12b50*/  LDL.LU.64 R18, [R1+0x378] ;  /* 0x0003780001127983 */ /* 0x000ea80000300a00 */
[----:B------:R-:W2:Y:S04]  /*12b60*/  LDL.LU.64 R12, [R1+0x360] ;  /* 0x00036000010c7983 */ /* 0x000ea80000300a00 */
[----:B------:R-:W2:Y:S04]  /*12b70*/  LDL.LU.64 R14, [R1+0x368] ;  /* 0x00036800010e7983 */ /* 0x000ea80000300a00 */
[----:B------:R-:W2:Y:S04]  /*12b80*/  LDL.LU.64 R56, [R1+0x3d0] ;  /* 0x0003d00001387983 */ /* 0x000ea80000300a00 */
[----:B------:R-:W2:Y:S04]  /*12b90*/  LDL.LU.64 R58, [R1+0x3d8] ;  /* 0x0003d800013a7983 */ /* 0x000ea80000300a00 */
[----:B------:R-:W2:Y:S04]  /*12ba0*/  LDL.LU.64 R52, [R1+0x3c0] ;  /* 0x0003c00001347983 */ /* 0x000ea80000300a00 */
[----:B------:R-:W2:Y:S01]  /*12bb0*/  LDL.LU.64 R54, [R1+0x3c8] ;  /* 0x0003c80001367983 */ /* 0x000ea20000300a00 */
[C---:B----4-:R-:W-:Y:S08]  /*12bc0*/  HMMA.16816.F32 R48, R8.reuse, R44, R48 ;  /* 0x0000002c0830723c */ /* 0x050ff00000001830 */
[C---:B------:R-:W-:Y:S08]  /*12bd0*/  HMMA.16816.F32 R4, R8.reuse, R40, R4 ;  /* 0x000000280804723c */ /* 0x040ff00000001804 */
[C---:B------:R-:W-:Y:S07]  /*12be0*/  HMMA.16816.F32 R32, R8.reuse, R36, R32 ;  /* 0x000000240820723c */ /* 0x040fee0000001820 */
[----:B------:R0:W-:Y:S04]  /*12bf0*/  STL.64 [R1+0x180], R48 ;  /* 0x0001803001007387 */ /* 0x0001e80000100a00 */
[----:B------:R1:W-:Y:S04]  /*12c00*/  STL.64 [R1+0x188], R50 ;  /* 0x0001883201007387 */ /* 0x0003e80000100a00 */
[----:B0-----:R-:W4:Y:S04]  /*12c10*/  LDL.LU.64 R48, [R1+0x3b0] ;  /* 0x0003b00001307983 */ /* 0x001f280000300a00 */
[----:B-1----:R-:W4:Y:S04]  /*12c20*/  LDL.LU.64 R50, [R1+0x3b8] ;  /* 0x0003b80001327983 */ /* 0x002f280000300a00 */
[----:B------:R0:W-:Y:S04]  /*12c30*/  STL.64 [R1+0x170], R4 ;  /* 0x0001700401007387 */ /* 0x0001e80000100a00 */
[----:B------:R1:W-:Y:S04]  /*12c40*/  STL.64 [R1+0x178], R6 ;  /* 0x0001780601007387 */ /* 0x0003e80000100a00 */
[----:B0-----:R-:W2:Y:S04]  /*12c50*/  LDL.LU.64 R4, [R1+0x3a0] ;  /* 0x0003a00001047983 */ /* 0x001ea80000300a00 */
[----:B-1----:R-:W2:Y:S04]  /*12c60*/  LDL.LU.64 R6, [R1+0x3a8] ;  /* 0x0003a80001067983 */ /* 0x002ea80000300a00 */
        /* <DEDUP_REMOVED lines=17> */
[----:B------:R-:W3:Y:S02]  /*12d80*/  LDL.LU.64 R24, [R1+0x1000] ;  /* 0x0010000001187983 */ /* 0x000ee40000300a00 */
[C---:B---3--:R-:W-:Y:S11]  /*12d90*/  HMMA.16816.F32 R20, R8.reuse, R24, R20 ;  /* 0x000000180814723c */ /* 0x048ff60000001814 */
[----:B------:R-:W-:Y:S11]  /*12da0*/  @!UPT UIADD3 URZ, URZ, URZ, URZ ;  /* 0x0000003f3f3ff290 */ /* 0x000ff6000fffe03f */
[----:B------:R-:W-:Y:S01]  /*12db0*/  @!UPT UIADD3 URZ, URZ, URZ, URZ ;  /* 0x0000003f3f3ff290 */ /* 0x000fe2000fffe03f */
[----:B------:R-:W-:Y:S04]  /*12dc0*/  STL.64 [R1+0x2c0], R20 ;  /* 0x0002c01401007387 */ /* 0x000fe80000100a00 */
[----:B------:R0:W-:Y:S04]  /*12dd0*/  STL.64 [R1+0x2c8], R22 ;  /* 0x0002c81601007387 */ /* 0x0001e80000100a00 */
[----:B0-----:R-:W3:Y:S04]  /*12de0*/  LDL.LU.64 R22, [R1+0xff8] ;  /* 0x000ff80001167983 */ /* 0x001ee80000300a00 */
        /* <DEDUP_REMOVED lines=8> */
[----:B--2---:R-:W-:Y:S02]  /*12e70*/  HMMA.16816.F32 R8, R8, R16, R12 ;  /* 0x000000100808723c */ /* 0x004fe4000000180c */
[----:B------:R-:W2:Y:S04]  /*12e80*/  LDL.LU.64 R14, [R1+0xfd8] ;  /* 0x000fd800010e7983 */ /* 0x000ea80000300a00 */
[----:B------:R-:W2:Y:S11]  /*12e90*/  LDL.LU.64 R12, [R1+0xfd0] ;  /* 0x000fd000010c7983 */ /* 0x000eb60000300a00 */
[----:B------:R-:W-:Y:S06]  /*12ea0*/  @!UPT UIADD3 URZ, URZ, URZ, URZ ;  /* 0x0000003f3f3ff290 */ /* 0x000fec000fffe03f */
[----:B------:R0:W-:Y:S04]  /*12eb0*/  STL.64 [R1+0x360], R8 ;  /* 0x0003600801007387 */ /* 0x0001e80000100a00 */
[----:B------:R1:W-:Y:S04]  /*12ec0*/  STL.64 [R1+0x368], R10 ;  /* 0x0003680a01007387 */ /* 0x0003e80000100a00 */
[----:B0-----:R-:W3:Y:S04]  /*12ed0*/  LDL.LU.64 R8, [R1+0x3e0] ;  /* 0x0003e00001087983 */ /* 0x001ee80000300a00 */
[----:B-1----:R-:W3:Y:S01]  /*12ee0*/  LDL.LU.64 R10, [R1+0x3e8] ;  /* 0x0003e800010a7983 */ /* 0x002ee20000300a00 */
[C---:B--2---:R-:W-:Y:S08]  /*12ef0*/  HMMA.16816.F32 R56, R12.reuse, R40, R56 ;  /* 0x000000280c38723c */ /* 0x044ff00000001838 */
[C---:B---3--:R-:W-:Y:S08]  /*12f00*/  HMMA.16816.F32 R8, R12.reuse, R44, R8 ;  /* 0x0000002c0c08723c */ /* 0x048ff00000001808 */
[C---:B------:R-:W-:Y:S11]  /*12f10*/  HMMA.16816.F32 R52, R12.reuse, R36, R52 ;  /* 0x000000240c34723c */ /* 0x040ff60000001834 */
[----:B------:R-:W-:Y:S04]  /*12f20*/  @!UPT UIADD3 URZ, URZ, URZ, URZ ;  /* 0x0000003f3f3ff290 */ /* 0x000fe8000fffe03f */
[----:B------:R0:W-:Y:S04]  /*12f30*/  STL.64 [R1+0x3e0], R8 ;  /* 0x0003e00801007387 */ /* 0x0001e80000100a00 */
[----:B------:R1:W-:Y:S04]  /*12f40*/  STL.64 [R1+0x3e8], R10 ;  /* 0x0003e80a01007387 */ /* 0x0003e80000100a00 */
[----:B0-----:R-:W2:Y:S04]  /*12f50*/  LDL.LU.64 R8, [R1+0x390] ;  /* 0x0003900001087983 */ /* 0x001ea80000300a00 */
[----:B-1----:R-:W2:Y:S04]  /*12f60*/  LDL.LU.64 R10, [R1+0x398] ;  /* 0x00039800010a7983 */ /* 0x002ea80000300a00 */
[----:B------:R-:W-:Y:S04]  /*12f70*/  STL.64 [R1+0xfb8], R38 ;  /* 0x000fb82601007387 */ /* 0x000fe80000100a00 */
[----:B------:R-:W-:Y:S04]  /*12f80*/  STL.64 [R1+0x3d0], R56 ;  /* 0x0003d03801007387 */ /* 0x000fe80000100a00 */
[----:B------:R-:W-:Y:S04]  /*12f90*/  STL.64 [R1+0x3d8], R58 ;  /* 0x0003d83a01007387 */ /* 0x000fe80000100a00 */
[----:B------:R4:W-:Y:S02]  /*12fa0*/  STL.64 [R1+0xfb0], R36 ;  /* 0x000fb02401007387 */ /* 0x0009e40000100a00 */
[C---:B----4-:R-:W-:Y:S02]  /*12fb0*/  HMMA.16816.F32 R36, R12.reuse, R32, R48 ;  /* 0x000000200c24723c */ /* 0x050fe40000001830 */
[----:B------:R-:W-:Y:S04]  /*12fc0*/  STL.64 [R1+0x3c0], R52 ;  /* 0x0003c03401007387 */ /* 0x000fe80000100a00 */
[----:B------:R-:W-:Y:S04]  /*12fd0*/  STL.64 [R1+0x3c8], R54 ;  /* 0x0003c83601007387 */ /* 0x000fe80000100a00 */
[----:B------:R-:W-:Y:S04]  /*12fe0*/  STL.64 [R1+0xfa8], R34 ;  /* 0x000fa82201007387 */ /* 0x000fe80000100a00 */
[----:B------:R-:W-:Y:S09]  /*12ff0*/  STL.64 [R1+0xfa0], R32 ;  /* 0x000fa02001007387 */ /* 0x000ff20000100a00 */
[----:B------:R-:W-:Y:S04]  /*13000*/  STL.64 [R1+0x3b0], R36 ;  /* 0x0003b02401007387 */ /* 0x000fe80000100a00 */
[----:B------:R-:W-:Y:S04]  /*13010*/  STL.64 [R1+0x3b8], R38 ;  /* 0x0003b82601007387 */ /* 0x000fe80000100a00 */
[----:B------:R-:W3:Y:S04]  /*13020*/  LDL.LU.64 R48, [R1+0x380] ;  /* 0x0003800001307983 */ /* 0x000ee80000300a00 */
[----:B------:R-:W3:Y:S01]  /*13030*/  LDL.LU.64 R50, [R1+0x388] ;  /* 0x0003880001327983 */ /* 0x000ee20000300a00 */
[C---:B------:R-:W-:Y:S11]  /*13040*/  HMMA.16816.F32 R4, R12.reuse, R28, R4 ;  /* 0x0000001c0c04723c */ /* 0x040ff60000001804 */
[----:B------:R-:W-:Y:S11]  /*13050*/  @!UPT UIADD3 URZ, URZ, URZ, URZ ;  /* 0x0000003f3f3ff290 */ /* 0x000ff6000fffe03f */
[----:B------:R-:W-:Y:S01]  /*13060*/  @!UPT UIADD3 URZ, URZ, URZ, URZ ;  /* 0x0000003f3f3ff290 */ /* 0x000fe2000fffe03f */
[----:B------:R0:W-:Y:S04]  /*13070*/  STL.64 [R1+0x3a0], R4 ;  /* 0x0003a00401007387 */ /* 0x0001e80000100a00 */
[----:B------:R1:W-:Y:S04]  /*13080*/  STL.64 [R1+0x3a8], R6 ;  /* 0x0003a80601007387 */ /* 0x0003e80000100a00 */
[----:B------:R-:W3:Y:S04]  /*13090*/  LDL.LU.64 R56, [R1+0x80] ;  /* 0x0000800001387983 */ /* 0x000ee80000300a00 */
[----:B------:R-:W3:Y:S04]  /*130a0*/  LDL.LU.64 R58, [R1+0x88] ;  /* 0x00008800013a7983 */ /* 0x000ee80000300a00 */
[----:B0-----:R-:W3:Y:S04]  /*130b0*/  LDL.LU.64 R4, [R1+0x350] ;  /* 0x0003500001047983 */ /* 0x001ee80000300a00 */
[----:B-1----:R-:W3:Y:S04]  /*130c0*/  LDL.LU.64 R6, [R1+0x358] ;  /* 0x0003580001067983 */ /* 0x002ee80000300a00 */
[----:B------:R-:W-:Y:S04]  /*130d0*/  STL.64 [R1+0xf98], R30 ;  /* 0x000f981e01007387 */ /* 0x000fe80000100a00 */
[----:B------:R0:W-:Y:S04]  /*130e0*/  STL.64 [R1+0xf90], R28 ;  /* 0x000f901c01007387 */ /* 0x0001e80000100a00 */
[----:B------:R-:W3:Y:S04]  /*130f0*/  LDL.LU.64 R36, [R1+0x340] ;  /* 0x0003400001247983 */ /* 0x000ee80000300a00 */
[----:B------:R-:W3:Y:S01]  /*13100*/  LDL.LU.64 R38, [R1+0x348] ;  /* 0x0003480001267983 */ /* 0x000ee20000300a00 */
[C---:B--2---:R-:W-:Y:S11]  /*13110*/  HMMA.16816.F32 R8, R12.reuse, R24, R8 ;  /* 0x000000180c08723c */ /* 0x044ff60000001808 */
[----:B------:R-:W-:Y:S11]  /*13120*/  @!UPT UIADD3 URZ, URZ, URZ, URZ ;  /* 0x0000003f3f3ff290 */ /* 0x000ff6000fffe03f */
[----:B------:R-:W-:Y:S01]  /*13130*/  @!UPT UIADD3 URZ, URZ, URZ, URZ ;  /* 0x0000003f3f3ff290 */ /* 0x000fe2000fffe03f */
[----:B------:R1:W-:Y:S04]  /*13140*/  STL.64 [R1+0x390], R8 ;  /* 0x0003900801007387 */ /* 0x0003e80000100a00 */
[----:B------:R2:W-:Y:S04]  /*13150*/  STL.64 [R1+0x398], R10 ;  /* 0x0003980a01007387 */ /* 0x0005e80000100a00 */
[----:B------:R-:W4:Y:S04]  /*13160*/  LDL.LU.64 R32, [R1+0x330] ;  /* 0x0003300001207983 */ /* 0x000f280000300a00 */
[----:B------:R-:W4:Y:S04]  /*13170*/  LDL.LU.64 R34, [R1+0x338] ;  /* 0x0003380001227983 */ /* 0x000f280000300a00 */
[----:B0-----:R-:W4:Y:S04]  /*13180*/  LDL.LU.64 R28, [R1+0x320] ;  /* 0x00032000011c7983 */ /* 0x001f280000300a00 */
[----:B------:R-:W4:Y:S04]  /*13190*/  LDL.LU.64 R30, [R1+0x328] ;  /* 0x00032800011e7983 */ /* 0x000f280000300a00 */
[----:B------:R-:W4:Y:S04]  /*131a0*/  LDL.LU.64 R52, [R1+0xb0] ;  /* 0x0000b00001347983 */ /* 0x000f280000300a00 */
[----:B------:R-:W4:Y:S04]  /*131b0*/  LDL.LU.64 R54, [R1+0xb8] ;  /* 0x0000b80001367983 */ /* 0x000f280000300a00 */
[----:B-1----:R-:W4:Y:S04]  /*131c0*/  LDL.LU.64 R8, [R1+0x90] ;  /* 0x0000900001087983 */ /* 0x002f280000300a00 */
[----:B--2---:R-:W2:Y:S01]  /*131d0*/  LDL.LU.64 R10, [R1+0x98] ;  /* 0x00009800010a7983 */ /* 0x004ea20000300a00 */
[C---:B---3--:R-:W-:Y:S11]  /*131e0*/  HMMA.16816.F32 R48, R12.reuse, R20, R48 ;  /* 0x000000140c30723c */ /* 0x048ff60000001830 */
[----:B------:R-:W-:Y:S11]  /*131f0*/  @!UPT UIADD3 URZ, URZ, URZ, URZ ;  /* 0x0000003f3f3ff290 */ /* 0x000ff6000fffe03f */
[----:B------:R-:W-:Y:S01]  /*13200*/  @!UPT UIADD3 URZ, URZ, URZ, URZ ;  /* 0x0000003f3f3ff290 */ /* 0x000fe2000fffe03f */
[----:B------:R-:W-:Y:S04]  /*13210*/  STL.64 [R1+0x380], R48 ;  /* 0x0003803001007387 */ /* 0x000fe80000100a00 */
[----:B------:R0:W-:Y:S04]  /*13220*/  STL.64 [R1+0x388], R50 ;  /* 0x0003883201007387 */ /* 0x0001e80000100a00 */
[----:B0-----:R-:W3:Y:S04]  /*13230*/  LDL.LU.64 R50, [R1+0xfc8] ;  /* 0x000fc80001327983 */ /* 0x001ee80000300a00 */
[----:B------:R-:W3:Y:S01]  /*13240*/  LDL.LU.64 R48, [R1+0xfc0] ;  /* 0x000fc00001307983 */ /* 0x000ee20000300a00 */
[----:B------:R-:W-:Y:S03]  /*13250*/  HMMA.16816.F32 R56, R12, R16, R56 ;  /* 0x000000100c38723c */ /* 0x000fe60000001838 */
[----:B------:R-:W2:Y:S04]  /*13260*/  LDL.LU.64 R12, [R1+0xa0] ;  /* 0x0000a000010c7983 */ /* 0x000ea80000300a00 */
[----:B------:R-:W2:Y:S11]  /*13270*/  LDL.LU.64 R14, [R1+0xa8] ;  /* 0x0000a800010e7983 */ /* 0x000eb60000300a00 */
[----:B------:R-:W-:Y:S05]  /*13280*/  @!UPT UIADD3 URZ, URZ, URZ, URZ ;  /* 0x0000003f3f3ff290 */ /* 0x000fea000fffe03f */
[----:B------:R-:W-:Y:S04]  /*13290*/  STL.64 [R1+0x80], R56 ;  /* 0x0000803801007387 */ /* 0x000fe80000100a00 */
[----:B------:R3:W-:Y:S02]  /*132a0*/  STL.64 [R1+0x88], R58 ;  /* 0x0000883a01007387 */ /* 0x0007e40000100a00 */
[C---:B---3--:R-:W-:Y:S02]  /*132b0*/  HMMA.16816.F32 R56, R48.reuse, R44, R4 ;  /* 0x0000002c3038723c */ /* 0x048fe40000001804 */
[----:B------:R-:W3:Y:S04]  /*132c0*/  LDL.LU.64 R4, [R1+0x30] ;  /* 0x0000300001047983 */ /* 0x000ee80000300a00 */
[----:B------:R-:W3:Y:S11]  /*132d0*/  LDL.LU.64 R6, [R1+0x38] ;  /* 0x0000380001067983 */ /* 0x000ef60000300a00 */
[----:B------:R-:W-:Y:S06]  /*132e0*/  @!UPT UIADD3 URZ, URZ, URZ, URZ ;  /* 0x0000003f3f3ff290 */ /* 0x000fec000fffe03f */
[----:B------:R0:W-:Y:S04]  /*132f0*/  STL.64 [R1+0x350], R56 ;  /* 0x0003503801007387 */ /* 0x0001e80000100a00 */
[----:B------:R1:W-:Y:S04]  /*13300*/  STL.64 [R1+0x358], R58 ;  /* 0x0003583a01007387 */ /* 0x0003e80000100a00 */
[----:B0-----:R-:W2:Y:S04]  /*13310*/  LDL.LU.64 R56, [R1+0x10] ;  /* 0x0000100001387983 */ /* 0x001ea80000300a00 */
[----:B-1----:R-:W2:Y:S01]  /*13320*/  LDL.LU.64 R58, [R1+0x18] ;  /* 0x00001800013a7983 */ /* 0x002ea20000300a00 */
[C---:B------:R-:W-:Y:S03]  /*13330*/  HMMA.16816.F32 R36, R48.reuse, R40, R36 ;  /* 0x000000283024723c */ /* 0x040fe60000001824 */
[----:B--2---:R-:W-:Y:S04]  /*13340*/  STL.64 [R1+0xf78], R58 ;  /* 0x000f783a01007387 */ /* 0x004fe80000100a00 */
[----:B------:R0:W-:Y:S04]  /*13350*/  STL.64 [R1+0xf70], R56 ;  /* 0x000f703801007387 */ /* 0x0001e80000100a00 */
[----:B0-----:R-:W2:Y:S04]  /*13360*/  LDL.LU.64 R56, [R1+0x20] ;  /* 0x0000200001387983 */ /* 0x001ea80000300a00 */
[----:B------:R-:W2:Y:S08]  /*13370*/  LDL.LU.64 R58, [R1+0x28] ;  /* 0x00002800013a7983 */ /* 0x000eb00000300a00 */
[----:B------:R-:W-:Y:S04]  /*13380*/  STL.64 [R1+0x340], R36 ;  /* 0x0003402401007387 */ /* 0x000fe80000100a00 */
[----:B------:R0:W-:Y:S04]  /*13390*/  STL.64 [R1+0x348], R38 ;  /* 0x0003482601007387 */ /* 0x0001e80000100a00 */
[----:B0-----:R-:W2:Y:S04]  /*133a0*/  LDL.LU.64 R38, [R1+0xfb8] ;  /* 0x000fb80001267983 */ /* 0x001ea80000300a00 */
[----:B------:R-:W4:Y:S02]  /*133b0*/  LDL.LU.64 R36, [R1+0xfb0] ;  /* 0x000fb00001247983 */ /* 0x000f240000300a00 */
        /* <DEDUP_REMOVED lines=20> */
[----:B------:R-:W2:Y:S01]  /*13500*/  LDL.LU.64 R52, [R1+0xf80] ;  /* 0x000f800001347983 */ /* 0x000ea20000300a00 */
[C---:B------:R-:W-:Y:S08]  /*13510*/  HMMA.16816.F32 R12, R48.reuse, R24, R12 ;  /* 0x00000018300c723c */ /* 0x040ff0000000180c */
[C---:B------:R-:W-:Y:S08]  /*13520*/  HMMA.16816.F32 R8, R48.reuse, R20, R8 ;  /* 0x000000143008723c */ /* 0x040ff00000001808 */
[----:B---3--:R-:W-:Y:S07]  /*13530*/  HMMA.16816.F32 R48, R48, R16, R4 ;  /* 0x000000103030723c */ /* 0x008fee0000001804 */
[----:B------:R0:W-:Y:S04]  /*13540*/  STL.64 [R1+0xa0], R12 ;  /* 0x0000a00c01007387 */ /* 0x0001e80000100a00 */
[----:B------:R1:W-:Y:S04]  /*13550*/  STL.64 [R1+0xa8], R14 ;  /* 0x0000a80e01007387 */ /* 0x0003e80000100a00 */
[----:B0-----:R-:W3:Y:S04]  /*13560*/  LDL.LU.64 R12, [R1+0x70] ;  /* 0x00007000010c7983 */ /* 0x001ee80000300a00 */
[----:B-1----:R-:W3:Y:S04]  /*13570*/  LDL.LU.64 R14, [R1+0x78] ;  /* 0x00007800010e7983 */ /* 0x002ee80000300a00 */
[----:B------:R0:W-:Y:S04]  /*13580*/  STL.64 [R1+0x90], R8 ;  /* 0x0000900801007387 */ /* 0x0001e80000100a00 */
[----:B------:R1:W-:Y:S04]  /*13590*/  STL.64 [R1+0x98], R10 ;  /* 0x0000980a01007387 */ /* 0x0003e80000100a00 */
[----:B0-----:R-:W3:Y:S04]  /*135a0*/  LDL.LU.64 R8, [R1+0x2b0] ;  /* 0x0002b00001087983 */ /* 0x001ee80000300a00 */
[----:B-1----:R-:W3:Y:S04]  /*135b0*/  LDL.LU.64 R10, [R1+0x2b8] ;  /* 0x0002b800010a7983 */ /* 0x002ee80000300a00 */
[----:B------:R0:W-:Y:S04]  /*135c0*/  STL.64 [R1+0x30], R48 ;  /* 0x0000303001007387 */ /* 0x0001e80000100a00 */
[----:B------:R1:W-:Y:S04]  /*135d0*/  STL.64 [R1+0x38], R50 ;  /* 0x0000383201007387 */ /* 0x0003e80000100a00 */
[----:B0-----:R-:W3:Y:S04]  /*135e0*/  LDL.LU.64 R48, [R1] ;  /* 0x0000000001307983 */ /* 0x001ee80000300a00 */
[----:B-1----:R-:W3:Y:S01]  /*135f0*/  LDL.LU.64 R50, [R1+0x8] ;  /* 0x0000080001327983 */ /* 0x002ee20000300a00 */
        /* <DEDUP_REMOVED lines=14> */
[C---:B---3--:R-:W-:Y:S11]  /*136e0*/  HMMA.16816.F32 R48, R52.reuse, R36, R48 ;  /* 0x000000243430723c */ /* 0x048ff60000001830 */
[----:B------:R-:W-:Y:S11]  /*136f0*/  @!UPT UIADD3 URZ, URZ, URZ, URZ ;  /* 0x0000003f3f3ff290 */ /* 0x000ff6000fffe03f */
[----:B------:R-:W-:Y:S01]  /*13700*/  @!UPT UIADD3 URZ, URZ, URZ, URZ ;  /* 0x0000003f3f3ff290 */ /* 0x000fe2000fffe03f */
[----:B------:R-:W-:Y:S04]  /*13710*/  STL.64 [R1], R48 ;  /* 0x0000003001007387 */ /* 0x000fe80000100a00 */
[----:B------:R-:W-:Y:S04]  /*13720*/  STL.64 [R1+0x8], R50 ;  /* 0x0000083201007387 */ /* 0x000fe80000100a00 */
[----:B------:R-:W0:Y:S01]  /*13730*/  S2R R7, SR_TID.X ;  /* 0x0000000000077919 */ /* 0x000e220000002100 */
[----:B------:R-:W-:Y:S01]  /*13740*/  HMMA.16816.F32 R12, R52, R28, R12 ;  /* 0x0000001c340c723c */ /* 0x000fe2000000180c */
[C---:B0-----:R-:W-:Y:S01]  /*13750*/  LOP3.LUT R6, R7.reuse, 0x7, RZ, 0xc0, !PT ;  /* 0x0000000707067812 */ /* 0x041fe200078ec0ff */
[----:B------:R-:W-:-:S04]  /*13760*/  IMAD.SHL.U32 R5, R7, 0x2, RZ ;  /* 0x0000000207057824 */ /* 0x000fc800078e00ff */
[----:B------:R-:W-:Y:S02]  /*13770*/  IMAD R6, R6, 0x110, RZ ;  /* 0x0000011006067824 */ /* 0x000fe400078e02ff */
[----:B------:R-:W-:-:S03]  /*13780*/  IMAD.SHL.U32 R7, R7, 0x80, RZ ;  /* 0x0000008007077824 */ /* 0x000fc600078e00ff */
[----:B------:R-:W-:Y:S01]  /*13790*/  LOP3.LUT R4, R6, 0x10, R5, 0x78, !PT ;  /* 0x0000001006047812 */ /* 0x000fe200078e7805 */
[----:B--2---:R-:W-:Y:S11]  /*137a0*/  HMMA.16816.F32 R56, R52, R32, R56 ;  /* 0x000000203438723c */ /* 0x004ff60000001838 */
[----:B------:R-:W-:Y:S11]  /*137b0*/  @!UPT UIADD3 URZ, URZ, URZ, URZ ;  /* 0x0000003f3f3ff290 */ /* 0x000ff6000fffe03f */
[----:B------:R-:W-:Y:S01]  /*137c0*/  @!UPT UIADD3 URZ, URZ, URZ, URZ ;  /* 0x0000003f3f3ff290 */ /* 0x000fe2000fffe03f */
[----:B------:R-:W-:Y:S04]  /*137d0*/  STL.64 [R1+0xdc8], R58 ;  /* 0x000dc83a01007387 */ /* 0x000fe80000100a00 */
[----:B------:R0:W-:Y:S04]  /*137e0*/  STL.64 [R1+0xdc0], R56 ;  /* 0x000dc03801007387 */ /* 0x0001e80000100a00 */
[----:B0-----:R-:W2:Y:S04]  /*137f0*/  LDL.LU.64 R56, [R1+0x2a0] ;  /* 0x0002a00001387983 */ /* 0x001ea80000300a00 */
[----:B------:R-:W2:Y:S01]  /*13800*/  LDL.LU.64 R58, [R1+0x2a8] ;  /* 0x0002a800013a7983 */ /* 0x000ea20000300a00 */
[----:B------:R-:W-:-:S04]  /*13810*/  LOP3.LUT R4, R4, 0x800, R7, 0xf8, !PT ;  /* 0x0000080004047812 */ /* 0x000fc800078ef807 */
[----:B------:R-:W-:Y:S01]  /*13820*/  LOP3.LUT R4, R4, 0x60, RZ, 0x3c, !PT ;  /* 0x0000006004047812 */ /* 0x000fe200078e3cff */
[----:B------:R-:W-:Y:S04]  /*13830*/  STL.64 [R1+0x70], R12 ;  /* 0x0000700c01007387 */ /* 0x000fe80000100a00 */
[----:B------:R-:W-:Y:S04]  /*13840*/  STL.64 [R1+0x78], R14 ;  /* 0x0000780e01007387 */ /* 0x000fe80000100a00 */
[----:B------:R-:W0:Y:S04]  /*13850*/  S2R R7, SR_TID.X ;  /* 0x0000000000077919 */ /* 0x000e280000002100 */
[----:B------:R-:W1:Y:S04]  /*13860*/  LDSM.16.MT88.4 R12, [R4+0x80] ;  /* 0x00008000040c783b */ /* 0x000e680000004200 */
[----:B------:R-:W3:Y:S04]  /*13870*/  S2R R6, SR_TID.X ;  /* 0x0000000000067919 */ /* 0x000ee80000002100 */
[----:B------:R-:W-:Y:S01]  /*13880*/  LDSM.16.MT88.4 R48, [R4] ;  /* 0x000000000430783b */ /* 0x000fe20000004200 */
[----:B0-----:R-:W-:-:S05]  /*13890*/  LOP3.LUT R7, R7, 0x7, RZ, 0xc0, !PT ;  /* 0x0000000707077812 */ /* 0x001fca00078ec0ff */
[----:B------:R-:W-:Y:S02]  /*138a0*/  IMAD R7, R7, 0x110, RZ ;  /* 0x0000011007077824 */ /* 0x000fe400078e02ff */
[C---:B---3--:R-:W-:Y:S02]  /*138b0*/  IMAD.SHL.U32 R5, R6.reuse, 0x2, RZ ;  /* 0x0000000206057824 */ /* 0x048fe400078e00ff */
[----:B------:R-:W-:-:S03]  /*138c0*/  IMAD.SHL.U32 R6, R6, 0x80, RZ ;  /* 0x0000008006067824 */ /* 0x000fc600078e00ff */
[----:B------:R-:W-:-:S04]  /*138d0*/  LOP3.LUT R7, R7, 0x10, R5, 0x78, !PT ;  /* 0x0000001007077812 */ /* 0x000fc800078e7805 */
[----:B------:R-:W-:Y:S01]  /*138e0*/  LOP3.LUT R7, R7, 0x800, R6, 0xf8, !PT ;  /* 0x0000080007077812 */ /* 0x000fe200078ef806 */
[----:B-1----:R-:W-:Y:S04]  /*138f0*/  STL.64 [R1+0xf58], R14 ;  /* 0x000f580e01007387 */ /* 0x002fe80000100a00 */
[----:B------:R0:W-:Y:S02]  /*13900*/  STL.64 [R1+0xf50], R12 ;  /* 0x000f500c01007387 */ /* 0x0001e40000100a00 */
[C---:B0-----:R-:W-:Y:S02]  /*13910*/  HMMA.16816.F32 R12, R52.reuse, R24, R8 ;  /* 0x00000018340c723c */ /* 0x041fe40000001808 */
[----:B------:R-:W0:Y:S04]  /*13920*/  LDSM.16.MT88.4 R8, [R7+0x1000] ;  /* 0x001000000708783b */ /* 0x000e280000004200 */
[----:B------:R-:W1:Y:S04]  /*13930*/  LDSM.16.MT88.4 R4, [R7+0x1080] ;  /* 0x001080000704783b */ /* 0x000e680000004200 */
[----:B0-----:R-:W-:Y:S11]  /*13940*/  STL.64 [R1+0xf18], R10 ;  /* 0x000f180a01007387 */ /* 0x001ff60000100a00 */
[----:B------:R-:W-:Y:S02]  /*13950*/  @!UPT UIADD3 URZ, URZ, URZ, URZ ;  /* 0x0000003f3f3ff290 */ /* 0x000fe4000fffe03f */
[----:B------:R-:W-:Y:S04]  /*13960*/  STL.64 [R1+0x2b0], R12 ;  /* 0x0002b00c01007387 */ /* 0x000fe80000100a00 */
[----:B------:R2:W-:Y:S04]  /*13970*/  STL.64 [R1+0x2b8], R14 ;  /* 0x0002b80e01007387 */ /* 0x0005e80000100a00 */
[----:B------:R0:W-:Y:S01]  /*13980*/  STL.64 [R1+0xf10], R8 ;  /* 0x000f100801007387 */ /* 0x0001e20000100a00 */
[----:B--2---:R-:W-:Y:S11]  /*13990*/  HMMA.16816.F32 R12, R52, R20, R56 ;  /* 0x00000014340c723c */ /* 0x004ff60000001838 */
[----:B------:R-:W-:Y:S11]  /*139a0*/  @!UPT UIADD3 URZ, URZ, URZ, URZ ;  /* 0x0000003f3f3ff290 */ /* 0x000ff6000fffe03f */
[----:B------:R-:W-:Y:S02]  /*139b0*/  @!UPT UIADD3 URZ, URZ, URZ, URZ ;  /* 0x0000003f3f3ff290 */ /* 0x000fe4000fffe03f */
[----:B------:R-:W-:Y:S02]  /*139c0*/  IMAD.MOV.U32 R59, RZ, RZ, R12 ;  /* 0x000000ffff3b7224 */ /* 0x000fe400078e000c */
[----:B------:R-:W-:Y:S02]  /*139d0*/  IMAD.MOV.U32 R58, RZ, RZ, R13 ;  /* 0x000000ffff3a7224 */ /* 0x000fe400078e000d */
[----:B------:R-:W-:Y:S01]  /*139e0*/  IMAD.MOV.U32 R56, RZ, RZ, R15 ;  /* 0x000000ffff387224 */ /* 0x000fe200078e000f */
[----:B------:R-:W2:Y:S01]  /*139f0*/  LDL.LU.64 R12, [R1+0x260] ;  /* 0x00026000010c7983 */ /* 0x000ea20000300a00 */
[----:B------:R-:W-:-:S03]  /*13a00*/  IMAD.MOV.U32 R57, RZ, RZ, R14 ;  /* 0x000000ffff397224 */ /* 0x000fc600078e000e */
[----:B------:R-:W2:Y:S04]  /*13a10*/  LDL.LU.64 R14, [R1+0x268] ;  /* 0x00026800010e7983 */ /* 0x000ea80000300a00 */
[----:B0-----:R-:W3:Y:S04]  /*13a20*/  LDL.LU.64 R8, [R1+0x250] ;  /* 0x0002500001087983 */ /* 0x001ee80000300a00 */
[----:B------:R-:W3:Y:S04]  /*13a30*/  LDL.LU.64 R10, [R1+0x258] ;  /* 0x00025800010a7983 */ /* 0x000ee80000300a00 */
[----:B------:R-:W-:Y:S04]  /*13a40*/  STL [R1+0xde4], R56 ;  /* 0x000de43801007387 */ /* 0x000fe80000100800 */
[----:B------:R0:W-:Y:S04]  /*13a50*/  STL [R1+0xde0], R57 ;  /* 0x000de03901007387 */ /* 0x0001e80000100800 */
[----:B------:R-:W-:Y:S04]  /*13a60*/  STL [R1+0xddc], R58 ;  /* 0x000ddc3a01007387 */ /* 0x000fe80000100800 */
[----:B------:R1:W-:Y:S04]  /*13a70*/  STL [R1+0xdd8], R59 ;  /* 0x000dd83b01007387 */ /* 0x0003e80000100800 */
[----:B0-----:R-:W2:Y:S04]  /*13a80*/  LDL.LU.64 R56, [R1+0x270] ;  /* 0x0002700001387983 */ /* 0x001ea80000300a00 */
[----:B-1----:R-:W2:Y:S04]  /*13a90*/  LDL.LU.64 R58, [R1+0x278] ;  /* 0x00027800013a7983 */ /* 0x002ea80000300a00 */
[----:B------:R-:W-:Y:S04]  /*13aa0*/  STL.64 [R1+0xed0], R6 ;  /* 0x000ed00601007387 */ /* 0x000fe80000100a00 */
[----:B------:R0:W-:Y:S04]  /*13ab0*/  STL.64 [R1+0xec8], R4 ;  /* 0x000ec80401007387 */ /* 0x0001e80000100a00 */
[----:B0-----:R-:W2:Y:S04]  /*13ac0*/  LDL.LU.64 R4, [R1+0x190] ;  /* 0x0001900001047983 */ /* 0x001ea80000300a00 */
[----:B------:R-:W2:Y:S02]  /*13ad0*/  LDL.LU.64 R6, [R1+0x198] ;  /* 0x0001980001067983 */ /* 0x000ea40000300a00 */
[----:B--2---:R-:W-:Y:S02]  /*13ae0*/  HMMA.16816.F32 R4, R52, R16, R4 ;  /* 0x000000103404723c */ /* 0x004fe40000001804 */
[----:B------:R-:W0:Y:S04]  /*13af0*/  LDSM.16.MT88.4 R52, [R61+0x1000] ;  /* 0x001000003d34783b */ /* 0x000e280000004200 */
[----:B0-----:R-:W-:Y:S11]  /*13b00*/  STL.64 [R1+0xe90], R54 ;  /* 0x000e903601007387 */ /* 0x001ff60000100a00 */
[----:B------:R-:W-:Y:S06]  /*13b10*/  @!UPT UIADD3 URZ, URZ, URZ, URZ ;  /* 0x0000003f3f3ff290 */ /* 0x000fec000fffe03f */
[----:B------:R-:W-:Y:S04]  /*13b20*/  STL.64 [R1+0x190], R4 ;  /* 0x0001900401007387 */ /* 0x000fe80000100a00 */
[----:B------:R0:W-:Y:S04]  /*13b30*/  STL.64 [R1+0x198], R6 ;  /* 0x0001980601007387 */ /* 0x0001e80000100a00 */
[----:B------:R1:W-:Y:S01]  /*13b40*/  STL.64 [R1+0xe88], R52 ;  /* 0x000e883401007387 */ /* 0x0003e20000100a00 */
[C---:B0-----:R-:W-:Y:S08]  /*13b50*/  HMMA.16816.F32 R4, R48.reuse, R40, R12 ;  /* 0x000000283004723c */ /* 0x041ff0000000180c */
[C---:B-1----:R-:W-:Y:S01]  /*13b60*/  HMMA.16816.F32 R52, R48.reuse, R44, R56 ;  /* 0x0000002c3034723c */ /* 0x042fe20000001838 */
[----:B------:R-:W-:Y:S11]  /*13b70*/  STL.64 [R1+0xf48], R42 ;  /* 0x000f482a01007387 */ /* 0x000ff60000100a00 */
[----:B------:R-:W-:Y:S11]  /*13b80*/  @!UPT UIADD3 URZ, URZ, URZ, URZ ;  /* 0x0000003f3f3ff290 */ /* 0x000ff6000fffe03f */
[----:B------:R0:W-:Y:S04]  /*13b90*/  STL.64 [R1+0x270], R52 ;  /* 0x0002703401007387 */ /* 0x0001e80000100a00 */
[----:B------:R1:W-:Y:S04]  /*13ba0*/  STL.64 [R1+0x278], R54 ;  /* 0x0002783601007387 */ /* 0x0003e80000100a00 */
[----:B------:R2:W-:Y:S04]  /*13bb0*/  STL.64 [R1+0xf40], R40 ;  /* 0x000f402801007387 */ /* 0x0005e80000100a00 */
[----:B------:R-:W-:Y:S04]  /*13bc0*/  STL.64 [R1+0x260], R4 ;  /* 0x0002600401007387 */ /* 0x000fe80000100a00 */
[----:B------:R3:W-:Y:S04]  /*13bd0*/  STL.64 [R1+0x268], R6 ;  /* 0x0002680601007387 */ /* 0x0007e80000100a00 */
[----:B0-----:R-:W4:Y:S04]  /*13be0*/  LDL.LU.64 R52, [R1+0x240] ;  /* 0x0002400001347983 */ /* 0x001f280000300a00 */
[----:B-1----:R-:W4:Y:S04]  /*13bf0*/  LDL.LU.64 R54, [R1+0x248] ;  /* 0x0002480001367983 */ /* 0x002f280000300a00 */
[----:B--2---:R-:W2:Y:S01]  /*13c00*/  LDL.LU.64 R40, [R1+0x230] ;  /* 0x0002300001287983 */ /* 0x004ea20000300a00 */
[----:B---3--:R-:W-:Y:S03]  /*13c10*/  HMMA.16816.F32 R4, R48, R36, R8 ;  /* 0x000000243004723c */ /* 0x008fe60000001808 */
[----:B------:R-:W2:Y:S04]  /*13c20*/  LDL.LU.64 R42, [R1+0x238] ;  /* 0x00023800012a7983 */ /* 0x000ea80000300a00 */
[----:B------:R-:W3:Y:S04]  /*13c30*/  LDL.LU.64 R12, [R1+0x220] ;  /* 0x00022000010c7983 */ /* 0x000ee80000300a00 */
[----:B------:R-:W3:Y:S04]  /*13c40*/  LDL.LU.64 R14, [R1+0x228] ;  /* 0x00022800010e7983 */ /* 0x000ee80000300a00 */
[----:B------:R-:W3:Y:S04]  /*13c50*/  LDL.LU.64 R8, [R1+0x210] ;  /* 0x0002100001087983 */ /* 0x000ee80000300a00 */
[----:B------:R-:W3:Y:S05]  /*13c60*/  LDL.LU.64 R10, [R1+0x218] ;  /* 0x00021800010a7983 */ /* 0x000eea0000300a00 */
[----:B------:R-:W-:-:S02]  /*13c70*/  IMAD.MOV.U32 R58, RZ, RZ, R6 ;  /* 0x000000ffff3a7224 */ /* 0x000fc400078e0006 */
[----:B------:R-:W-:Y:S02]  /*13c80*/  IMAD.MOV.U32 R59, RZ, RZ, R7 ;  /* 0x000000ffff3b7224 */ /* 0x000fe400078e0007 */
[----:B------:R-:W-:Y:S02]  /*13c90*/  IMAD.MOV.U32 R56, RZ, RZ, R4 ;  /* 0x000000ffff387224 */ /* 0x000fe400078e0004 */
[----:B------:R-:W-:Y:S02]  /*13ca0*/  IMAD.MOV.U32 R57, RZ, RZ, R5 ;  /* 0x000000ffff397224 */ /* 0x000fe400078e0005 */
[----:B------:R-:W-:Y:S02]  /*13cb0*/  IMAD.MOV.U32 R6, RZ, RZ, R2 ;  /* 0x000000ffff067224 */ /* 0x000fe400078e0002 */
[----:B------:R-:W-:Y:S02]  /*13cc0*/  IMAD.MOV.U32 R7, RZ, RZ, R0 ;  /* 0x000000ffff077224 */ /* 0x000fe400078e0000 */
[----:B------:R-:W-:-:S02]  /*13cd0*/  IMAD.MOV.U32 R4, RZ, RZ, R60 ;  /* 0x000000ffff047224 */ /* 0x000fc400078e003c */
[----:B------:R-:W-:Y:S01]  /*13ce0*/  IMAD.MOV.U32 R5, RZ, RZ, R3 ;  /* 0x000000ffff057224 */ /* 0x000fe200078e0003 */
[----:B------:R-:W-:Y:S04]  /*13cf0*/  STL.64 [R1+0xf38], R38 ;  /* 0x000f382601007387 */ /* 0x000fe80000100a00 */
[----:B------:R-:W-:Y:S04]  /*13d00*/  STL.64 [R1+0xf30], R36 ;  /* 0x000f302401007387 */ /* 0x000fe80000100a00 */
[----:B------:R-:W-:Y:S04]  /*13d10*/  STL.64 [R1+0xf28], R6 ;  /* 0x000f280601007387 */ /* 0x000fe80000100a00 */
[----:B------:R4:W-:Y:S04]  /*13d20*/  STL.64 [R1+0xf20], R4 ;  /* 0x000f200401007387 */ /* 0x0009e80000100a00 */
[----:B------:R-:W-:Y:S04]  /*13d30*/  STL [R1+0xdf0], R57 ;  /* 0x000df03901007387 */ /* 0x000fe80000100800 */
[----:B------:R-:W-:Y:S04]  /*13d40*/  STL [R1+0xdec], R58 ;  /* 0x000dec3a01007387 */ /* 0x000fe80000100800 */
[----:B------:R-:W-:Y:S01]  /*13d50*/  STL [R1+0xde8], R59 ;  /* 0x000de83b01007387 */ /* 0x000fe20000100800 */
[C---:B----4-:R-:W-:Y:S08]  /*13d60*/  HMMA.16816.F32 R4, R48.reuse, R32, R52 ;  /* 0x000000203004723c */ /* 0x050ff00000001834 */
[C---:B--2---:R-:W-:Y:S08]  /*13d70*/  HMMA.16816.F32 R36, R48.reuse, R28, R40 ;  /* 0x0000001c3024723c */ /* 0x044ff00000001828 */
[C---:B---3--:R-:W-:Y:S07]  /*13d80*/  HMMA.16816.F32 R12, R48.reuse, R24, R12 ;  /* 0x00000018300c723c */ /* 0x048fee000000180c */
[----:B------:R-:W-:Y:S04]  /*13d90*/  STL.64 [R1+0x240], R4 ;  /* 0x0002400401007387 */ /* 0x000fe80000100a00 */
[----:B------:R0:W-:Y:S02]  /*13da0*/  STL.64 [R1+0x248], R6 ;  /* 0x0002480601007387 */ /* 0x0001e40000100a00 */
[----:B0-----:R-:W-:Y:S02]  /*13db0*/  HMMA.16816.F32 R4, R48, R20, R8 ;  /* 0x000000143004723c */ /* 0x001fe40000001808 */
[----:B------:R-:W-:Y:S04]  /*13dc0*/  STL.64 [R1+0x230], R36 ;  /* 0x0002302401007387 */ /* 0x000fe80000100a00 */
[----:B------:R-:W-:Y:S04]  /*13dd0*/  STL.64 [R1+0x238], R38 ;  /* 0x0002382601007387 */ /* 0x000fe80000100a00 */
[----:B------:R0:W-:Y:S04]  /*13de0*/  STL.64 [R1+0x220], R12 ;  /* 0x0002200c01007387 */ /* 0x0001e80000100a00 */
[----:B------:R1:W-:Y:S09]  /*13df0*/  STL.64 [R1+0x228], R14 ;  /* 0x0002280e01007387 */ /* 0x0003f20000100a00 */
[----:B------:R2:W-:Y:S04]  /*13e00*/  STL [R1+0x21c], R7 ;  /* 0x00021c0701007387 */ /* 0x0005e80000100800 */
[----:B0-----:R-:W3:Y:S04]  /*13e10*/  LDL.LU.64 R12, [R1+0x140] ;  /* 0x00014000010c7983 */ /* 0x001ee80000300a00 */
[----:B-1----:R-:W3:Y:S01]  /*13e20*/  LDL.LU.64 R14, [R1+0x148] ;  /* 0x00014800010e7983 */ /* 0x002ee20000300a00 */
[----:B------:R-:W-:-:S03]  /*13e30*/  IMAD.MOV.U32 R57, RZ, RZ, R4 ;  /* 0x000000ffff397224 */ /* 0x000fc600078e0004 */
[----:B------:R-:W4:Y:S01]  /*13e40*/  LDL.LU.64 R40, [R1+0x120] ;  /* 0x0001200001287983 */ /* 0x000f220000300a00 */
[----:B------:R-:W-:-:S03]  /*13e50*/  IMAD.MOV.U32 R58, RZ, RZ, R5 ;  /* 0x000000ffff3a7224 */ /* 0x000fc600078e0005 */
[----:B------:R-:W4:Y:S01]  /*13e60*/  LDL.LU.64 R42, [R1+0x128] ;  /* 0x00012800012a7983 */ /* 0x000f220000300a00 */
[----:B------:R-:W-:-:S03]  /*13e70*/  IMAD.MOV.U32 R59, RZ, RZ, R6 ;  /* 0x000000ffff3b7224 */ /* 0x000fc600078e0006 */
[----:B------:R-:W4:Y:S04]  /*13e80*/  LDL.LU.64 R36, [R1+0x110] ;  /* 0x0001100001247983 */ /* 0x000f280000300a00 */
[----:B------:R-:W4:Y:S04]  /*13e90*/  LDL.LU.64 R38, [R1+0x118] ;  /* 0x0001180001267983 */ /* 0x000f280000300a00 */
[----:B------:R-:W4:Y:S04]  /*13ea0*/  LDL.LU.64 R4, [R1+0x100] ;  /* 0x0001000001047983 */ /* 0x000f280000300a00 */
[----:B--2---:R-:W2:Y:S04]  /*13eb0*/  LDL.LU.64 R6, [R1+0x108] ;  /* 0x0001080001067983 */ /* 0x004ea80000300a00 */
[----:B------:R-:W2:Y:S04]  /*13ec0*/  LDL.LU.64 R8, [R1+0xf0] ;  /* 0x0000f00001087983 */ /* 0x000ea80000300a00 */
[----:B------:R-:W2:Y:S04]  /*13ed0*/  LDL.LU.64 R10, [R1+0xf8] ;  /* 0x0000f800010a7983 */ /* 0x000ea80000300a00 */
[----:B------:R-:W2:Y:S04]  /*13ee0*/  LDL.LU.64 R52, [R1+0x50] ;  /* 0x0000500001347983 */ /* 0x000ea80000300a00 */
[----:B------:R-:W2:Y:S04]  /*13ef0*/  LDL.LU.64 R54, [R1+0x58] ;  /* 0x0000580001367983 */ /* 0x000ea80000300a00 */
[----:B------:R-:W-:Y:S04]  /*13f00*/  STL.64 [R1+0xe00], R58 ;  /* 0x000e003a01007387 */ /* 0x000fe80000100a00 */
[----:B------:R0:W-:Y:S04]  /*13f10*/  STL.64 [R1+0xdf8], R56 ;  /* 0x000df83801007387 */ /* 0x0001e80000100a00 */
[----:B0-----:R-:W2:Y:S04]  /*13f20*/  LDL.LU.64 R56, [R1+0xc0] ;  /* 0x0000c00001387983 */ /* 0x001ea80000300a00 */
[----:B------:R-:W2:Y:S01]  /*13f30*/  LDL.LU.64 R58, [R1+0xc8] ;  /* 0x0000c800013a7983 */ /* 0x000ea20000300a00 */
[----:B---3--:R-:W-:Y:S03]  /*13f40*/  HMMA.16816.F32 R48, R48, R16, R12 ;  /* 0x000000103030723c */ /* 0x008fe6000000180c */
[----:B------:R-:W4:Y:S04]  /*13f50*/  LDL.LU.64 R14, [R1+0xf58] ;  /* 0x000f5800010e7983 */ /* 0x000f280000300a00 */
[----:B------:R-:W4:Y:S11]  /*13f60*/  LDL.LU.64 R12, [R1+0xf50] ;  /* 0x000f5000010c7983 */ /* 0x000f360000300a00 */
[----:B------:R-:W-:Y:S05]  /*13f70*/  @!UPT UIADD3 URZ, URZ, URZ, URZ ;  /* 0x0000003f3f3ff290 */ /* 0x000fea000fffe03f */
[----:B------:R0:W-:Y:S04]  /*13f80*/  STL.64 [R1+0x140], R48 ;  /* 0x0001403001007387 */ /* 0x0001e80000100a00 */
[----:B------:R1:W-:Y:S04]  /*13f90*/  STL.64 [R1+0x148], R50 ;  /* 0x0001483201007387 */ /* 0x0003e80000100a00 */
[----:B0-----:R-:W3:Y:S04]  /*13fa0*/  LDL.LU.64 R48, [R1+0xd0] ;  /* 0x0000d00001307983 */ /* 0x001ee80000300a00 */
[----:B-1----:R-:W3:Y:S01]  /*13fb0*/  LDL.LU.64 R50, [R1+0xd8] ;  /* 0x0000d80001327983 */ /* 0x002ee20000300a00 */
        /* <DEDUP_REMOVED lines=15> */
[C---:B--2---:R-:W-:Y:S11]  /*140b0*/  HMMA.16816.F32 R4, R12.reuse, R36, R4 ;  /* 0x000000240c04723c */ /* 0x044ff60000001804 */
[----:B------:R-:W-:Y:S11]  /*140c0*/  @!UPT UIADD3 URZ, URZ, URZ, URZ ;  /* 0x0000003f3f3ff290 */ /* 0x000ff6000fffe03f */
[----:B------:R-:W-:Y:S01]  /*140d0*/  @!UPT UIADD3 URZ, URZ, URZ, URZ ;  /* 0x0000003f3f3ff290 */ /* 0x000fe2000fffe03f */
[----:B------:R-:W-:Y:S04]  /*140e0*/  STL.64 [R1+0x100], R4 ;  /* 0x0001000401007387 */ /* 0x000fe80000100a00 */
[----:B------:R0:W-:Y:S04]  /*140f0*/  STL.64 [R1+0x108], R6 ;  /* 0x0001080601007387 */ /* 0x0001e80000100a00 */
[----:B0-----:R-:W2:Y:S04]  /*14100*/  LDL.LU.64 R6, [R1+0xf28] ;  /* 0x000f280001067983 */ /* 0x001ea80000300a00 */
[----:B------:R-:W2:Y:S04]  /*14110*/  LDL.LU.64 R4, [R1+0xf20] ;  /* 0x000f200001047983 */ /* 0x000ea80000300a00 */
[----:B------:R0:W-:Y:S04]  /*14120*/  STL.64 [R1+0xf00], R38 ;  /* 0x000f002601007387 */ /* 0x0001e80000100a00 */
[----:B------:R-:W2:Y:S04]  /*14130*/  LDL.LU.64 R36, [R1+0xe0] ;  /* 0x0000e00001247983 */ /* 0x000ea80000300a00 */
[----:B0-----:R-:W2:Y:S04]  /*14140*/  LDL.LU.64 R38, [R1+0xe8] ;  /* 0x0000e80001267983 */ /* 0x001ea80000300a00 */
[----:B------:R-:W-:Y:S04]  /*14150*/  STL.64 [R1+0xf0], R8 ;  /* 0x0000f00801007387 */ /* 0x000fe80000100a00 */
[----:B------:R0:W-:Y:S04]  /*14160*/  STL.64 [R1+0xf8], R10 ;  /* 0x0000f80a01007387 */ /* 0x0001e80000100a00 */
[----:B0-----:R-:W4:Y:S04]  /*14170*/  LDL.LU.64 R10, [R1+0xf18] ;  /* 0x000f1800010a7983 */ /* 0x001f280000300a00 */
[----:B------:R-:W4:Y:S04]  /*14180*/  LDL.LU.64 R8, [R1+0xf10] ;  /* 0x000f100001087983 */ /* 0x000f280000300a00 */
[----:B------:R3:W-:Y:S04]  /*14190*/  STL.64 [R1+0xef8], R34 ;  /* 0x000ef82201007387 */ /* 0x0007e80000100a00 */
[----:B------:R0:W-:Y:S01]  /*141a0*/  STL.64 [R1+0xef0], R30 ;  /* 0x000ef01e01007387 */ /* 0x0001e20000100a00 */
[C---:B---3--:R-:W-:Y:S08]  /*141b0*/  HMMA.16816.F32 R32, R12.reuse, R24, R48 ;  /* 0x000000180c20723c */ /* 0x048ff00000001830 */
[C---:B--2---:R-:W-:Y:S08]  /*141c0*/  HMMA.16816.F32 R36, R12.reuse, R28, R36 ;  /* 0x0000001c0c24723c */ /* 0x044ff00000001824 */
[----:B0-----:R-:W-:Y:S08]  /*141d0*/  HMMA.16816.F32 R28, R12, R20, R56 ;  /* 0x000000140c1c723c */ /* 0x001ff00000001838 */
[----:B----4-:R-:W-:Y:S07]  /*141e0*/  HMMA.16816.F32 R4, R8, R46, R4 ;  /* 0x0000002e0804723c */ /* 0x010fee0000001804 */
[----:B------:R-:W-:Y:S04]  /*141f0*/  STL.64 [R1+0xe0], R36 ;  /* 0x0000e02401007387 */ /* 0x000fe80000100a00 */
[----:B------:R-:W-:Y:S04]  /*14200*/  STL.64 [R1+0xe8], R38 ;  /* 0x0000e82601007387 */ /* 0x000fe80000100a00 */
[----:B------:R-:W-:Y:S04]  /*14210*/  STL.64 [R1+0xd0], R32 ;  /* 0x0000d02001007387 */ /* 0x000fe80000100a00 */
[----:B------:R-:W-:Y:S04]  /*14220*/  STL [R1+0xd8], R34 ;  /* 0x0000d82201007387 */ /* 0x000fe80000100800 */
[----:B------:R0:W-:Y:S04]  /*14230*/  STL.64 [R1+0xee8], R26 ;  /* 0x000ee81a01007387 */ /* 0x0001e80000100a00 */
[----:B------:R-:W-:Y:S04]  /*14240*/  STL.64 [R1+0xee0], R22 ;  /* 0x000ee01601007387 */ /* 0x000fe80000100a00 */
[----:B------:R-:W-:Y:S04]  /*14250*/  STL.64 [R1+0xc0], R28 ;  /* 0x0000c01c01007387 */ /* 0x000fe80000100a00 */
[----:B------:R-:W-:Y:S04]  /*14260*/  STL.64 [R1+0xc8], R30 ;  /* 0x0000c81e01007387 */ /* 0x000fe80000100a00 */
[----:B------:R-:W-:Y:S04]  /*14270*/  STL.64 [R1+0xed8], R18 ;  /* 0x000ed81201007387 */ /* 0x000fe80000100a00 */
[----:B------:R-:W-:Y:S04]  /*14280*/  STL.64 [R1+0x310], R4 ;  /* 0x0003100401007387 */ /* 0x000fe80000100a00 */
[----:B------:R-:W-:Y:S04]  /*14290*/  STL.64 [R1+0x318], R6 ;  /* 0x0003180601007387 */ /* 0x000fe80000100a00 */
[----:B------:R-:W2:Y:S04]  /*142a0*/  LDL.LU R56, [R1+0x1d0] ;  /* 0x0001d00001387983 */ /* 0x000ea80000300800 */
[----:B------:R-:W2:Y:S04]  /*142b0*/  LDL.LU R57, [R1+0x1d4] ;  /* 0x0001d40001397983 */ /* 0x000ea80000300800 */
[----:B------:R-:W3:Y:S04]  /*142c0*/  LDL.LU R58, [R1+0x1d8] ;  /* 0x0001d800013a7983 */ /* 0x000ee80000300800 */
[----:B------:R-:W3:Y:S01]  /*142d0*/  LDL.LU R59, [R1+0x1dc] ;  /* 0x0001dc00013b7983 */ /* 0x000ee20000300800 */
[----:B0-----:R-:W-:Y:S01]  /*142e0*/  HMMA.16816.F32 R24, R12, R16, R52 ;  /* 0x000000100c18723c */ /* 0x001fe20000001834 */
[----:B------:R-:W-:-:S02]  /*142f0*/  IMAD.MOV.U32 R44, RZ, RZ, R6 ;  /* 0x000000ffff2c7224 */ /* 0x000fc400078e0006 */
[----:B---3--:R-:W-:Y:S04]  /*14300*/  STL.64 [R1+0xea0], R58 ;  /* 0x000ea03a01007387 */ /* 0x008fe80000100a00 */
[----:B--2---:R0:W-:Y:S04]  /*14310*/  STL.64 [R1+0xe98], R56 ;  /* 0x000e983801007387 */ /* 0x0041e80000100a00 */
[----:B0-----:R-:W2:Y:S04]  /*14320*/  LDL.LU R56, [R1+0x1e0] ;  /* 0x0001e00001387983 */ /* 0x001ea80000300800 */
[----:B------:R-:W2:Y:S04]  /*14330*/  LDL.LU R57, [R1+0x1e4] ;  /* 0x0001e40001397983 */ /* 0x000ea80000300800 */
[----:B------:R-:W3:Y:S04]  /*14340*/  LDL.LU R58, [R1+0x1e8] ;  /* 0x0001e800013a7983 */ /* 0x000ee80000300800 */
        /* <DEDUP_REMOVED lines=19> */
[----:B------:R-:W4:Y:S01]  /*14480*/  LDL.LU R38, [R1+0x308] ;  /* 0x0003080001267983 */ /* 0x000f220000300800 */
[----:B------:R-:W-:-:S03]  /*14490*/  IMAD.MOV.U32 R0, RZ, RZ, R35 ;  /* 0x000000ffff007224 */ /* 0x000fc600078e0023 */
        /* <DEDUP_REMOVED lines=8> */
[----:B------:R-:W4:Y:S04]  /*14520*/  LDL.LU R35, [R1+0x6c] ;  /* 0x00006c0001237983 */ /* 0x000f280000300800 */
[----:B------:R-:W4:Y:S04]  /*14530*/  LDL.LU R24, [R1+0x2f0] ;  /* 0x0002f00001187983 */ /* 0x000f280000300800 */
[----:B------:R-:W4:Y:S04]  /*14540*/  LDL.LU R25, [R1+0x2f4] ;  /* 0x0002f40001197983 */ /* 0x000f280000300800 */
[----:B------:R-:W4:Y:S04]  /*14550*/  LDL.LU R26, [R1+0x2f8] ;  /* 0x0002f800011a7983 */ /* 0x000f280000300800 */
[----:B------:R-:W4:Y:S04]  /*14560*/  LDL.LU R27, [R1+0x2fc] ;  /* 0x0002fc00011b7983 */ /* 0x000f280000300800 */
[----:B---3--:R-:W-:Y:S04]  /*14570*/  STL.64 [R1+0xeb0], R58 ;  /* 0x000eb03a01007387 */ /* 0x008fe80000100a00 */
[----:B--2---:R0:W-:Y:S04]  /*14580*/  STL.64 [R1+0xea8], R56 ;  /* 0x000ea83801007387 */ /* 0x0041e80000100a00 */
[----:B0-----:R-:W2:Y:S04]  /*14590*/  LDL.LU R56, [R1+0x1f0] ;  /* 0x0001f00001387983 */ /* 0x001ea80000300800 */
[----:B------:R-:W2:Y:S04]  /*145a0*/  LDL.LU R57, [R1+0x1f4] ;  /* 0x0001f40001397983 */ /* 0x000ea80000300800 */
[----:B------:R-:W3:Y:S04]  /*145b0*/  LDL.LU R58, [R1+0x1f8] ;  /* 0x0001f800013a7983 */ /* 0x000ee80000300800 */
[----:B------:R-:W3:Y:S01]  /*145c0*/  LDL.LU R59, [R1+0x1fc] ;  /* 0x0001fc00013b7983 */ /* 0x000ee20000300800 */
[----:B------:R-:W-:-:S02]  /*145d0*/  IMAD.MOV.U32 R49, RZ, RZ, R42 ;  /* 0x000000ffff317224 */ /* 0x000fc400078e002a */
[----:B------:R-:W-:Y:S01]  /*145e0*/  IMAD.MOV.U32 R50, RZ, RZ, R43 ;  /* 0x000000ffff327224 */ /* 0x000fe200078e002b */
[----:B---3--:R-:W-:Y:S04]  /*145f0*/  STL.64 [R1+0xec0], R58 ;  /* 0x000ec03a01007387 */ /* 0x008fe80000100a00 */
[----:B--2---:R0:W-:Y:S04]  /*14600*/  STL.64 [R1+0xeb8], R56 ;  /* 0x000eb83801007387 */ /* 0x0041e80000100a00 */
[----:B0-----:R-:W2:Y:S04]  /*14610*/  LDL.LU R56, [R1+0x200] ;  /* 0x0002000001387983 */ /* 0x001ea80000300800 */
[----:B------:R-:W2:Y:S04]  /*14620*/  LDL.LU R57, [R1+0x204] ;  /* 0x0002040001397983 */ /* 0x000ea80000300800 */
[----:B------:R-:W2:Y:S04]  /*14630*/  LDL.LU R58, [R1+0x208] ;  /* 0x00020800013a7983 */ /* 0x000ea80000300800 */
[----:B------:R-:W2:Y:S04]  /*14640*/  LDL.LU R59, [R1+0x20c] ;  /* 0x00020c00013b7983 */ /* 0x000ea80000300800 */
[----:B------:R-:W3:Y:S04]  /*14650*/  LDL.LU R12, [R1+0x1a0] ;  /* 0x0001a000010c7983 */ /* 0x000ee80000300800 */
[----:B------:R-:W3:Y:S04]  /*14660*/  LDL.LU R13, [R1+0x1a4] ;  /* 0x0001a400010d7983 */ /* 0x000ee80000300800 */
[----:B------:R-:W3:Y:S04]  /*14670*/  LDL.LU R14, [R1+0x1a8] ;  /* 0x0001a800010e7983 */ /* 0x000ee80000300800 */
[----:B------:R-:W3:Y:S04]  /*14680*/  LDL.LU R15, [R1+0x1ac] ;  /* 0x0001ac00010f7983 */ /* 0x000ee80000300800 */
[----:B------:R-:W2:Y:S04]  /*14690*/  LDL.LU R48, [R1+0x130] ;  /* 0x0001300001307983 */ /* 0x000ea80000300800 */
[----:B------:R-:W4:Y:S04]  /*146a0*/  LDL.LU R42, [R1+0xf0c] ;  /* 0x000f0c00012a7983 */ /* 0x000f280000300800 */
[----:B------:R-:W4:Y:S04]  /*146b0*/  LDL.LU R43, [R1+0xf08] ;  /* 0x000f0800012b7983 */ /* 0x000f280000300800 */
[----:B------:R-:W2:Y:S04]  /*146c0*/  LDL.LU R51, [R1+0x13c] ;  /* 0x00013c0001337983 */ /* 0x000ea80000300800 */
[----:B------:R-:W2:Y:S04]  /*146d0*/  LDL.LU R52, [R1+0x1c0] ;  /* 0x0001c00001347983 */ /* 0x000ea80000300800 */
[----:B------:R-:W2:Y:S04]  /*146e0*/  LDL.LU R53, [R1+0x1c4] ;  /* 0x0001c40001357983 */ /* 0x000ea80000300800 */
[----:B------:R-:W2:Y:S04]  /*146f0*/  LDL.LU R54, [R1+0x1c8] ;  /* 0x0001c80001367983 */ /* 0x000ea80000300800 */
[----:B------:R-:W2:Y:S04]  /*14700*/  LDL.LU R55, [R1+0x1cc] ;  /* 0x0001cc0001377983 */ /* 0x000ea80000300800 */
[----:B------:R-:W-:Y:S01]  /*14710*/  STL [R1+0xccc], R44 ;  /* 0x000ccc2c01007387 */ /* 0x000fe20000100800 */
[----:B----4-:R-:W-:Y:S11]  /*14720*/  HMMA.16816.F32 R36, R8, R42, R36 ;  /* 0x0000002a0824723c */ /* 0x010ff60000001824 */
[----:B------:R-:W-:Y:S11]  /*14730*/  @!UPT UIADD3 URZ, URZ, URZ, URZ ;  /* 0x0000003f3f3ff290 */ /* 0x000ff6000fffe03f */
[----:B------:R-:W-:Y:S01]  /*14740*/  @!UPT UIADD3 URZ, URZ, URZ, URZ ;  /* 0x0000003f3f3ff290 */ /* 0x000fe2000fffe03f */
[----:B------:R-:W-:Y:S01]  /*14750*/  STL.64 [R1+0x300], R36 ;  /* 0x0003002401007387 */ /* 0x000fe20000100a00 */
[----:B------:R-:W-:-:S03]  /*14760*/  IMAD.MOV.U32 R45, RZ, RZ, R38 ;  /* 0x000000ffff2d7224 */ /* 0x000fc600078e0026 */
[----:B------:R0:W-:Y:S04]  /*14770*/  STL.64 [R1+0x308], R38 ;  /* 0x0003082601007387 */ /* 0x0001e80000100a00 */
[----:B0-----:R-:W4:Y:S04]  /*14780*/  LDL.LU.64 R38, [R1+0xf00] ;  /* 0x000f000001267983 */ /* 0x001f280000300a00 */
[----:B------:R-:W-:Y:S01]  /*14790*/  STL [R1+0xcd0], R45 ;  /* 0x000cd02d01007387 */ /* 0x000fe20000100800 */
[C---:B----4-:R-:W-:Y:S11]  /*147a0*/  HMMA.16816.F32 R32, R8.reuse, R38, R32 ;  /* 0x000000260820723c */ /* 0x050ff60000001820 */
[----:B------:R-:W-:Y:S11]  /*147b0*/  @!UPT UIADD3 URZ, URZ, URZ, URZ ;  /* 0x0000003f3f3ff290 */ /* 0x000ff6000fffe03f */
[----:B------:R-:W-:Y:S01]  /*147c0*/  @!UPT UIADD3 URZ, URZ, URZ, URZ ;  /* 0x0000003f3f3ff290 */ /* 0x000fe2000fffe03f */
[----:B------:R-:W-:Y:S04]  /*147d0*/  STL.64 [R1+0x60], R32 ;  /* 0x0000602001007387 */ /* 0x000fe80000100a00 */
[----:B------:R0:W-:Y:S04]  /*147e0*/  STL.64 [R1+0x68], R34 ;  /* 0x0000682201007387 */ /* 0x0001e80000100a00 */
[----:B0-----:R-:W4:Y:S02]  /*147f0*/  LDL.LU.64 R34, [R1+0xef8] ;  /* 0x000ef80001227983 */ /* 0x001f240000300a00 */
        /* <DEDUP_REMOVED lines=24> */
[----:B----4-:R-:W-:Y:S02]  /*14980*/  HMMA.16816.F32 R8, R8, R18, R4 ;  /* 0x000000120808723c */ /* 0x010fe40000001804 */
[----:B------:R-:W2:Y:S04]  /*14990*/  LDL.LU.64 R6, [R1+0xed0] ;  /* 0x000ed00001067983 */ /* 0x000ea80000300a00 */
[----:B------:R-:W2:Y:S11]  /*149a0*/  LDL.LU.64 R4, [R1+0xec8] ;  /* 0x000ec80001047983 */ /* 0x000eb60000300a00 */
[----:B------:R-:W-:Y:S06]  /*149b0*/  @!UPT UIADD3 URZ, URZ, URZ, URZ ;  /* 0x0000003f3f3ff290 */ /* 0x000fec000fffe03f */
[----:B------:R0:W-:Y:S04]  /*149c0*/  STL.64 [R1+0x290], R8 ;  /* 0x0002900801007387 */ /* 0x0001e80000100a00 */
[----:B------:R1:W-:Y:S04]  /*149d0*/  STL.64 [R1+0x298], R10 ;  /* 0x0002980a01007387 */ /* 0x0003e80000100a00 */
[----:B0-----:R-:W4:Y:S04]  /*149e0*/  LDL.LU R8, [R1+0x180] ;  /* 0x0001800001087983 */ /* 0x001f280000300800 */
[----:B------:R-:W4:Y:S04]  /*149f0*/  LDL.LU R9, [R1+0x184] ;  /* 0x0001840001097983 */ /* 0x000f280000300800 */
[----:B-1----:R-:W4:Y:S04]  /*14a00*/  LDL.LU R10, [R1+0x188] ;  /* 0x00018800010a7983 */ /* 0x002f280000300800 */
[----:B------:R-:W4:Y:S01]  /*14a10*/  LDL.LU R11, [R1+0x18c] ;  /* 0x00018c00010b7983 */ /* 0x000f220000300800 */
[----:B--2---:R-:W-:Y:S11]  /*14a20*/  HMMA.16816.F32 R56, R4, R46, R56 ;  /* 0x0000002e0438723c */ /* 0x004ff60000001838 */
[----:B------:R-:W-:Y:S11]  /*14a30*/  @!UPT UIADD3 URZ, URZ, URZ, URZ ;  /* 0x0000003f3f3ff290 */ /* 0x000ff6000fffe03f */
[----:B------:R-:W-:Y:S01]  /*14a40*/  @!UPT UIADD3 URZ, URZ, URZ, URZ ;  /* 0x0000003f3f3ff290 */ /* 0x000fe2000fffe03f */
[----:B------:R-:W-:Y:S01]  /*14a50*/  STL.64 [R1+0x200], R56 ;  /* 0x0002003801007387 */ /* 0x000fe20000100a00 */
[----:B------:R-:W-:-:S03]  /*14a60*/  IMAD.MOV.U32 R16, RZ, RZ, R56 ;  /* 0x000000ffff107224 */ /* 0x000fc600078e0038 */
[----:B------:R0:W-:Y:S04]  /*14a70*/  STL.64 [R1+0x208], R58 ;  /* 0x0002083a01007387 */ /* 0x0001e80000100a00 */
[----:B0-----:R-:W2:Y:S04]  /*14a80*/  LDL.LU.64 R58, [R1+0xec0] ;  /* 0x000ec000013a7983 */ /* 0x001ea80000300a00 */
[----:B------:R-:W2:Y:S04]  /*14a90*/  LDL.LU.64 R56, [R1+0xeb8] ;  /* 0x000eb80001387983 */ /* 0x000ea80000300a00 */
[----:B------:R-:W-:Y:S01]  /*14aa0*/  STL [R1+0xcd4], R16 ;  /* 0x000cd41001007387 */ /* 0x000fe20000100800 */
        /* <DEDUP_REMOVED lines=19> */
[----:B------:R0:W-:Y:S04]  /*14be0*/  STL.64 [R1+0x1d0], R56 ;  /* 0x0001d03801007387 */ /* 0x0001e80000100a00 */
[----:B------:R1:W-:Y:S04]  /*14bf0*/  STL.64 [R1+0x1d8], R58 ;  /* 0x0001d83a01007387 */ /* 0x0003e80000100a00 */
[----:B0-----:R-:W2:Y:S04]  /*14c00*/  LDL.LU R56, [R1+0x170] ;  /* 0x0001700001387983 */ /* 0x001ea80000300800 */
[----:B------:R-:W2:Y:S04]  /*14c10*/  LDL.LU R57, [R1+0x174] ;  /* 0x0001740001397983 */ /* 0x000ea80000300800 */
[----:B-1----:R-:W2:Y:S04]  /*14c20*/  LDL.LU R58, [R1+0x178] ;  /* 0x00017800013a7983 */ /* 0x002ea80000300800 */
[----:B------:R-:W2:Y:S04]  /*14c30*/  LDL.LU R59, [R1+0x17c] ;  /* 0x00017c00013b7983 */ /* 0x000ea80000300800 */
[----:B------:R0:W-:Y:S04]  /*14c40*/  STL.64 [R1+0xe80], R34 ;  /* 0x000e802201007387 */ /* 0x0001e80000100a00 */
[----:B------:R-:W2:Y:S04]  /*14c50*/  LDL.LU R32, [R1+0x1b0] ;  /* 0x0001b00001207983 */ /* 0x000ea80000300800 */
[----:B------:R-:W2:Y:S04]  /*14c60*/  LDL.LU R33, [R1+0x1b4] ;  /* 0x0001b40001217983 */ /* 0x000ea80000300800 */
[----:B0-----:R-:W2:Y:S04]  /*14c70*/  LDL.LU R34, [R1+0x1b8] ;  /* 0x0001b80001227983 */ /* 0x001ea80000300800 */
[----:B------:R-:W2:Y:S01]  /*14c80*/  LDL.LU R35, [R1+0x1bc] ;  /* 0x0001bc0001237983 */ /* 0x000ea20000300800 */
[C---:B------:R-:W-:Y:S08]  /*14c90*/  HMMA.16816.F32 R52, R4.reuse, R30, R52 ;  /* 0x0000001e0434723c */ /* 0x040ff00000001834 */
[C---:B---3--:R-:W-:Y:S11]  /*14ca0*/  HMMA.16816.F32 R12, R4.reuse, R22, R12 ;  /* 0x00000016040c723c */ /* 0x048ff6000000180c */
[----:B------:R-:W-:Y:S04]  /*14cb0*/  @!UPT UIADD3 URZ, URZ, URZ, URZ ;  /* 0x0000003f3f3ff290 */ /* 0x000fe8000fffe03f */
[----:B------:R-:W-:Y:S04]  /*14cc0*/  STL.64 [R1+0x1c0], R52 ;  /* 0x0001c03401007387 */ /* 0x000fe80000100a00 */
[----:B------:R0:W-:Y:S04]  /*14cd0*/  STL.64 [R1+0x1c8], R54 ;  /* 0x0001c83601007387 */ /* 0x0001e80000100a00 */
[----:B0-----:R-:W4:Y:S04]  /*14ce0*/  LDL.LU.64 R54, [R1+0xe90] ;  /* 0x000e900001367983 */ /* 0x001f280000300a00 */
[----:B------:R-:W4:Y:S01]  /*14cf0*/  LDL.LU.64 R52, [R1+0xe88] ;  /* 0x000e880001347983 */ /* 0x000f220000300a00 */
[C---:B--2---:R-:W-:Y:S08]  /*14d00*/  HMMA.16816.F32 R32, R4.reuse, R26, R32 ;  /* 0x0000001a0420723c */ /* 0x044ff00000001820 */
[----:B------:R-:W-:Y:S11]  /*14d10*/  HMMA.16816.F32 R4, R4, R18, R48 ;  /* 0x000000120404723c */ /* 0x000ff60000001830 */
[----:B------:R-:W-:Y:S04]  /*14d20*/  @!UPT UIADD3 URZ, URZ, URZ, URZ ;  /* 0x0000003f3f3ff290 */ /* 0x000fe8000fffe03f */
[----:B------:R0:W-:Y:S04]  /*14d30*/  STL.64 [R1+0x1b0], R32 ;  /* 0x0001b02001007387 */ /* 0x0001e80000100a00 */
[----:B------:R1:W-:Y:S04]  /*14d40*/  STL.64 [R1+0x1b8], R34 ;  /* 0x0001b82201007387 */ /* 0x0003e80000100a00 */
[----:B0-----:R-:W2:Y:S04]  /*14d50*/  LDL.LU R32, [R1+0x160] ;  /* 0x0001600001207983 */ /* 0x001ea80000300800 */
[----:B------:R-:W-:Y:S04]  /*14d60*/  STL.64 [R1+0x1a0], R12 ;  /* 0x0001a00c01007387 */ /* 0x000fe80000100a00 */
[----:B------:R-:W-:Y:S04]  /*14d70*/  STL.64 [R1+0x1a8], R14 ;  /* 0x0001a80e01007387 */ /* 0x000fe80000100a00 */
[----:B------:R-:W-:Y:S04]  /*14d80*/  STL.64 [R1+0x130], R4 ;  /* 0x0001300401007387 */ /* 0x000fe80000100a00 */
[----:B------:R4:W-:Y:S04]  /*14d90*/  STL.64 [R1+0x138], R6 ;  /* 0x0001380601007387 */ /* 0x0009e80000100a00 */
[----:B------:R-:W2:Y:S04]  /*14da0*/  LDL.LU R33, [R1+0x164] ;  /* 0x0001640001217983 */ /* 0x000ea80000300800 */
[----:B-1----:R-:W2:Y:S04]  /*14db0*/  LDL.LU R34, [R1+0x168] ;  /* 0x0001680001227983 */ /* 0x002ea80000300800 */
[----:B------:R-:W2:Y:S01]  /*14dc0*/  LDL.LU R35, [R1+0x16c] ;  /* 0x00016c0001237983 */ /* 0x000ea20000300800 */
[C---:B----4-:R-:W-:Y:S03]  /*14dd0*/  HMMA.16816.F32 R4, R52.reuse, R46, R8 ;  /* 0x0000002e3404723c */ /* 0x050fe60000001808 */
[----:B------:R-:W3:Y:S04]  /*14de0*/  LDL.LU R48, [R1+0x150] ;  /* 0x0001500001307983 */ /* 0x000ee80000300800 */
[----:B------:R-:W3:Y:S01]  /*14df0*/  LDL.LU R49, [R1+0x154] ;  /* 0x0001540001317983 */ /* 0x000ee20000300800 */
[----:B------:R-:W-:Y:S03]  /*14e00*/  HMMA.16816.F32 R56, R52, R42, R56 ;  /* 0x0000002a3438723c */ /* 0x000fe60000001838 */
[----:B------:R-:W3:Y:S04]  /*14e10*/  LDL.LU R50, [R1+0x158] ;  /* 0x0001580001327983 */ /* 0x000ee80000300800 */
[----:B------:R-:W3:Y:S04]  /*14e20*/  LDL.LU R51, [R1+0x15c] ;  /* 0x00015c0001337983 */ /* 0x000ee80000300800 */
[----:B------:R-:W4:Y:S04]  /*14e30*/  LDL.LU R12, [R1+0x280] ;  /* 0x00028000010c7983 */ /* 0x000f280000300800 */
[----:B------:R-:W4:Y:S04]  /*14e40*/  LDL.LU R13, [R1+0x284] ;  /* 0x00028400010d7983 */ /* 0x000f280000300800 */
[----:B------:R-:W4:Y:S04]  /*14e50*/  LDL.LU R14, [R1+0x288] ;  /* 0x00028800010e7983 */ /* 0x000f280000300800 */
[----:B------:R-:W4:Y:S04]  /*14e60*/  LDL.LU R15, [R1+0x28c] ;  /* 0x00028c00010f7983 */ /* 0x000f280000300800 */
[----:B------:R0:W-:Y:S04]  /*14e70*/  STL.64 [R1+0x180], R4 ;  /* 0x0001800401007387 */ /* 0x0001e80000100a00 */
[----:B------:R1:W-:Y:S01]  /*14e80*/  STL.64 [R1+0x188], R6 ;  /* 0x0001880601007387 */ /* 0x0003e20000100a00 */
[----:B------:R-:W-:-:S03]  /*14e90*/  IMAD.MOV.U32 R40, RZ, RZ, R4 ;  /* 0x000000ffff287224 */ /* 0x000fc600078e0004 */
[----:B------:R-:W3:Y:S01]  /*14ea0*/  LDL.LU R8, [R1+0x2c0] ;  /* 0x0002c00001087983 */ /* 0x000ee20000300800 */
[----:B------:R-:W-:-:S03]  /*14eb0*/  IMAD.MOV.U32 R36, RZ, RZ, R6 ;  /* 0x000000ffff247224 */ /* 0x000fc600078e0006 */
[----:B------:R-:W3:Y:S04]  /*14ec0*/  LDL.LU R9, [R1+0x2c4] ;  /* 0x0002c40001097983 */ /* 0x000ee80000300800 */
[----:B------:R-:W3:Y:S04]  /*14ed0*/  LDL.LU R10, [R1+0x2c8] ;  /* 0x0002c800010a7983 */ /* 0x000ee80000300800 */
[----:B------:R-:W3:Y:S01]  /*14ee0*/  LDL.LU R11, [R1+0x2cc] ;  /* 0x0002cc00010b7983 */ /* 0x000ee20000300800 */
[----:B------:R-:W-:-:S03]  /*14ef0*/  IMAD.MOV.U32 R41, RZ, RZ, R56 ;  /* 0x000000ffff297224 */ /* 0x000fc600078e0038 */
[----:B0-----:R-:W3:Y:S04]  /*14f00*/  LDL.LU R4, [R1+0x370] ;  /* 0x0003700001047983 */ /* 0x001ee80000300800 */
[----:B------:R-:W3:Y:S04]  /*14f10*/  LDL.LU R5, [R1+0x374] ;  /* 0x0003740001057983 */ /* 0x000ee80000300800 */
[----:B-1----:R-:W3:Y:S04]  /*14f20*/  LDL.LU R6, [R1+0x378] ;  /* 0x0003780001067983 */ /* 0x002ee80000300800 */
[----:B------:R-:W3:Y:S04]  /*14f30*/  LDL.LU R7, [R1+0x37c] ;  /* 0x00037c0001077983 */ /* 0x000ee80000300800 */
[----:B------:R0:W-:Y:S04]  /*14f40*/  STL [R1+0xce0], R40 ;  /* 0x000ce02801007387 */ /* 0x0001e80000100800 */
[----:B------:R-:W-:Y:S01]  /*14f50*/  STL [R1+0xcdc], R36 ;  /* 0x000cdc2401007387 */ /* 0x000fe20000100800 */
[----:B------:R-:W-:-:S03]  /*14f60*/  IMAD.MOV.U32 R37, RZ, RZ, R58 ;  /* 0x000000ffff257224 */ /* 0x000fc600078e003a */
[----:B------:R-:W-:Y:S04]  /*14f70*/  STL.64 [R1+0x170], R56 ;  /* 0x0001703801007387 */ /* 0x000fe80000100a00 */
[----:B------:R-:W-:Y:S04]  /*14f80*/  STL.64 [R1+0x178], R58 ;  /* 0x0001783a01007387 */ /* 0x000fe80000100a00 */
[----:B------:R1:W-:Y:S04]  /*14f90*/  STL [R1+0xce8], R41 ;  /* 0x000ce82901007387 */ /* 0x0003e80000100800 */
[----:B------:R1:W-:Y:S04]  /*14fa0*/  STL.64 [R1+0xe78], R42 ;  /* 0x000e782a01007387 */ /* 0x0003e80000100a00 */
[----:B0-----:R-:W3:Y:S04]  /*14fb0*/  LDL.LU R40, [R1+0x360] ;  /* 0x0003600001287983 */ /* 0x001ee80000300800 */
[----:B-1----:R-:W3:Y:S04]  /*14fc0*/  LDL.LU R41, [R1+0x364] ;  /* 0x0003640001297983 */ /* 0x002ee80000300800 */
[----:B------:R-:W3:Y:S04]  /*14fd0*/  LDL.LU R42, [R1+0x368] ;  /* 0x00036800012a7983 */ /* 0x000ee80000300800 */
[----:B------:R-:W3:Y:S04]  /*14fe0*/  LDL.LU R43, [R1+0x36c] ;  /* 0x00036c00012b7983 */ /* 0x000ee80000300800 */
[----:B------:R-:W-:Y:S01]  /*14ff0*/  STL [R1+0xce4], R37 ;  /* 0x000ce42501007387 */ /* 0x000fe20000100800 */
[C---:B--2---:R-:W-:Y:S11]  /*15000*/  HMMA.16816.F32 R32, R52.reuse, R38, R32 ;  /* 0x000000263420723c */ /* 0x044ff60000001820 */
[----:B------:R-:W-:Y:S11]  /*15010*/  @!UPT UIADD3 URZ, URZ, URZ, URZ ;  /* 0x0000003f3f3ff290 */ /* 0x000ff6000fffe03f */
[----:B------:R-:W-:Y:S01]  /*15020*/  @!UPT UIADD3 URZ, URZ, URZ, URZ ;  /* 0x0000003f3f3ff290 */ /* 0x000fe2000fffe03f */
[----:B------:R-:W-:Y:S04]  /*15030*/  STL.64 [R1+0x160], R32 ;  /* 0x0001602001007387 */ /* 0x000fe80000100a00 */
[----:B------:R0:W-:Y:S04]  /*15040*/  STL.64 [R1+0x168], R34 ;  /* 0x0001682201007387 */ /* 0x0001e80000100a00 */
[----:B0-----:R-:W2:Y:S04]  /*15050*/  LDL.LU.64 R34, [R1+0xe80] ;  /* 0x000e800001227983 */ /* 0x001ea80000300a00 */
[----:B------:R-:W0:Y:S04]  /*15060*/  S2R R59, SR_TID.X ;  /* 0x00000000003b7919 */ /* 0x000e280000002100 */
[----:B------:R2:W-:Y:S01]  /*15070*/  STL.64 [R1+0xe70], R38 ;  /* 0x000e702601007387 */ /* 0x0005e20000100a00 */
[----:B----4-:R-:W-:Y:S01]  /*15080*/  HMMA.16816.F32 R12, R52, R30, R12 ;  /* 0x0000001e340c723c */ /* 0x010fe2000000180c */
[C---:B0-----:R-:W-:Y:S01]  /*15090*/  LOP3.LUT R58, R59.reuse, 0x7, RZ, 0xc0, !PT ;  /* 0x000000073b3a7812 */ /* 0x041fe200078ec0ff */
[----:B------:R-:W-:-:S04]  /*150a0*/  IMAD.SHL.U32 R56, R59, 0x2, RZ ;  /* 0x000000023b387824 */ /* 0x000fc800078e00ff */
[----:B------:R-:W-:Y:S02]  /*150b0*/  IMAD R57, R58, 0x110, RZ ;  /* 0x000001103a397824 */ /* 0x000fe400078e02ff */
[----:B------:R-:W-:-:S03]  /*150c0*/  IMAD.SHL.U32 R58, R59, 0x80, RZ ;  /* 0x000000803b3a7824 */ /* 0x000fc600078e00ff */
[C-C-:B------:R-:W-:Y:S02]  /*150d0*/  LOP3.LUT R59, R57.reuse, 0x10, R56.reuse, 0x78, !PT ;  /* 0x00000010393b7812 */ /* 0x140fe400078e7838 */
[----:B------:R-:W-:-:S04]  /*150e0*/  LOP3.LUT R56, R57, 0x10, R56, 0x78, !PT ;  /* 0x0000001039387812 */ /* 0x000fc800078e7838 */
[----:B------:R-:W-:-:S04]  /*150f0*/  LOP3.LUT R56, R56, 0x800, R58, 0xf8, !PT ;  /* 0x0000080038387812 */ /* 0x000fc800078ef83a */
[----:B------:R-:W-:Y:S01]  /*15100*/  LOP3.LUT R56, R56, 0x40, RZ, 0x3c, !PT ;  /* 0x0000004038387812 */ /* 0x000fe200078e3cff */
[----:B---3--:R-:W-:Y:S01]  /*15110*/  HMMA.16816.F32 R8, R52, R26, R8 ;  /* 0x0000001a3408723c */ /* 0x008fe20000001808 */
[----:B------:R-:W-:-:S04]  /*15120*/  LOP3.LUT R59, R59, 0x800, R58, 0xf8, !PT ;  /* 0x000008003b3b7812 */ /* 0x000fc800078ef83a */
[----:B------:R-:W-:Y:S01]  /*15130*/  LOP3.LUT R59, R59, 0x20, RZ, 0x3c, !PT ;  /* 0x000000203b3b7812 */ /* 0x000fe200078e3cff */
[----:B------:R-:W0:Y:S02]  /*15140*/  S2R R58, SR_TID.X ;  /* 0x00000000003a7919 */ /* 0x000e240000002100 */
[C---:B0-----:R-:W-:Y:S02]  /*15150*/  IMAD.SHL.U32 R57, R58.reuse, 0x2, RZ ;  /* 0x000000023a397824 */ /* 0x041fe400078e00ff */
[----:B------:R-:W-:Y:S01]  /*15160*/  IMAD.SHL.U32 R58, R58, 0x80, RZ ;  /* 0x000000803a3a7824 */ /* 0x000fe200078e00ff */
[----:B--2---:R-:W-:Y:S01]  /*15170*/  HMMA.16816.F32 R36, R52, R34, R48 ;  /* 0x000000223424723c */ /* 0x004fe20000001830 */
[----:B------:R-:W-:Y:S04]  /*15180*/  STL.64 [R1+0xe68], R34 ;  /* 0x000e682201007387 */ /* 0x000fe80000100a00 */
[----:B------:R0:W-:Y:S11]  /*15190*/  LDSM.16.MT88.4 R48, [R59+0x1080] ;  /* 0x001080003b30783b */ /* 0x0001f60000004200 */
[----:B------:R-:W-:Y:S07]  /*151a0*/  @!UPT UIADD3 URZ, URZ, URZ, URZ ;  /* 0x0000003f3f3ff290 */ /* 0x000fee000fffe03f */
[----:B------:R-:W-:Y:S04]  /*151b0*/  STL.64 [R1+0x150], R36 ;  /* 0x0001502401007387 */ /* 0x000fe80000100a00 */
[----:B------:R-:W-:Y:S04]  /*151c0*/  STL.64 [R1+0x158], R38 ;  /* 0x0001582601007387 */ /* 0x000fe80000100a00 */
[----:B------:R-:W-:Y:S04]  /*151d0*/  STL.64 [R1+0xe60], R30 ;  /* 0x000e601e01007387 */ /* 0x000fe80000100a00 */
[----:B------:R-:W-:Y:S04]  /*151e0*/  STL.64 [R1+0x280], R12 ;  /* 0x0002800c01007387 */ /* 0x000fe80000100a00 */
[----:B------:R-:W-:Y:S04]  /*151f0*/  STL.64 [R1+0x288], R14 ;  /* 0x0002880e01007387 */ /* 0x000fe80000100a00 */
[----:B------:R-:W1:Y:S04]  /*15200*/  LDSM.16.MT88.4 R12, [R56+0x1000] ;  /* 0x00100000380c783b */ /* 0x000e680000004200 */
[----:B0-----:R-:W0:Y:S04]  /*15210*/  S2R R59, SR_TID.X ;  /* 0x00000000003b7919 */ /* 0x001e280000002100 */
[----:B-1----:R-:W-:Y:S04]  /*15220*/  STL.64 [R1+0xe40], R14 ;  /* 0x000e400e01007387 */ /* 0x002fe80000100a00 */
[----:B------:R-:W-:Y:S04]  /*15230*/  STL.64 [R1+0xe38], R12 ;  /* 0x000e380c01007387 */ /* 0x000fe80000100a00 */
[----:B------:R-:W-:Y:S04]  /*15240*/  STL.64 [R1+0xe58], R26 ;  /* 0x000e581a01007387 */ /* 0x000fe80000100a00 */
[----:B------:R-:W-:Y:S04]  /*15250*/  STL.64 [R1+0x2c0], R8 ;  /* 0x0002c00801007387 */ /* 0x000fe80000100a00 */
[----:B------:R-:W-:Y:S04]  /*15260*/  STL.64 [R1+0x2c8], R10 ;  /* 0x0002c80a01007387 */ /* 0x000fe80000100a00 */
[----:B------:R-:W1:Y:S01]  /*15270*/  LDSM.16.MT88.4 R8, [R56+0x1080] ;  /* 0x001080003808783b */ /* 0x000e620000004200 */
[----:B0-----:R-:W-:-:S05]  /*15280*/  LOP3.LUT R59, R59, 0x7, RZ, 0xc0, !PT ;  /* 0x000000073b3b7812 */ /* 0x001fca00078ec0ff */
[----:B------:R-:W-:-:S05]  /*15290*/  IMAD R59, R59, 0x110, RZ ;  /* 0x000001103b3b7824 */ /* 0x000fca00078e02ff */
[----:B------:R-:W-:-:S04]  /*152a0*/  LOP3.LUT R59, R59, 0x10, R57, 0x78, !PT ;  /* 0x000000103b3b7812 */ /* 0x000fc800078e7839 */
[----:B------:R-:W-:-:S04]  /*152b0*/  LOP3.LUT R59, R59, 0x800, R58, 0xf8, !PT ;  /* 0x000008003b3b7812 */ /* 0x000fc800078ef83a */
[----:B------:R-:W-:Y:S01]  /*152c0*/  LOP3.LUT R59, R59, 0x60, RZ, 0x3c, !PT ;  /* 0x000000603b3b7812 */ /* 0x000fe200078e3cff */
[----:B-1----:R-:W-:Y:S04]  /*152d0*/  STL.64 [R1+0xe10], R10 ;  /* 0x000e100a01007387 */ /* 0x002fe80000100a00 */
[----:B------:R0:W-:Y:S02]  /*152e0*/  STL.64 [R1+0xe08], R8 ;  /* 0x000e080801007387 */ /* 0x0001e40000100a00 */
[C---:B0-----:R-:W-:Y:S02]  /*152f0*/  HMMA.16816.F32 R8, R52.reuse, R22, R4 ;  /* 0x000000163408723c */ /* 0x041fe40000001804 */
[----:B------:R-:W0:Y:S04]  /*15300*/  LDSM.16.MT88.4 R4, [R59+0x1000] ;  /* 0x001000003b04783b */ /* 0x000e280000004200 */
[----:B------:R-:W-:Y:S11]  /*15310*/  STL.64 [R1+0xe50], R22 ;  /* 0x000e501601007387 */ /* 0x000ff60000100a00 */
[----:B------:R-:W-:Y:S06]  /*15320*/  @!UPT UIADD3 URZ, URZ, URZ, URZ ;  /* 0x0000003f3f3ff290 */ /* 0x000fec000fffe03f */
[----:B------:R-:W-:Y:S04]  /*15330*/  STL.64 [R1+0x370], R8 ;  /* 0x0003700801007387 */ /* 0x000fe80000100a00 */
[----:B------:R-:W-:Y:S04]  /*15340*/  STL.64 [R1+0x378], R10 ;  /* 0x0003780a01007387 */ /* 0x000fe80000100a00 */
[----:B0-----:R-:W-:Y:S04]  /*15350*/  STL.64 [R1+0xda0], R6 ;  /* 0x000da00601007387 */ /* 0x001fe80000100a00 */
[----:B------:R0:W-:Y:S04]  /*15360*/  STL.64 [R1+0xd98], R4 ;  /* 0x000d980401007387 */ /* 0x0001e80000100a00 */
[----:B0-----:R-:W2:Y:S04]  /*15370*/  LDL.LU R4, [R1+0x30] ;  /* 0x0000300001047983 */ /* 0x001ea80000300800 */
[----:B------:R-:W2:Y:S04]  /*15380*/  LDL.LU R5, [R1+0x34] ;  /* 0x0000340001057983 */ /* 0x000ea80000300800 */
[----:B------:R-:W3:Y:S04]  /*15390*/  LDL.LU R6, [R1+0x38] ;  /* 0x0000380001067983 */ /* 0x000ee80000300800 */
[----:B------:R-:W3:Y:S04]  /*153a0*/  LDL.LU R7, [R1+0x3c] ;  /* 0x00003c0001077983 */ /* 0x000ee80000300800 */
[----:B---3--:R-:W-:Y:S01]  /*153b0*/  STL.64 [R1+0xe20], R6 ;  /* 0x000e200601007387 */ /* 0x008fe20000100a00 */
[----:B--2---:R0:W-:Y:S02]  /*153c0*/  STL.64 [R1+0xe18], R4 ;  /* 0x000e180401007387 */ /* 0x0041e40000100a00 */
[----:B0-----:R-:W-:Y:S01]  /*153d0*/  HMMA.16816.F32 R4, R52, R18, R40 ;  /* 0x000000123404723c */ /* 0x001fe20000001828 */
[----:B------:R0:W-:Y:S04]  /*153e0*/  STL.64 [R1+0xe48], R18 ;  /* 0x000e481201007387 */ /* 0x0001e80000100a00 */
[----:B------:R-:W1:Y:S11]  /*153f0*/  LDSM.16.MT88.4 R52, [R59+0x1080] ;  /* 0x001080003b34783b */ /* 0x000e760000004200 */
[----:B------:R-:W-:Y:S07]  /*15400*/  @!UPT UIADD3 URZ, URZ, URZ, URZ ;  /* 0x0000003f3f3ff290 */ /* 0x000fee000fffe03f */
[----:B------:R2:W-:Y:S01]  /*15410*/  STL.64 [R1+0x360], R4 ;  /* 0x0003600401007387 */ /* 0x0005e20000100a00 */
[----:B------:R3:W-:Y:S02]  /*15420*/  STL.64 [R1+0x368], R6 ;  /* 0x0003680601007387 */ /* 0x0007e40000100a00 */
[----:B------:R-:W4:Y:S02]  /*15430*/  LDL.LU R12, [R1+0x80] ;  /* 0x00008000010c7983 */ /* 0x000f240000300800 */
[----:B------:R-:W4:Y:S01]  /*15440*/  LDL.LU R13, [R1+0x84] ;  /* 0x00008400010d7983 */ /* 0x000f220000300800 */
[----:B------:R-:W4:Y:S01]  /*15450*/  LDL.LU R14, [R1+0x88] ;  /* 0x00008800010e7983 */ /* 0x000f220000300800 */
[----:B------:R-:W4:Y:S02]  /*15460*/  LDL.LU R15, [R1+0x8c] ;  /* 0x00008c00010f7983 */ /* 0x000f240000300800 */
        /* <DEDUP_REMOVED lines=26> */
[----:B0-----:R-:W4:Y:S01]  /*15610*/  LDL.LU R18, [R1+0x388] ;  /* 0x0003880001127983 */ /* 0x001f220000300800 */
[----:B------:R-:W4:Y:S02]  /*15620*/  LDL.LU R19, [R1+0x38c] ;  /* 0x00038c0001137983 */ /* 0x000f240000300800 */
[----:B--2---:R-:W2:Y:S02]  /*15630*/  LDL.LU R4, [R1+0x340] ;  /* 0x0003400001047983 */ /* 0x004ea40000300800 */
[----:B------:R-:W2:Y:S01]  /*15640*/  LDL.LU R5, [R1+0x344] ;  /* 0x0003440001057983 */ /* 0x000ea20000300800 */
[----:B---3--:R-:W3:Y:S01]  /*15650*/  LDL.LU R6, [R1+0x348] ;  /* 0x0003480001067983 */ /* 0x008ee20000300800 */
[----:B------:R-:W3:Y:S01]  /*15660*/  LDL.LU R7, [R1+0x34c] ;  /* 0x00034c0001077983 */ /* 0x000ee20000300800 */
[C---:B----4-:R-:W-:Y:S02]  /*15670*/  HMMA.16816.F32 R40, R48.reuse, R46, R40 ;  /* 0x0000002e3028723c */ /* 0x050fe40000001828 */
[----:B---3--:R-:W-:Y:S01]  /*15680*/  STL.64 [R1+0xe30], R6 ;  /* 0x000e300601007387 */ /* 0x008fe20000100a00 */
[----:B--2---:R0:W-:Y:S03]  /*15690*/  STL.64 [R1+0xe28], R4 ;  /* 0x000e280401007387 */ /* 0x0041e60000100a00 */
[----:B0-----:R-:W2:Y:S01]  /*156a0*/  LDL.LU R4, [R1+0x350] ;  /* 0x0003500001047983 */ /* 0x001ea20000300800 */
[----:B------:R-:W2:Y:S02]  /*156b0*/  LDL.LU R5, [R1+0x354] ;  /* 0x0003540001057983 */ /* 0x000ea40000300800 */
[----:B------:R-:W2:Y:S02]  /*156c0*/  LDL.LU R6, [R1+0x358] ;  /* 0x0003580001067983 */ /* 0x000ea40000300800 */
[----:B------:R-:W2:Y:S01]  /*156d0*/  LDL.LU R7, [R1+0x35c] ;  /* 0x00035c0001077983 */ /* 0x000ea20000300800 */
[----:B------:R-:W3:Y:S01]  /*156e0*/  LDL.LU R56, [R1+0x320] ;  /* 0x0003200001387983 */ /* 0x000ee20000300800 */
[----:B------:R-:W3:Y:S02]  /*156f0*/  LDL.LU R57, [R1+0x324] ;  /* 0x0003240001397983 */ /* 0x000ee40000300800 */
[----:B------:R-:W3:Y:S02]  /*15700*/  LDL.LU R58, [R1+0x328] ;  /* 0x00032800013a7983 */ /* 0x000ee40000300800 */
[----:B------:R-:W3:Y:S01]  /*15710*/  LDL.LU R59, [R1+0x32c] ;  /* 0x00032c00013b7983 */ /* 0x000ee20000300800 */
[----:B------:R-:W4:Y:S01]  /*15720*/  LDL.LU R8, [R1+0x330] ;  /* 0x0003300001087983 */ /* 0x000f220000300800 */
[----:B------:R-:W4:Y:S02]  /*15730*/  LDL.LU R9, [R1+0x334] ;  /* 0x0003340001097983 */ /* 0x000f240000300800 */
[----:B------:R-:W4:Y:S02]  /*15740*/  LDL.LU R10, [R1+0x338] ;  /* 0x00033800010a7983 */ /* 0x000f240000300800 */
[----:B------:R-:W4:Y:S01]  /*15750*/  LDL.LU R11, [R1+0x33c] ;  /* 0x00033c00010b7983 */ /* 0x000f220000300800 */
[----:B-1----:R-:W-:Y:S01]  /*15760*/  STL.64 [R1+0xd60], R54 ;  /* 0x000d603601007387 */ /* 0x002fe20000100a00 */
[----:B------:R0:W-:Y:S03]  /*15770*/  STL.64 [R1+0xd58], R52 ;  /* 0x000d583401007387 */ /* 0x0001e60000100a00 */
[----:B0-----:R-:W2:Y:S01]  /*15780*/  LDL.LU R52, [R1+0x90] ;  /* 0x0000900001347983 */ /* 0x001ea20000300800 */
[----:B------:R-:W2:Y:S02]  /*15790*/  LDL.LU R53, [R1+0x94] ;  /* 0x0000940001357983 */ /* 0x000ea40000300800 */
[----:B------:R-:W2:Y:S02]  /*157a0*/  LDL.LU R54, [R1+0x98] ;  /* 0x0000980001367983 */ /* 0x000ea40000300800 */
[----:B------:R-:W2:Y:S01]  /*157b0*/  LDL.LU R55, [R1+0x9c] ;  /* 0x00009c0001377983 */ /* 0x000ea20000300800 */
[----:B------:R-:W-:Y:S01]  /*157c0*/  STL.64 [R1+0x3e0], R40 ;  /* 0x0003e02801007387 */ /* 0x000fe20000100a00 */
[----:B------:R0:W-:Y:S03]  /*157d0*/  STL.64 [R1+0x3e8], R42 ;  /* 0x0003e82a01007387 */ /* 0x0001e60000100a00 */
[----:B0-----:R-:W2:Y:S02]  /*157e0*/  LDL.LU.64 R42, [R1+0xe78] ;  /* 0x000e7800012a7983 */ /* 0x001ea40000300a00 */
[C---:B--2---:R-:W-:Y:S11]  /*157f0*/  HMMA.16816.F32 R36, R48.reuse, R42, R36 ;  /* 0x0000002a3024723c */ /* 0x044ff60000001824 */
[----:B------:R-:W-:Y:S11]  /*15800*/  @!UPT UIADD3 URZ, URZ, URZ, URZ ;  /* 0x0000003f3f3ff290 */ /* 0x000ff6000fffe03f */
[----:B------:R-:W-:Y:S01]  /*15810*/  @!UPT UIADD3 URZ, URZ, URZ, URZ ;  /* 0x0000003f3f3ff290 */ /* 0x000fe2000fffe03f */
        /* <DEDUP_REMOVED lines=33> */
[----:B--2---:R-:W-:Y:S02]  /*15a30*/  HMMA.16816.F32 R48, R48, R18, R12 ;  /* 0x000000123030723c */ /* 0x004fe4000000180c */
[----:B------:R-:W2:Y:S01]  /*15a40*/  LDL.LU.64 R14, [R1+0xe40] ;  /* 0x000e4000010e7983 */ /* 0x000ea20000300a00 */
[----:B------:R-:W2:Y:S11]  /*15a50*/  LDL.LU.64 R12, [R1+0xe38] ;  /* 0x000e3800010c7983 */ /* 0x000eb60000300a00 */
[----:B------:R-:W-:Y:S09]  /*15a60*/  @!UPT UIADD3 URZ, URZ, URZ, URZ ;  /* 0x0000003f3f3ff290 */ /* 0x000ff2000fffe03f */
[----:B------:R0:W-:Y:S01]  /*15a70*/  STL.64 [R1+0x80], R48 ;  /* 0x0000803001007387 */ /* 0x0001e20000100a00 */
[----:B------:R1:W-:Y:S03]  /*15a80*/  STL.64 [R1+0x88], R50 ;  /* 0x0000883201007387 */ /* 0x0003e60000100a00 */
[----:B0-----:R-:W3:Y:S01]  /*15a90*/  LDL.LU R48, [R1+0xa0] ;  /* 0x0000a00001307983 */ /* 0x001ee20000300800 */
[----:B------:R-:W3:Y:S02]  /*15aa0*/  LDL.LU R49, [R1+0xa4] ;  /* 0x0000a40001317983 */ /* 0x000ee40000300800 */
[----:B-1----:R-:W3:Y:S02]  /*15ab0*/  LDL.LU R50, [R1+0xa8] ;  /* 0x0000a80001327983 */ /* 0x002ee40000300800 */
[----:B------:R-:W3:Y:S01]  /*15ac0*/  LDL.LU R51, [R1+0xac] ;  /* 0x0000ac0001337983 */ /* 0x000ee20000300800 */
[C---:B--2---:R-:W-:Y:S11]  /*15ad0*/  HMMA.16816.F32 R4, R12.reuse, R46, R4 ;  /* 0x0000002e0c04723c */ /* 0x044ff60000001804 */
[----:B------:R-:W-:Y:S11]  /*15ae0*/  @!UPT UIADD3 URZ, URZ, URZ, URZ ;  /* 0x0000003f3f3ff290 */ /* 0x000ff6000fffe03f */
[----:B------:R-:W-:Y:S01]  /*15af0*/  @!UPT UIADD3 URZ, URZ, URZ, URZ ;  /* 0x0000003f3f3ff290 */ /* 0x000fe2000fffe03f */
[----:B------:R-:W-:Y:S01]  /*15b00*/  STL.64 [R1+0x350], R4 ;  /* 0x0003500401007387 */ /* 0x000fe20000100a00 */
[----:B------:R-:W-:Y:S02]  /*15b10*/  IMAD.MOV.U32 R28, RZ, RZ, R6 ;  /* 0x000000ffff1c7224 */ /* 0x000fe400078e0006 */
[----:B------:R0:W-:Y:S02]  /*15b20*/  STL.64 [R1+0x358], R6 ;  /* 0x0003580601007387 */ /* 0x0001e40000100a00 */
[----:B------:R-:W-:Y:S01]  /*15b30*/  IMAD.MOV.U32 R32, RZ, RZ, R4 ;  /* 0x000000ffff207224 */ /* 0x000fe200078e0004 */
[----:B0-----:R-:W2:Y:S01]  /*15b40*/  LDL.LU.64 R6, [R1+0xe30] ;  /* 0x000e300001067983 */ /* 0x001ea20000300a00 */
[----:B------:R-:W2:Y:S03]  /*15b50*/  LDL.LU.64 R4, [R1+0xe28] ;  /* 0x000e280001047983 */ /* 0x000ea60000300a00 */
[----:B------:R-:W-:Y:S02]  /*15b60*/  STL [R1+0xcf0], R32 ;  /* 0x000cf02001007387 */ /* 0x000fe40000100800 */
[----:B------:R-:W-:Y:S01]  /*15b70*/  STL [R1+0xcec], R28 ;  /* 0x000cec1c01007387 */ /* 0x000fe20000100800 */
[C---:B----4-:R-:W-:Y:S08]  /*15b80*/  HMMA.16816.F32 R8, R12.reuse, R38, R8 ;  /* 0x000000260c08723c */ /* 0x050ff00000001808 */
[C---:B---3--:R-:W-:Y:S08]  /*15b90*/  HMMA.16816.F32 R56, R12.reuse, R34, R56 ;  /* 0x000000220c38723c */ /* 0x048ff00000001838 */
        /* <DEDUP_REMOVED lines=8> */
[----:B------:R-:W2:Y:S02]  /*15c20*/  LDL.LU.64 R4, [R1+0xe18] ;  /* 0x000e180001047983 */ /* 0x000ea40000300a00 */
[----:B------:R0:W-:Y:S02]  /*15c30*/  STL.64 [R1+0xdd0], R42 ;  /* 0x000dd02a01007387 */ /* 0x0001e40000100a00 */
[----:B------:R-:W3:Y:S01]  /*15c40*/  LDL.LU R40, [R1+0xb0] ;  /* 0x0000b00001287983 */ /* 0x000ee20000300800 */
[----:B------:R-:W3:Y:S04]  /*15c50*/  LDL.LU R41, [R1+0xb4] ;  /* 0x0000b40001297983 */ /* 0x000ee80000300800 */
[----:B0-----:R-:W3:Y:S01]  /*15c60*/  LDL.LU R42, [R1+0xb8] ;  /* 0x0000b800012a7983 */ /* 0x001ee20000300800 */
[----:B------:R-:W3:Y:S02]  /*15c70*/  LDL.LU R43, [R1+0xbc] ;  /* 0x0000bc00012b7983 */ /* 0x000ee40000300800 */
[----:B------:R-:W-:Y:S02]  /*15c80*/  STL [R1+0xcf8], R33 ;  /* 0x000cf82101007387 */ /* 0x000fe40000100800 */
[----:B------:R-:W-:Y:S01]  /*15c90*/  STL [R1+0xcf4], R29 ;  /* 0x000cf41d01007387 */ /* 0x000fe20000100800 */
[----:B------:R-:W-:Y:S01]  /*15ca0*/  STL.64 [R1+0x330], R8 ;  /* 0x0003300801007387 */ /* 0x000fe20000100a00 */
[----:B------:R0:W-:Y:S03]  /*15cb0*/  STL.64 [R1+0x338], R10 ;  /* 0x0003380a01007387 */ /* 0x0001e60000100a00 */
[----:B0-----:R-:W4:Y:S01]  /*15cc0*/  LDL.LU.64 R10, [R1+0xe10] ;  /* 0x000e1000010a7983 */ /* 0x001f220000300a00 */
[----:B------:R-:W4:Y:S02]  /*15cd0*/  LDL.LU.64 R8, [R1+0xe08] ;  /* 0x000e080001087983 */ /* 0x000f240000300a00 */
[----:B------:R-:W-:Y:S02]  /*15ce0*/  STL.64 [R1+0x320], R56 ;  /* 0x0003203801007387 */ /* 0x000fe40000100a00 */
[----:B------:R0:W-:Y:S02]  /*15cf0*/  STL.64 [R1+0x328], R58 ;  /* 0x0003283a01007387 */ /* 0x0001e40000100a00 */
[----:B0-----:R-:W4:Y:S01]  /*15d00*/  LDL.LU.64 R58, [R1+0xe00] ;  /* 0x000e0000013a7983 */ /* 0x001f220000300a00 */
[----:B------:R-:W4:Y:S01]  /*15d10*/  LDL.LU.64 R56, [R1+0xdf8] ;  /* 0x000df80001387983 */ /* 0x000f220000300a00 */
[C---:B---3--:R-:W-:Y:S08]  /*15d20*/  HMMA.16816.F32 R40, R12.reuse, R30, R40 ;  /* 0x0000001e0c28723c */ /* 0x048ff00000001828 */
[C---:B--2---:R-:W-:Y:S11]  /*15d30*/  HMMA.16816.F32 R4, R12.reuse, R18, R4 ;  /* 0x000000120c04723c */ /* 0x044ff60000001804 */
[----:B------:R-:W-:Y:S04]  /*15d40*/  @!UPT UIADD3 URZ, URZ, URZ, URZ ;  /* 0x0000003f3f3ff290 */ /* 0x000fe8000fffe03f */
[----:B------:R-:W-:Y:S01]  /*15d50*/  STL.64 [R1+0xb0], R40 ;  /* 0x0000b02801007387 */ /* 0x000fe20000100a00 */
[----:B------:R0:W-:Y:S02]  /*15d60*/  STL.64 [R1+0xb8], R42 ;  /* 0x0000b82a01007387 */ /* 0x0001e40000100a00 */
[----:B------:R1:W-:Y:S01]  /*15d70*/  STL.64 [R1+0xdb8], R26 ;  /* 0x000db81a01007387 */ /* 0x0003e20000100a00 */
[C---:B0-----:R-:W-:Y:S08]  /*15d80*/  HMMA.16816.F32 R40, R12.reuse, R26, R48 ;  /* 0x0000001a0c28723c */ /* 0x041ff00000001830 */
[----:B-1----:R-:W-:Y:S07]  /*15d90*/  HMMA.16816.F32 R24, R12, R22, R52 ;  /* 0x000000160c18723c */ /* 0x002fee0000001834 */
[----:B----4-:R-:W-:-:S02]  /*15da0*/  IMAD.MOV.U32 R12, RZ, RZ, R57 ;  /* 0x000000ffff0c7224 */ /* 0x010fc400078e0039 */
[----:B------:R-:W-:Y:S02]  /*15db0*/  IMAD.MOV.U32 R13, RZ, RZ, R58 ;  /* 0x000000ffff0d7224 */ /* 0x000fe400078e003a */
[----:B------:R-:W-:-:S04]  /*15dc0*/  IMAD.MOV.U32 R14, RZ, RZ, R59 ;  /* 0x000000ffff0e7224 */ /* 0x000fc800078e003b */
[----:B------:R-:W-:Y:S01]  /*15dd0*/  STL.64 [R1+0xa0], R40 ;  /* 0x0000a02801007387 */ /* 0x000fe20000100a00 */
[----:B------:R-:W-:Y:S02]  /*15de0*/  STL.64 [R1+0xa8], R42 ;  /* 0x0000a82a01007387 */ /* 0x000fe40000100a00 */
[----:B------:R-:W-:Y:S05]  /*15df0*/  STL.64 [R1+0xdb0], R22 ;  /* 0x000db01601007387 */ /* 0x000fea0000100a00 */
[----:B------:R-:W-:Y:S01]  /*15e00*/  STL.64 [R1+0x90], R24 ;  /* 0x0000901801007387 */ /* 0x000fe20000100a00 */
[----:B------:R-:W-:Y:S01]  /*15e10*/  STL.64 [R1+0x98], R26 ;  /* 0x0000981a01007387 */ /* 0x000fe20000100a00 */
[----:B------:R-:W-:Y:S02]  /*15e20*/  STL.64 [R1+0xda8], R18 ;  /* 0x000da81201007387 */ /* 0x000fe40000100a00 */
[----:B------:R-:W-:Y:S02]  /*15e30*/  STL.64 [R1+0x30], R4 ;  /* 0x0000300401007387 */ /* 0x000fe40000100a00 */
[----:B------:R-:W-:Y:S01]  /*15e40*/  STL.64 [R1+0x38], R6 ;  /* 0x0000380601007387 */ /* 0x000fe20000100a00 */
[----:B------:R-:W2:Y:S01]  /*15e50*/  LDL.LU R57, [R1+0xdf0] ;  /* 0x000df00001397983 */ /* 0x000ea20000300800 */
[----:B------:R-:W3:Y:S02]  /*15e60*/  LDL.LU R58, [R1+0xdec] ;  /* 0x000dec00013a7983 */ /* 0x000ee40000300800 */
[----:B------:R-:W4:Y:S02]  /*15e70*/  LDL.LU R59, [R1+0xde8] ;  /* 0x000de800013b7983 */ /* 0x000f240000300800 */
[----:B------:R-:W2:Y:S02]  /*15e80*/  LDL.LU R15, [R1+0x21c] ;  /* 0x00021c00010f7983 */ /* 0x000ea40000300800 */
[----:B--2---:R-:W-:Y:S01]  /*15e90*/  STL.64 [R1+0xd70], R14 ;  /* 0x000d700e01007387 */ /* 0x004fe20000100a00 */
[----:B------:R0:W-:Y:S02]  /*15ea0*/  STL.64 [R1+0xd68], R12 ;  /* 0x000d680c01007387 */ /* 0x0001e40000100a00 */
[----:B0-----:R-:W-:-:S02]  /*15eb0*/  IMAD.MOV.U32 R12, RZ, RZ, R56 ;  /* 0x000000ffff0c7224 */ /* 0x001fc400078e0038 */
[----:B------:R-:W-:Y:S01]  /*15ec0*/  IMAD.MOV.U32 R13, RZ, RZ, R57 ;  /* 0x000000ffff0d7224 */ /* 0x000fe200078e0039 */
[----:B------:R-:W2:Y:S01]  /*15ed0*/  LDL.LU R56, [R1+0xde4] ;  /* 0x000de40001387983 */ /* 0x000ea20000300800 */
[----:B------:R-:W2:Y:S02]  /*15ee0*/  LDL.LU R57, [R1+0xde0] ;  /* 0x000de00001397983 */ /* 0x000ea40000300800 */
[----:B---3--:R-:W-:Y:S02]  /*15ef0*/  IMAD.MOV.U32 R14, RZ, RZ, R58 ;  /* 0x000000ffff0e7224 */ /* 0x008fe400078e003a */
[----:B----4-:R-:W-:Y:S01]  /*15f00*/  IMAD.MOV.U32 R15, RZ, RZ, R59 ;  /* 0x000000ffff0f7224 */ /* 0x010fe200078e003b */
[----:B------:R-:W3:Y:S01]  /*15f10*/  LDL.LU R58, [R1+0xddc] ;  /* 0x000ddc00013a7983 */ /* 0x000ee20000300800 */
        /* <DEDUP_REMOVED lines=13> */
[----:B--2---:R-:W-:-:S02]  /*15ff0*/  IMAD.MOV.U32 R19, RZ, RZ, R56 ;  /* 0x000000ffff137224 */ /* 0x004fc400078e0038 */
[----:B------:R-:W-:Y:S01]  /*16000*/  IMAD.MOV.U32 R18, RZ, RZ, R57 ;  /* 0x000000ffff127224 */ /* 0x000fe200078e0039 */
[----:B------:R-:W2:Y:S01]  /*16010*/  LDL.LU R56, [R1] ;  /* 0x0000000001387983 */ /* 0x000ea20000300800 */
[----:B------:R-:W2:Y:S02]  /*16020*/  LDL.LU R57, [R1+0x4] ;  /* 0x0000040001397983 */ /* 0x000ea40000300800 */
[----:B---3--:R-:W-:Y:S02]  /*16030*/  IMAD.MOV.U32 R17, RZ, RZ, R58 ;  /* 0x000000ffff117224 */ /* 0x008fe400078e003a */
[----:B----4-:R-:W-:Y:S01]  /*16040*/  IMAD.MOV.U32 R16, RZ, RZ, R59 ;  /* 0x000000ffff107224 */ /* 0x010fe200078e003b */
[----:B------:R-:W2:Y:S01]  /*16050*/  LDL.LU R58, [R1+0x8] ;  /* 0x00000800013a7983 */ /* 0x000ea20000300800 */
[----:B------:R-:W2:Y:S02]  /*16060*/  LDL.LU R59, [R1+0xc] ;  /* 0x00000c00013b7983 */ /* 0x000ea40000300800 */
[----:B------:R-:W3:Y:S02]  /*16070*/  LDL.LU R20, [R1+0x2b0] ;  /* 0x0002b00001147983 */ /* 0x000ee40000300800 */
[----:B------:R-:W3:Y:S01]  /*16080*/  LDL.LU R21, [R1+0x2b4] ;  /* 0x0002b40001157983 */ /* 0x000ee20000300800 */
[----:B------:R-:W3:Y:S01]  /*16090*/  LDL.LU R22, [R1+0x2b8] ;  /* 0x0002b80001167983 */ /* 0x000ee20000300800 */
[----:B------:R-:W3:Y:S02]  /*160a0*/  LDL.LU R23, [R1+0x2bc] ;  /* 0x0002bc0001177983 */ /* 0x000ee40000300800 */
[----:B------:R-:W4:Y:S02]  /*160b0*/  LDL.LU R24, [R1+0x70] ;  /* 0x0000700001187983 */ /* 0x000f240000300800 */
[----:B------:R-:W4:Y:S01]  /*160c0*/  LDL.LU R25, [R1+0x74] ;  /* 0x0000740001197983 */ /* 0x000f220000300800 */
[----:B------:R-:W4:Y:S01]  /*160d0*/  LDL.LU R26, [R1+0x78] ;  /* 0x00007800011a7983 */ /* 0x000f220000300800 */
[----:B------:R-:W4:Y:S02]  /*160e0*/  LDL.LU R27, [R1+0x7c] ;  /* 0x00007c00011b7983 */ /* 0x000f240000300800 */
[----:B------:R-:W-:Y:S02]  /*160f0*/  STL.64 [R1+0xd80], R14 ;  /* 0x000d800e01007387 */ /* 0x000fe40000100a00 */
[----:B------:R0:W-:Y:S02]  /*16100*/  STL.64 [R1+0xd78], R12 ;  /* 0x000d780c01007387 */ /* 0x0001e40000100a00 */
[----:B0-----:R-:W2:Y:S01]  /*16110*/  LDL.LU R12, [R1+0x260] ;  /* 0x00026000010c7983 */ /* 0x001ea20000300800 */
[----:B------:R-:W2:Y:S02]  /*16120*/  LDL.LU R13, [R1+0x264] ;  /* 0x00026400010d7983 */ /* 0x000ea40000300800 */
[----:B------:R-:W2:Y:S02]  /*16130*/  LDL.LU R14, [R1+0x268] ;  /* 0x00026800010e7983 */ /* 0x000ea40000300800 */
[----:B------:R-:W2:Y:S01]  /*16140*/  LDL.LU R15, [R1+0x26c] ;  /* 0x00026c00010f7983 */ /* 0x000ea20000300800 */
[C---:B------:R-:W-:Y:S01]  /*16150*/  HMMA.16816.F32 R40, R8.reuse, R46, R40 ;  /* 0x0000002e0828723c */ /* 0x040fe20000001828 */
[----:B--2---:R-:W-:Y:S01]  /*16160*/  STL.64 [R1+0xd90], R14 ;  /* 0x000d900e01007387 */ /* 0x004fe20000100a00 */
[----:B------:R0:W-:Y:S03]  /*16170*/  STL.64 [R1+0xd88], R12 ;  /* 0x000d880c01007387 */ /* 0x0001e60000100a00 */
[----:B0-----:R-:W2:Y:S01]  /*16180*/  LDL.LU R12, [R1+0x270] ;  /* 0x00027000010c7983 */ /* 0x001ea20000300800 */
[----:B------:R-:W2:Y:S02]  /*16190*/  LDL.LU R13, [R1+0x274] ;  /* 0x00027400010d7983 */ /* 0x000ea40000300800 */
[----:B------:R-:W2:Y:S02]  /*161a0*/  LDL.LU R14, [R1+0x278] ;  /* 0x00027800010e7983 */ /* 0x000ea40000300800 */
[----:B------:R-:W2:Y:S01]  /*161b0*/  LDL.LU R15, [R1+0x27c] ;  /* 0x00027c00010f7983 */ /* 0x000ea20000300800 */
[----:B------:R-:W2:Y:S01]  /*161c0*/  LDL.LU R52, [R1+0x240] ;  /* 0x0002400001347983 */ /* 0x000ea20000300800 */
[----:B------:R-:W2:Y:S02]  /*161d0*/  LDL.LU R53, [R1+0x244] ;  /* 0x0002440001357983 */ /* 0x000ea40000300800 */
[----:B------:R-:W2:Y:S02]  /*161e0*/  LDL.LU R54, [R1+0x248] ;  /* 0x0002480001367983 */ /* 0x000ea40000300800 */
[----:B------:R-:W2:Y:S07]  /*161f0*/  LDL.LU R55, [R1+0x24c] ;  /* 0x00024c0001377983 */ /* 0x000eae0000300800 */
[----:B------:R-:W-:Y:S01]  /*16200*/  STL.64 [R1+0x20], R40 ;  /* 0x0000202801007387 */ /* 0x000fe20000100a00 */
[----:B------:R0:W-:Y:S03]  /*16210*/  STL.64 [R1+0x28], R42 ;  /* 0x0000282a01007387 */ /* 0x0001e60000100a00 */
[----:B0-----:R-:W2:Y:S01]  /*16220*/  LDL.LU.64 R42, [R1+0xdd0] ;  /* 0x000dd000012a7983 */ /* 0x001ea20000300a00 */
[C---:B------:R-:W-:Y:S08]  /*16230*/  HMMA.16816.F32 R56, R8.reuse, R38, R56 ;  /* 0x000000260838723c */ /* 0x040ff00000001838 */
[C---:B--2---:R-:W-:Y:S11]  /*16240*/  HMMA.16816.F32 R48, R8.reuse, R42, R48 ;  /* 0x0000002a0830723c */ /* 0x044ff60000001830 */
[----:B------:R-:W-:Y:S11]  /*16250*/  @!UPT UIADD3 URZ, URZ, URZ, URZ ;  /* 0x0000003f3f3ff290 */ /* 0x000ff6000fffe03f */
[----:B------:R-:W-:Y:S01]  /*16260*/  @!UPT UIADD3 URZ, URZ, URZ, URZ ;  /* 0x0000003f3f3ff290 */ /* 0x000fe2000fffe03f */
[----:B------:R0:W-:Y:S01]  /*16270*/  STL.64 [R1+0x10], R48 ;  /* 0x0000103001007387 */ /* 0x0001e20000100a00 */
[----:B------:R1:W-:Y:S03]  /*16280*/  STL.64 [R1+0x18], R50 ;  /* 0x0000183201007387 */ /* 0x0003e60000100a00 */
[----:B0-----:R-:W2:Y:S01]  /*16290*/  LDL.LU R48, [R1+0x140] ;  /* 0x0001400001307983 */ /* 0x001ea20000300800 */
[----:B------:R-:W2:Y:S02]  /*162a0*/  LDL.LU R49, [R1+0x144] ;  /* 0x0001440001317983 */ /* 0x000ea40000300800 */
[----:B-1----:R-:W2:Y:S02]  /*162b0*/  LDL.LU R50, [R1+0x148] ;  /* 0x0001480001327983 */ /* 0x002ea40000300800 */
[----:B------:R-:W2:Y:S01]  /*162c0*/  LDL.LU R51, [R1+0x14c] ;  /* 0x00014c0001337983 */ /* 0x000ea20000300800 */
[----:B------:R-:W-:Y:S01]  /*162d0*/  STL.64 [R1], R56 ;  /* 0x0000003801007387 */ /* 0x000fe20000100a00 */
[----:B------:R0:W-:Y:S03]  /*162e0*/  STL.64 [R1+0x8], R58 ;  /* 0x0000083a01007387 */ /* 0x0001e60000100a00 */
[----:B0-----:R-:W2:Y:S01]  /*162f0*/  LDL.LU.64 R58, [R1+0xdc8] ;  /* 0x000dc800013a7983 */ /* 0x001ea20000300a00 */
[----:B------:R-:W2:Y:S01]  /*16300*/  LDL.LU.64 R56, [R1+0xdc0] ;  /* 0x000dc00001387983 */ /* 0x000ea20000300a00 */
[C---:B----4-:R-:W-:Y:S08]  /*16310*/  HMMA.16816.F32 R24, R8.reuse, R30, R24 ;  /* 0x0000001e0818723c */ /* 0x050ff00000001818 */
[C---:B--2---:R-:W-:Y:S11]  /*16320*/  HMMA.16816.F32 R56, R8.reuse, R34, R56 ;  /* 0x000000220838723c */ /* 0x044ff60000001838 */
[----:B------:R-:W-:Y:S11]  /*16330*/  @!UPT UIADD3 URZ, URZ, URZ, URZ ;  /* 0x0000003f3f3ff290 */ /* 0x000ff6000fffe03f */
[----:B------:R-:W-:Y:S01]  /*16340*/  @!UPT UIADD3 URZ, URZ, URZ, URZ ;  /* 0x0000003f3f3ff290 */ /* 0x000fe2000fffe03f */
[----:B------:R-:W-:Y:S01]  /*16350*/  STL [R1+0xd00], R58 ;  /* 0x000d003a01007387 */ /* 0x000fe20000100800 */
[----:B------:R-:W-:Y:S02]  /*16360*/  STL [R1+0xcfc], R59 ;  /* 0x000cfc3b01007387 */ /* 0x000fe40000100800 */
[----:B------:R0:W-:Y:S02]  /*16370*/  STL.64 [R1+0xd08], R56 ;  /* 0x000d083801007387 */ /* 0x0001e40000100a00 */
[----:B0-----:R-:W2:Y:S01]  /*16380*/  LDL.LU R56, [R1+0x220] ;  /* 0x0002200001387983 */ /* 0x001ea20000300800 */
[----:B------:R-:W2:Y:S02]  /*16390*/  LDL.LU R57, [R1+0x224] ;  /* 0x0002240001397983 */ /* 0x000ea40000300800 */
[----:B------:R-:W2:Y:S02]  /*163a0*/  LDL.LU R58, [R1+0x228] ;  /* 0x00022800013a7983 */ /* 0x000ea40000300800 */
[----:B------:R-:W2:Y:S01]  /*163b0*/  LDL.LU R59, [R1+0x22c] ;  /* 0x00022c00013b7983 */ /* 0x000ea20000300800 */
[----:B------:R-:W-:Y:S01]  /*163c0*/  STL.64 [R1+0x70], R24 ;  /* 0x0000701801007387 */ /* 0x000fe20000100a00 */
[----:B------:R0:W-:Y:S03]  /*163d0*/  STL.64 [R1+0x78], R26 ;  /* 0x0000781a01007387 */ /* 0x0001e60000100a00 */
[----:B0-----:R-:W3:Y:S02]  /*163e0*/  LDL.LU.64 R26, [R1+0xdb8] ;  /* 0x000db800011a7983 */ /* 0x001ee40000300a00 */
[C---:B---3--:R-:W-:Y:S11]  /*163f0*/  HMMA.16816.F32 R20, R8.reuse, R26, R20 ;  /* 0x0000001a0814723c */ /* 0x048ff60000001814 */
[----:B------:R-:W-:Y:S11]  /*16400*/  @!UPT UIADD3 URZ, URZ, URZ, URZ ;  /* 0x0000003f3f3ff290 */ /* 0x000ff6000fffe03f */
[----:B------:R-:W-:Y:S01]  /*16410*/  @!UPT UIADD3 URZ, URZ, URZ, URZ ;  /* 0x0000003f3f3ff290 */ /* 0x000fe2000fffe03f */
        /* <DEDUP_REMOVED lines=9> */
[----:B---3--:R-:W-:Y:S02]  /*164b0*/  HMMA.16816.F32 R8, R8, R18, R4 ;  /* 0x000000120808723c */ /* 0x008fe40000001804 */
[----:B------:R-:W3:Y:S01]  /*164c0*/  LDL.LU.64 R6, [R1+0xda0] ;  /* 0x000da00001067983 */ /* 0x000ee20000300a00 */
[----:B------:R-:W3:Y:S11]  /*164d0*/  LDL.LU.64 R4, [R1+0xd98] ;  /* 0x000d980001047983 */ /* 0x000ef60000300a00 */
[----:B------:R-:W-:Y:S09]  /*164e0*/  @!UPT UIADD3 URZ, URZ, URZ, URZ ;  /* 0x0000003f3f3ff290 */ /* 0x000ff2000fffe03f */
[----:B------:R0:W-:Y:S01]  /*164f0*/  STL.64 [R1+0x190], R8 ;  /* 0x0001900801007387 */ /* 0x0001e20000100a00 */
[----:B------:R1:W-:Y:S03]  /*16500*/  STL.64 [R1+0x198], R10 ;  /* 0x0001980a01007387 */ /* 0x0003e60000100a00 */
[----:B0-----:R-:W4:Y:S01]  /*16510*/  LDL.LU R8, [R1+0x230] ;  /* 0x0002300001087983 */ /* 0x001f220000300800 */
[----:B------:R-:W4:Y:S02]  /*16520*/  LDL.LU R9, [R1+0x234] ;  /* 0x0002340001097983 */ /* 0x000f240000300800 */
[----:B-1----:R-:W4:Y:S02]  /*16530*/  LDL.LU R10, [R1+0x238] ;  /* 0x00023800010a7983 */ /* 0x002f240000300800 */
[----:B------:R-:W4:Y:S01]  /*16540*/  LDL.LU R11, [R1+0x23c] ;  /* 0x00023c00010b7983 */ /* 0x000f220000300800 */
[C---:B---3--:R-:W-:Y:S11]  /*16550*/  HMMA.16816.F32 R12, R4.reuse, R46, R12 ;  /* 0x0000002e040c723c */ /* 0x048ff6000000180c */
[----:B------:R-:W-:Y:S11]  /*16560*/  @!UPT UIADD3 URZ, URZ, URZ, URZ ;  /* 0x0000003f3f3ff290 */ /* 0x000ff6000fffe03f */
[----:B------:R-:W-:Y:S01]  /*16570*/  @!UPT UIADD3 URZ, URZ, URZ, URZ ;  /* 0x0000003f3f3ff290 */ /* 0x000fe2000fffe03f */
[----:B------:R-:W-:Y:S01]  /*16580*/  STL.64 [R1+0x270], R12 ;  /* 0x0002700c01007387 */ /* 0x000fe20000100a00 */
[----:B------:R-:W-:Y:S02]  /*16590*/  IMAD.MOV.U32 R20, RZ, RZ, R14 ;  /* 0x000000ffff147224 */ /* 0x000fe400078e000e */
[----:B------:R0:W-:Y:S02]  /*165a0*/  STL.64 [R1+0x278], R14 ;  /* 0x0002780e01007387 */ /* 0x0001e40000100a00 */
[----:B------:R-:W-:Y:S01]  /*165b0*/  IMAD.MOV.U32 R24, RZ, RZ, R12 ;  /* 0x000000ffff187224 */ /* 0x000fe200078e000c */
[----:B0-----:R-:W3:Y:S01]  /*165c0*/  LDL.LU.64 R14, [R1+0xd90] ;  /* 0x000d9000010e7983 */ /* 0x001ee20000300a00 */
[----:B------:R-:W3:Y:S02]  /*165d0*/  LDL.LU.64 R12, [R1+0xd88] ;  /* 0x000d8800010c7983 */ /* 0x000ee40000300a00 */
        /* <DEDUP_REMOVED lines=8> */
[----:B------:R-:W3:Y:S01]  /*16660*/  LDL.LU.64 R12, [R1+0xd78] ;  /* 0x000d7800010c7983 */ /* 0x000ee20000300a00 */
[C---:B------:R-:W-:Y:S08]  /*16670*/  HMMA.16816.F32 R52, R4.reuse, R34, R52 ;  /* 0x000000220434723c */ /* 0x040ff00000001834 */
[C---:B---3--:R-:W-:Y:S11]  /*16680*/  HMMA.16816.F32 R12, R4.reuse, R38, R12 ;  /* 0x00000026040c723c */ /* 0x048ff6000000180c */
[----:B------:R-:W-:Y:S11]  /*16690*/  @!UPT UIADD3 URZ, URZ, URZ, URZ ;  /* 0x0000003f3f3ff290 */ /* 0x000ff6000fffe03f */
[----:B------:R-:W-:Y:S01]  /*166a0*/  @!UPT UIADD3 URZ, URZ, URZ, URZ ;  /* 0x0000003f3f3ff290 */ /* 0x000fe2000fffe03f */
[----:B------:R-:W-:Y:S01]  /*166b0*/  STL.64 [R1+0x250], R12 ;  /* 0x0002500c01007387 */ /* 0x000fe20000100a00 */
[----:B------:R0:W-:Y:S03]  /*166c0*/  STL.64 [R1+0x258], R14 ;  /* 0x0002580e01007387 */ /* 0x0001e60000100a00 */
[----:B0-----:R-:W3:Y:S01]  /*166d0*/  LDL.LU.64 R14, [R1+0xd70] ;  /* 0x000d7000010e7983 */ /* 0x001ee20000300a00 */
[----:B------:R-:W3:Y:S02]  /*166e0*/  LDL.LU.64 R12, [R1+0xd68] ;  /* 0x000d6800010c7983 */ /* 0x000ee40000300a00 */
[----:B------:R-:W-:Y:S02]  /*166f0*/  STL.64 [R1+0x240], R52 ;  /* 0x0002403401007387 */ /* 0x000fe40000100a00 */
[----:B------:R0:W-:Y:S02]  /*16700*/  STL.64 [R1+0x248], R54 ;  /* 0x0002483601007387 */ /* 0x0001e40000100a00 */
[----:B0-----:R-:W3:Y:S01]  /*16710*/  LDL.LU.64 R54, [R1+0xd60] ;  /* 0x000d600001367983 */ /* 0x001ee20000300a00 */
[----:B------:R-:W3:Y:S02]  /*16720*/  LDL.LU.64 R52, [R1+0xd58] ;  /* 0x000d580001347983 */ /* 0x000ee40000300a00 */
[----:B------:R4:W-:Y:S02]  /*16730*/  STL.64 [R1+0xd48], R34 ;  /* 0x000d482201007387 */ /* 0x0009e40000100a00 */
[C---:B----4-:R-:W-:Y:S08]  /*16740*/  HMMA.16816.F32 R32, R4.reuse, R30, R8 ;  /* 0x0000001e0420723c */ /* 0x050ff00000001808 */
[C---:B--2---:R-:W-:Y:S01]  /*16750*/  HMMA.16816.F32 R8, R4.reuse, R26, R56 ;  /* 0x0000001a0408723c */ /* 0x044fe20000001838 */
[----:B------:R-:W-:Y:S11]  /*16760*/  STL.64 [R1+0xd40], R30 ;  /* 0x000d401e01007387 */ /* 0x000ff60000100a00 */
[----:B------:R-:W-:Y:S03]  /*16770*/  @!UPT UIADD3 URZ, URZ, URZ, URZ ;  /* 0x0000003f3f3ff290 */ /* 0x000fe6000fffe03f */
[----:B------:R-:W-:Y:S01]  /*16780*/  STL.64 [R1+0x230], R32 ;  /* 0x0002302001007387 */ /* 0x000fe20000100a00 */
[----:B------:R-:W-:Y:S02]  /*16790*/  STL.64 [R1+0x238], R34 ;  /* 0x0002382201007387 */ /* 0x000fe40000100a00 */
[----:B------:R-:W-:Y:S02]  /*167a0*/  STL.64 [R1+0xd38], R26 ;  /* 0x000d381a01007387 */ /* 0x000fe40000100a00 */
[----:B------:R-:W-:Y:S03]  /*167b0*/  STL.64 [R1+0xd30], R24 ;  /* 0x000d301801007387 */ /* 0x000fe60000100a00 */
[----:B------:R-:W-:Y:S01]  /*167c0*/  STL.64 [R1+0x220], R8 ;  /* 0x0002200801007387 */ /* 0x000fe20000100a00 */
[----:B------:R3:W-:Y:S02]  /*167d0*/  STL.64 [R1+0x228], R10 ;  /* 0x0002280a01007387 */ /* 0x0007e40000100a00 */
[C---:B---3--:R-:W-:Y:S08]  /*167e0*/  HMMA.16816.F32 R8, R4.reuse, R22, R12 ;  /* 0x000000160408723c */ /* 0x048ff0000000180c */
[----:B------:R-:W-:Y:S01]  /*167f0*/  HMMA.16816.F32 R4, R4, R18, R48 ;  /* 0x000000120404723c */ /* 0x000fe20000001830 */
[----:B------:R-:W2:Y:S11]  /*16800*/  LDL.LU R12, [R1+0x120] ;  /* 0x00012000010c7983 */ /* 0x000eb60000300800 */
[----:B------:R-:W-:Y:S03]  /*16810*/  @!UPT UIADD3 URZ, URZ, URZ, URZ ;  /* 0x0000003f3f3ff290 */ /* 0x000fe6000fffe03f */
[----:B------:R-:W-:Y:S01]  /*16820*/  STL.64 [R1+0x210], R8 ;  /* 0x0002100801007387 */ /* 0x000fe20000100a00 */
[----:B------:R-:W-:Y:S02]  /*16830*/  STL.64 [R1+0x218], R10 ;  /* 0x0002180a01007387 */ /* 0x000fe40000100a00 */
[----:B------:R-:W2:Y:S02]  /*16840*/  LDL.LU R13, [R1+0x124] ;  /* 0x00012400010d7983 */ /* 0x000ea40000300800 */
[----:B------:R-:W2:Y:S01]  /*16850*/  LDL.LU R14, [R1+0x128] ;  /* 0x00012800010e7983 */ /* 0x000ea20000300800 */
[----:B------:R-:W2:Y:S01]  /*16860*/  LDL.LU R15, [R1+0x12c] ;  /* 0x00012c00010f7983 */ /* 0x000ea20000300800 */
[----:B------:R-:W-:Y:S02]  /*16870*/  STL.64 [R1+0xd18], R22 ;  /* 0x000d181601007387 */ /* 0x000fe40000100a00 */
[----:B------:R-:W-:Y:S02]  /*16880*/  STL.64 [R1+0xd10], R20 ;  /* 0x000d101401007387 */ /* 0x000fe40000100a00 */
[----:B------:R-:W-:Y:S01]  /*16890*/  STL.64 [R1+0x140], R4 ;  /* 0x0001400401007387 */ /* 0x000fe20000100a00 */
[----:B------:R-:W-:Y:S01]  /*168a0*/  STL.64 [R1+0x148], R6 ;  /* 0x0001480601007387 */ /* 0x000fe20000100a00 */
[----:B------:R0:W-:Y:S02]  /*168b0*/  STL.64 [R1+0xd50], R18 ;  /* 0x000d501201007387 */ /* 0x0001e40000100a00 */
[----:B------:R-:W3:Y:S02]  /*168c0*/  LDL.LU R16, [R1+0x110] ;  /* 0x0001100001107983 */ /* 0x000ee40000300800 */
[----:B------:R-:W3:Y:S01]  /*168d0*/  LDL.LU R17, [R1+0x114] ;  /* 0x0001140001117983 */ /* 0x000ee20000300800 */
[----:B0-----:R-:W3:Y:S01]  /*168e0*/  LDL.LU R18, [R1+0x118] ;  /* 0x0001180001127983 */ /* 0x001ee20000300800 */
[----:B------:R-:W3:Y:S02]  /*168f0*/  LDL.LU R19, [R1+0x11c] ;  /* 0x00011c0001137983 */ /* 0x000ee40000300800 */
        /* <DEDUP_REMOVED lines=8> */
[----:B------:R-:W-:-:S02]  /*16980*/  IMAD.MOV.U32 R49, RZ, RZ, R6 ;  /* 0x000000ffff317224 */ /* 0x000fc400078e0006 */
[----:B------:R-:W-:Y:S01]  /*16990*/  IMAD.MOV.U32 R48, RZ, RZ, R7 ;  /* 0x000000ffff307224 */ /* 0x000fe200078e0007 */
        /* <DEDUP_REMOVED lines=11> */
[----:B------:R-:W4:Y:S01]  /*16a50*/  LDL.LU.64 R50, [R1+0x3f0] ;  /* 0x0003f00001327983 */ /* 0x000f220000300a00 */
[----:B------:R-:W4:Y:S01]  /*16a60*/  LDL.LU R36, [R1+0x5b8] ;  /* 0x0005b80001247983 */ /* 0x000f220000300800 */
[----:B------:R-:W-:Y:S01]  /*16a70*/  IMAD.MOV.U32 R23, RZ, RZ, R0 ;  /* 0x000000ffff177224 */ /* 0x000fe200078e0000 */
[C---:B--2---:R-:W-:Y:S08]  /*16a80*/  HMMA.16816.F32 R4, R52.reuse, R46, R12 ;  /* 0x0000002e3404723c */ /* 0x044ff0000000180c */
[C---:B---3--:R-:W-:Y:S08]  /*16a90*/  HMMA.16816.F32 R16, R52.reuse, R42, R16 ;  /* 0x0000002a3410723c */ /* 0x048ff00000001810 */
[----:B----4-:R-:W-:Y:S07]  /*16aa0*/  HMMA.16816.F32 R32, R52, R38, R32 ;  /* 0x000000263420723c */ /* 0x010fee0000001820 */
[----:B------:R-:W-:Y:S01]  /*16ab0*/  STL.64 [R1+0x120], R4 ;  /* 0x0001200401007387 */ /* 0x000fe20000100a00 */
[----:B------:R-:W-:Y:S07]  /*16ac0*/  STL.64 [R1+0x128], R6 ;  /* 0x0001280601007387 */ /* 0x000fee0000100a00 */
[----:B------:R-:W-:Y:S01]  /*16ad0*/  STL.64 [R1+0x110], R16 ;  /* 0x0001101001007387 */ /* 0x000fe20000100a00 */
[----:B------:R-:W-:-:S02]  /*16ae0*/  IMAD.MOV.U32 R43, RZ, RZ, R19 ;  /* 0x000000ffff2b7224 */ /* 0x000fc400078e0013 */
[----:B------:R-:W-:Y:S02]  /*16af0*/  IMAD.MOV.U32 R42, RZ, RZ, R18 ;  /* 0x000000ffff2a7224 */ /* 0x000fe400078e0012 */
[----:B------:R0:W-:Y:S02]  /*16b00*/  STL.64 [R1+0x118], R18 ;  /* 0x0001181201007387 */ /* 0x0001e40000100a00 */
[----:B------:R-:W-:Y:S02]  /*16b10*/  IMAD.MOV.U32 R10, RZ, RZ, R17 ;  /* 0x000000ffff0a7224 */ /* 0x000fe400078e0011 */
[----:B------:R-:W-:Y:S01]  /*16b20*/  IMAD.MOV.U32 R9, RZ, RZ, R16 ;  /* 0x000000ffff097224 */ /* 0x000fe200078e0010 */
[----:B0-----:R-:W2:Y:S01]  /*16b30*/  LDL.LU.64 R18, [R1+0xd50] ;  /* 0x000d500001127983 */ /* 0x001ea20000300a00 */
[----:B------:R-:W3:Y:S02]  /*16b40*/  LDL.LU R40, [R1+0x5c8] ;  /* 0x0005c80001287983 */ /* 0x000ee40000300800 */
[----:B------:R-:W4:Y:S02]  /*16b50*/  LDL.LU R17, [R1+0xa38] ;  /* 0x000a380001117983 */ /* 0x000f240000300800 */
[----:B------:R-:W2:Y:S01]  /*16b60*/  LDL.LU R16, [R1+0xa30] ;  /* 0x000a300001107983 */ /* 0x000ea20000300800 */
[----:B------:R-:W2:Y:S01]  /*16b70*/  LDL.LU R45, [R1+0xa28] ;  /* 0x000a2800012d7983 */ /* 0x000ea20000300800 */
[----:B------:R-:W2:Y:S02]  /*16b80*/  LDL.LU R44, [R1+0xa20] ;  /* 0x000a2000012c7983 */ /* 0x000ea40000300800 */
[----:B------:R-:W2:Y:S02]  /*16b90*/  LDL.LU R0, [R1+0xa18] ;  /* 0x000a180001007983 */ /* 0x000ea40000300800 */
[----:B------:R-:W-:Y:S02]  /*16ba0*/  STL.64 [R1+0x100], R32 ;  /* 0x0001002001007387 */ /* 0x000fe40000100a00 */
[----:B------:R-:W-:-:S02]  /*16bb0*/  IMAD.MOV.U32 R39, RZ, RZ, R35 ;  /* 0x000000ffff277224 */ /* 0x000fc400078e0023 */
[----:B------:R-:W-:Y:S01]  /*16bc0*/  IMAD.MOV.U32 R38, RZ, RZ, R34 ;  /* 0x000000ffff267224 */ /* 0x000fe200078e0022 */
[----:B------:R0:W-:Y:S04]  /*16bd0*/  STL.64 [R1+0x108], R34 ;  /* 0x0001082201007387 */ /* 0x0001e80000100a00 */
[----:B0-----:R-:W2:Y:S02]  /*16be0*/  LDL.LU.64 R34, [R1+0xd48] ;  /* 0x000d480001227983 */ /* 0x001ea40000300a00 */
[----:B--2---:R-:W-:Y:S11]  /*16bf0*/  HMMA.16816.F32 R28, R52, R34, R28 ;  /* 0x00000022341c723c */ /* 0x004ff6000000181c */
[----:B------:R-:W-:Y:S11]  /*16c00*/  @!UPT UIADD3 URZ, URZ, URZ, URZ ;  /* 0x0000003f3f3ff290 */ /* 0x000ff6000fffe03f */
[----:B------:R-:W-:Y:S01]  /*16c10*/  @!UPT UIADD3 URZ, URZ, URZ, URZ ;  /* 0x0000003f3f3ff290 */ /* 0x000fe2000fffe03f */
[----:B------:R-:W-:Y:S01]  /*16c20*/  STL.64 [R1+0xf0], R28 ;  /* 0x0000f01c01007387 */ /* 0x000fe20000100a00 */
[----:B------:R-:W-:Y:S02]  /*16c30*/  IMAD.MOV.U32 R35, RZ, RZ, R31 ;  /* 0x000000ffff237224 */ /* 0x000fe400078e001f */
[----:B------:R-:W-:Y:S02]  /*16c40*/  IMAD.MOV.U32 R34, RZ, RZ, R30 ;  /* 0x000000ffff227224 */ /* 0x000fe400078e001e */
[----:B------:R0:W-:Y:S02]  /*16c50*/  STL.64 [R1+0xf8], R30 ;  /* 0x0000f81e01007387 */ /* 0x0001e40000100a00 */
[----:B0-----:R-:W2:Y:S01]  /*16c60*/  LDL.LU.64 R30, [R1+0xd40] ;  /* 0x000d4000011e7983 */ /* 0x001ea20000300a00 */
[----:B------:R-:W-:Y:S02]  /*16c70*/  IMAD.MOV.U32 R14, RZ, RZ, R29 ;  /* 0x000000ffff0e7224 */ /* 0x000fe400078e001d */
[----:B------:R-:W-:-:S02]  /*16c80*/  IMAD.MOV.U32 R13, RZ, RZ, R28 ;  /* 0x000000ffff0d7224 */ /* 0x000fc400078e001c */
[C---:B--2---:R-:W-:Y:S01]  /*16c90*/  HMMA.16816.F32 R28, R52.reuse, R30, R24 ;  /* 0x0000001e341c723c */ /* 0x044fe20000001818 */
[----:B------:R-:W2:Y:S01]  /*16ca0*/  LDL.LU.64 R26, [R1+0xd38] ;  /* 0x000d3800011a7983 */ /* 0x000ea20000300a00 */
[----:B------:R0:W5:Y:S11]  /*16cb0*/  LDL.LU.64 R24, [R1+0xd30] ;  /* 0x000d300001187983 */ /* 0x0001760000300a00 */
[----:B------:R-:W-:Y:S10]  /*16cc0*/  @!UPT UIADD3 URZ, URZ, URZ, URZ ;  /* 0x0000003f3f3ff290 */ /* 0x000ff4000fffe03f */
[----:B------:R1:W-:Y:S01]  /*16cd0*/  STL.64 [R1+0xe0], R28 ;  /* 0x0000e01c01007387 */ /* 0x0003e20000100a00 */
[----:B------:R0:W-:Y:S02]  /*16ce0*/  STL.64 [R1+0xe8], R30 ;  /* 0x0000e81e01007387 */ /* 0x0001e40000100a00 */
[----:B-1----:R-:W-:Y:S02]  /*16cf0*/  IMAD.MOV.U32 R28, RZ, RZ, R2 ;  /* 0x000000ffff1c7224 */ /* 0x002fe400078e0002 */
[----:B------:R-:W-:Y:S01]  /*16d00*/  IMAD.MOV.U32 R29, RZ, RZ, R3 ;  /* 0x000000ffff1d7224 */ /* 0x000fe200078e0003 */
[----:B------:R-:W3:Y:S01]  /*16d10*/  LDL.LU R2, [R1+0xd2c] ;  /* 0x000d2c0001027983 */ /* 0x000ee20000300800 */
[----:B------:R-:W3:Y:S02]  /*16d20*/  LDL.LU R3, [R1+0xd28] ;  /* 0x000d280001037983 */ /* 0x000ee40000300800 */
[----:B0-----:R-:W-:Y:S02]  /*16d30*/  IMAD.MOV.U32 R30, RZ, RZ, R60 ;  /* 0x000000ffff1e7224 */ /* 0x001fe400078e003c */
[----:B------:R-:W-:Y:S01]  /*16d40*/  IMAD.MOV.U32 R31, RZ, RZ, R61 ;  /* 0x000000ffff1f7224 */ /* 0x000fe200078e003d */
[----:B------:R-:W3:Y:S01]  /*16d50*/  LDL.LU R60, [R1+0xd24] ;  /* 0x000d2400013c7983 */ /* 0x000ee20000300800 */
[----:B------:R-:W3:Y:S01]  /*16d60*/  LDL.LU R61, [R1+0xd20] ;  /* 0x000d2000013d7983 */ /* 0x000ee20000300800 */
[C---:B--2---:R-:W-:Y:S11]  /*16d70*/  HMMA.16816.F32 R20, R52.reuse, R26, R20 ;  /* 0x0000001a3414723c */ /* 0x044ff60000001814 */
[----:B------:R-:W-:Y:S11]  /*16d80*/  @!UPT UIADD3 URZ, URZ, URZ, URZ ;  /* 0x0000003f3f3ff290 */ /* 0x000ff6000fffe03f */
[----:B------:R-:W-:Y:S01]  /*16d90*/  @!UPT UIADD3 URZ, URZ, URZ, URZ ;  /* 0x0000003f3f3ff290 */ /* 0x000fe2000fffe03f */
[----:B------:R-:W-:Y:S01]  /*16da0*/  STL.64 [R1+0xd0], R20 ;  /* 0x0000d01401007387 */ /* 0x000fe20000100a00 */
[----:B------:R0:W-:Y:S03]  /*16db0*/  STL.64 [R1+0xd8], R22 ;  /* 0x0000d81601007387 */ /* 0x0001e60000100a00 */
[----:B0-----:R-:W2:Y:S01]  /*16dc0*/  LDL.LU.64 R22, [R1+0xd18] ;  /* 0x000d180001167983 */ /* 0x001ea20000300a00 */
[----:B------:R-:W-:Y:S01]  /*16dd0*/  HMMA.16816.F32 R28, R52, R18, R28 ;  /* 0x00000012341c723c */ /* 0x000fe2000000181c */
[----:B------:R-:W-:Y:S02]  /*16de0*/  IMAD.MOV.U32 R46, RZ, RZ, R7 ;  /* 0x000000ffff2e7224 */ /* 0x000fe400078e0007 */
[----:B------:R-:W-:Y:S01]  /*16df0*/  IMAD.MOV.U32 R7, RZ, RZ, R4 ;  /* 0x000000ffff077224 */ /* 0x000fe200078e0004 */
[----:B------:R-:W-:Y:S01]  /*16e00*/  IADD3 R4, P0, R50, UR12, RZ ;  /* 0x0000000c32047c10 */ /* 0x000fe2000ff1e0ff */
[----:B------:R-:W-:Y:S01]  /*16e10*/  IMAD.MOV.U32 R15, RZ, RZ, R6 ;  /* 0x000000ffff0f7224 */ /* 0x000fe200078e0006 */
[----:B---3--:R-:W-:Y:S01]  /*16e20*/  IADD3 R6, P2, R2, UR12, RZ ;  /* 0x0000000c02067c10 */ /* 0x008fe2000ff5e0ff */
[----:B------:R0:W5:Y:S01]  /*16e30*/  LDL.LU.64 R20, [R1+0xd10] ;  /* 0x000d100001147983 */ /* 0x0001620000300a00 */
[----:B------:R-:W-:Y:S01]  /*16e40*/  IADD3.X R2, R51, UR6, RZ, P0, !PT ;  /* 0x0000000633027c10 */ /* 0x000fe200087fe4ff */
[----:B------:R-:W-:Y:S01]  /*16e50*/  IMAD.MOV.U32 R8, RZ, RZ, R5 ;  /* 0x000000ffff087224 */ /* 0x000fe200078e0005 */
[----:B------:R-:W-:-:S02]  /*16e60*/  IADD3 R36, R36, 0x1, RZ ;  /* 0x0000000124247810 */ /* 0x000fc40007ffe0ff */
[----:B------:R-:W-:Y:S02]  /*16e70*/  IADD3 R5, P1, R60, UR12, RZ ;  /* 0x0000000c3c057c10 */ /* 0x000fe4000ff3e0ff */
[----:B------:R-:W-:Y:S01]  /*16e80*/  IADD3.X R3, R3, UR6, RZ, P2, !PT ;  /* 0x0000000603037c10 */ /* 0x000fe200097fe4ff */
[----:B------:R-:W-:Y:S01]  /*16e90*/  IADD3 R40, P2, R40, UR12, RZ ;  /* 0x0000000c28287c10 */ /* 0x000fe2000ff5e0ff */
[----:B----4-:R-:W-:Y:S02]  /*16ea0*/  IADD3 R17, P6, R17, UR12, RZ ;  /* 0x0000000c11117c10 */ /* 0x010fe4000ffde0ff */
[----:B------:R-:W-:Y:S02]  /*16eb0*/  IADD3 R16, P5, R16, UR12, RZ ;  /* 0x0000000c10107c10 */ /* 0x000fe4000ffbe0ff */
[----:B------:R-:W-:Y:S01]  /*16ec0*/  IADD3.X R60, R61, UR6, RZ, P1, !PT ;  /* 0x000000063d3c7c10 */ /* 0x000fe20008ffe4ff */
[----:B------:R-:W-:Y:S01]  /*16ed0*/  IADD3 R45, P1, R45, UR12, RZ ;  /* 0x0000000c2d2d7c10 */ /* 0x000fe2000ff3e0ff */
[----:B------:R-:W-:-:S02]  /*16ee0*/  IADD3 R44, P4, R44, UR12, RZ ;  /* 0x0000000c2c2c7c10 */ /* 0x000fc4000ff9e0ff */
[----:B------:R-:W-:Y:S01]  /*16ef0*/  IADD3 R0, P3, R0, UR12, RZ ;  /* 0x0000000c00007c10 */ /* 0x000fe2000ff7e0ff */
[----:B------:R-:W-:Y:S02]  /*16f00*/  IMAD.MOV.U32 R19, RZ, RZ, R30 ;  /* 0x000000ffff137224 */ /* 0x000fe400078e001e */
[----:B------:R-:W-:Y:S02]  /*16f10*/  IMAD.MOV.U32 R18, RZ, RZ, R31 ;  /* 0x000000ffff127224 */ /* 0x000fe400078e001f */
[----:B------:R-:W-:Y:S02]  /*16f20*/  IMAD.MOV.U32 R12, RZ, RZ, R33 ;  /* 0x000000ffff0c7224 */ /* 0x000fe400078e0021 */
[----:B------:R-:W-:Y:S01]  /*16f30*/  IMAD.MOV.U32 R11, RZ, RZ, R32 ;  /* 0x000000ffff0b7224 */ /* 0x000fe200078e0020 */
[----:B------:R-:W-:Y:S01]  /*16f40*/  ISETP.NE.U32.AND P0, PT, R36, UR7, PT ;  /* 0x0000000724007c0c */ /* 0x000fe2000bf05070 */
[----:B--2---:R-:W-:Y:S07]  /*16f50*/  HMMA.16816.F32 R56, R52, R22, R56 ;  /* 0x000000163438723c */ /* 0x004fee0000001838 */
[----:B------:R-:W-:-:S02]  /*16f60*/  IMAD.MOV.U32 R22, RZ, RZ, R4 ;  /* 0x000000ffff167224 */ /* 0x000fc400078e0004 */
[----:B------:R-:W-:Y:S11]  /*16f70*/  IMAD.MOV.U32 R23, RZ, RZ, R2 ;  /* 0x000000ffff177224 */ /* 0x000ff600078e0002 */
[----:B------:R-:W-:Y:S03]  /*16f80*/  @!UPT UIADD3 URZ, URZ, URZ, URZ ;  /* 0x0000003f3f3ff290 */ /* 0x000fe6000fffe03f */
[----:B------:R1:W-:Y:S01]  /*16f90*/  STL.64 [R1+0xc0], R56 ;  /* 0x0000c03801007387 */ /* 0x0003e20000100a00 */
[----:B------:R-:W-:Y:S03]  /*16fa0*/  STL.64 [R1+0xc8], R58 ;  /* 0x0000c83a01007387 */ /* 0x000fe60000100a00 */
[----:B-1----:R0:W5:Y:S01]  /*16fb0*/  LDL.LU.64 R56, [R1+0xd08] ;  /* 0x000d080001387983 */ /* 0x0021620000300a00 */
[----:B------:R-:W-:Y:S02]  /*16fc0*/  STL.64 [R1+0x50], R28 ;  /* 0x0000501c01007387 */ /* 0x000fe40000100a00 */
[----:B------:R-:W-:Y:S02]  /*16fd0*/  STL.64 [R1+0x58], R30 ;  /* 0x0000581e01007387 */ /* 0x000fe40000100a00 */
[----:B------:R-:W-:Y:S01]  /*16fe0*/  STL [R1+0x5b8], R36 ;  /* 0x0005b82401007387 */ /* 0x000fe20000100800 */
[----:B------:R1:W-:Y:S01]  /*16ff0*/  STL.64 [R1+0x3f0], R22 ;  /* 0x0003f01601007387 */ /* 0x0003e20000100a00 */
[----:B------:R2:W-:Y:S02]  /*17000*/  STL [R1+0x5c8], R40 ;  /* 0x0005c82801007387 */ /* 0x0005e40000100800 */
[----:B------:R3:W-:Y:S02]  /*17010*/  STL [R1+0xa38], R17 ;  /* 0x000a381101007387 */ /* 0x0007e40000100800 */
[----:B------:R2:W-:Y:S01]  /*17020*/  STL [R1+0xa30], R16 ;  /* 0x000a301001007387 */ /* 0x0005e20000100800 */
[----:B------:R-:W4:Y:S01]  /*17030*/  LDL.LU R4, [R1+0x5c4] ;  /* 0x0005c40001047983 */ /* 0x000f220000300800 */
[----:B------:R0:W-:Y:S02]  /*17040*/  STL [R1+0xa28], R45 ;  /* 0x000a282d01007387 */ /* 0x0001e40000100800 */
[----:B------:R-:W4:Y:S02]  /*17050*/  LDL.LU R2, [R1+0xa10] ;  /* 0x000a100001027983 */ /* 0x000f240000300800 */
[----:B------:R0:W-:Y:S01]  /*17060*/  STL [R1+0xa20], R44 ;  /* 0x000a202c01007387 */ /* 0x0001e20000100800 */
[----:B------:R-:W4:Y:S01]  /*17070*/  LDL.LU R52, [R1+0xa34] ;  /* 0x000a340001347983 */ /* 0x000f220000300800 */
[----:B------:R0:W-:Y:S02]  /*17080*/  STL [R1+0xa18], R0 ;  /* 0x000a180001007387 */ /* 0x0001e40000100800 */
[----:B------:R-:W4:Y:S02]  /*17090*/  LDL.LU R53, [R1+0xa08] ;  /* 0x000a080001357983 */ /* 0x000f240000300800 */
[----:B------:R-:W4:Y:S01]  /*170a0*/  LDL.LU R54, [R1+0xa2c] ;  /* 0x000a2c0001367983 */ /* 0x000f220000300800 */
[----:B------:R-:W4:Y:S01]  /*170b0*/  LDL.LU R55, [R1+0xa00] ;  /* 0x000a000001377983 */ /* 0x000f220000300800 */
[----:B------:R-:W4:Y:S02]  /*170c0*/  LDL.LU R61, [R1+0xa24] ;  /* 0x000a2400013d7983 */ /* 0x000f240000300800 */
[----:B-1----:R-:W4:Y:S02]  /*170d0*/  LDL.LU R22, [R1+0x9f8] ;  /* 0x0009f80001167983 */ /* 0x002f240000300800 */
        /* <DEDUP_REMOVED lines=17> */
[----:B--2---:R-:W2:Y:S01]  /*171f0*/  LDL.LU R40, [R1+0x9b0] ;  /* 0x0009b00001287983 */ /* 0x004ea20000300800 */
[----:B---3--:R-:W3:Y:S02]  /*17200*/  LDL.LU R17, [R1+0x9d4] ;  /* 0x0009d40001117983 */ /* 0x008ee40000300800 */
[----:B------:R-:W2:Y:S02]  /*17210*/  LDL.LU R16, [R1+0x9a8] ;  /* 0x0009a80001107983 */ /* 0x000ea40000300800 */
[----:B0-----:R-:W2:Y:S01]  /*17220*/  LDL.LU R45, [R1+0x9cc] ;  /* 0x0009cc00012d7983 */ /* 0x001ea20000300800 */
[----:B------:R-:W2:Y:S01]  /*17230*/  LDL.LU R44, [R1+0x9a0] ;  /* 0x0009a000012c7983 */ /* 0x000ea20000300800 */
[----:B------:R-:W2:Y:S01]  /*17240*/  LDL.LU R0, [R1+0x9c4] ;  /* 0x0009c40001007983 */ /* 0x000ea20000300800 */
[----:B----4-:R-:W-:-:S02]  /*17250*/  IADD3.X R4, R4, UR6, RZ, P2, !PT ;  /* 0x0000000604047c10 */ /* 0x010fc400097fe4ff */
[----:B------:R-:W-:Y:S02]  /*17260*/  IADD3 R2, P2, R2, UR12, RZ ;  /* 0x0000000c02027c10 */ /* 0x000fe4000ff5e0ff */
[----:B------:R-:W-:Y:S02]  /*17270*/  IADD3.X R52, R52, UR6, RZ, P6, !PT ;  /* 0x0000000634347c10 */ /* 0x000fe4000b7fe4ff */
[----:B------:R-:W-:Y:S02]  /*17280*/  IADD3 R53, P6, R53, UR12, RZ ;  /* 0x0000000c35357c10 */ /* 0x000fe4000ffde0ff */
[----:B------:R-:W-:Y:S01]  /*17290*/  IADD3.X R54, R54, UR6, RZ, P5, !PT ;  /* 0x0000000636367c10 */ /* 0x000fe2000affe4ff */
[----:B------:R0:W-:Y:S01]  /*172a0*/  STL [R1+0x5c4], R4 ;  /* 0x0005c40401007387 */ /* 0x0001e20000100800 */
[----:B------:R-:W-:Y:S01]  /*172b0*/  IADD3 R55, P5, R55, UR12, RZ ;  /* 0x0000000c37377c10 */ /* 0x000fe2000ffbe0ff */
[----:B------:R1:W-:Y:S01]  /*172c0*/  STL [R1+0xa10], R2 ;  /* 0x000a100201007387 */ /* 0x0003e20000100800 */
        /* <DEDUP_REMOVED lines=38> */
[----:B--2---:R-:W-:Y:S01]  /*17530*/  IADD3 R40, P2, R40, UR12, RZ ;  /* 0x0000000c28287c10 */ /* 0x004fe2000ff5e0ff */
[----:B------:R2:W-:Y:S01]  /*17540*/  STL [R1+0x9c0], R51 ;  /* 0x0009c03301007387 */ /* 0x0005e20000100800 */
[----:B---3--:R-:W-:Y:S01]  /*17550*/  IADD3.X R17, R17, UR6, RZ, P6, !PT ;  /* 0x0000000611117c10 */ /* 0x008fe2000b7fe4ff */
[----:B------:R2:W-:Y:S01]  /*17560*/  STL [R1+0x9e4], R37 ;  /* 0x0009e42501007387 */ /* 0x0005e20000100800 */
[----:B------:R-:W-:Y:S01]  /*17570*/  IADD3 R16, P6, R16, UR12, RZ ;  /* 0x0000000c10107c10 */ /* 0x000fe2000ffde0ff */
[----:B------:R1:W-:Y:S02]  /*17580*/  STL [R1+0x9b8], R41 ;  /* 0x0009b82901007387 */ /* 0x0003e40000100800 */
[----:B------:R2:W-:Y:S01]  /*17590*/  STL [R1+0x9dc], R36 ;  /* 0x0009dc2401007387 */ /* 0x0005e20000100800 */
[----:B------:R-:W-:Y:S01]  /*175a0*/  IADD3.X R45, R45, UR6, RZ, P5, !PT ;  /* 0x000000062d2d7c10 */ /* 0x000fe2000affe4ff */
[----:B------:R2:W-:Y:S01]  /*175b0*/  STL [R1+0x9b0], R40 ;  /* 0x0009b02801007387 */ /* 0x0005e20000100800 */
[----:B------:R-:W-:Y:S01]  /*175c0*/  IADD3 R44, P5, R44, UR12, RZ ;  /* 0x0000000c2c2c7c10 */ /* 0x000fe2000ffbe0ff */
[----:B------:R2:W-:Y:S02]  /*175d0*/  STL [R1+0x9d4], R17 ;  /* 0x0009d41101007387 */ /* 0x0005e40000100800 */
[----:B------:R2:W-:Y:S01]  /*175e0*/  STL [R1+0x9a8], R16 ;  /* 0x0009a81001007387 */ /* 0x0005e20000100800 */
[----:B------:R-:W-:Y:S01]  /*175f0*/  IADD3.X R0, R0, UR6, RZ, P1, !PT ;  /* 0x0000000600007c10 */ /* 0x000fe20008ffe4ff */
[----:B0-----:R-:W3:Y:S01]  /*17600*/  LDL.LU R4, [R1+0x998] ;  /* 0x0009980001047983 */ /* 0x001ee20000300800 */
[----:B------:R0:W-:Y:S02]  /*17610*/  STL [R1+0x9cc], R45 ;  /* 0x0009cc2d01007387 */ /* 0x0001e40000100800 */
[----:B-1----:R-:W3:Y:S02]  /*17620*/  LDL.LU R2, [R1+0x9bc] ;  /* 0x0009bc0001027983 */ /* 0x002ee40000300800 */
[----:B------:R1:W-:Y:S01]  /*17630*/  STL [R1+0x9a0], R44 ;  /* 0x0009a02c01007387 */ /* 0x0003e20000100800 */
[----:B----4-:R-:W4:Y:S01]  /*17640*/  LDL.LU R52, [R1+0x990] ;  /* 0x0009900001347983 */ /* 0x010f220000300800 */
[----:B------:R0:W-:Y:S02]  /*17650*/  STL [R1+0x9c4], R0 ;  /* 0x0009c40001007387 */ /* 0x0001e40000100800 */
        /* <DEDUP_REMOVED lines=19> */
[----:B------:R-:W2:Y:S02]  /*17790*/  LDL.LU R37, [R1+0x940] ;  /* 0x0009400001257983 */ /* 0x000ea40000300800 */
[----:B------:R-:W2:Y:S02]  /*177a0*/  LDL.LU R41, [R1+0x964] ;  /* 0x0009640001297983 */ /* 0x000ea40000300800 */
[----:B------:R-:W2:Y:S01]  /*177b0*/  LDL.LU R36, [R1+0x938] ;  /* 0x0009380001247983 */ /* 0x000ea20000300800 */
[----:B------:R-:W2:Y:S01]  /*177c0*/  LDL.LU R40, [R1+0x95c] ;  /* 0x00095c0001287983 */ /* 0x000ea20000300800 */
[----:B------:R-:W2:Y:S02]  /*177d0*/  LDL.LU R17, [R1+0x930] ;  /* 0x0009300001117983 */ /* 0x000ea40000300800 */
[----:B------:R-:W2:Y:S02]  /*177e0*/  LDL.LU R16, [R1+0x954] ;  /* 0x0009540001107983 */ /* 0x000ea40000300800 */
[----:B0-----:R-:W2:Y:S01]  /*177f0*/  LDL.LU R45, [R1+0x928] ;  /* 0x00092800012d7983 */ /* 0x001ea20000300800 */
[----:B-1----:R-:W2:Y:S01]  /*17800*/  LDL.LU R44, [R1+0x94c] ;  /* 0x00094c00012c7983 */ /* 0x002ea20000300800 */
[----:B------:R-:W2:Y:S01]  /*17810*/  LDL.LU R0, [R1+0x920] ;  /* 0x0009200001007983 */ /* 0x000ea20000300800 */
[----:B---3--:R-:W-:-:S02]  /*17820*/  IADD3 R4, P1, R4, UR12, RZ ;  /* 0x0000000c04047c10 */ /* 0x008fc4000ff3e0ff */
[----:B------:R-:W-:Y:S02]  /*17830*/  IADD3.X R2, R2, UR6, RZ, P4, !PT ;  /* 0x0000000602027c10 */ /* 0x000fe4000a7fe4ff */
[----:B----4-:R-:W-:Y:S02]  /*17840*/  IADD3 R52, P4, R52, UR12, RZ ;  /* 0x0000000c34347c10 */ /* 0x010fe4000ff9e0ff */
[----:B------:R-:W-:Y:S01]  /*17850*/  IADD3.X R53, R53, UR6, RZ, P3, !PT ;  /* 0x0000000635357c10 */ /* 0x000fe20009ffe4ff */
        /* <DEDUP_REMOVED lines=34> */
[----:B--2---:R-:W-:Y:S01]  /*17a80*/  IADD3.X R51, R51, UR6, RZ, P5, !PT ;  /* 0x0000000633337c10 */ /* 0x004fe2000affe4ff */
        /* <DEDUP_REMOVED lines=12> */
[----:B------:R1:W-:Y:S02]  /*17b50*/  STL [R1+0x964], R41 ;  /* 0x0009642901007387 */ /* 0x0003e40000100800 */
[----:B------:R4:W-:Y:S01]  /*17b60*/  STL [R1+0x938], R36 ;  /* 0x0009382401007387 */ /* 0x0009e20000100800 */
[----:B------:R-:W-:Y:S01]  /*17b70*/  IADD3 R45, P3, R45, UR12, RZ ;  /* 0x0000000c2d2d7c10 */ /* 0x000fe2000ff7e0ff */
[----:B------:R4:W-:Y:S01]  /*17b80*/  STL [R1+0x95c], R40 ;  /* 0x00095c2801007387 */ /* 0x0009e20000100800 */
[----:B------:R-:W-:Y:S01]  /*17b90*/  IADD3.X R44, R44, UR6, RZ, P2, !PT ;  /* 0x000000062c2c7c10 */ /* 0x000fe200097fe4ff */
[----:B------:R4:W-:Y:S02]  /*17ba0*/  STL [R1+0x930], R17 ;  /* 0x0009301101007387 */ /* 0x0009e40000100800 */
[----:B------:R4:W-:Y:S01]  /*17bb0*/  STL [R1+0x954], R16 ;  /* 0x0009541001007387 */ /* 0x0009e20000100800 */
[----:B------:R-:W-:Y:S01]  /*17bc0*/  IADD3 R0, P2, R0, UR12, RZ ;  /* 0x0000000c00007c10 */ /* 0x000fe2000ff5e0ff */
[----:B0-----:R-:W2:Y:S01]  /*17bd0*/  LDL.LU R4, [R1+0x944] ;  /* 0x0009440001047983 */ /* 0x001ea20000300800 */
[----:B------:R0:W-:Y:S02]  /*17be0*/  STL [R1+0x928], R45 ;  /* 0x0009282d01007387 */ /* 0x0001e40000100800 */
[----:B-1----:R-:W2:Y:S02]  /*17bf0*/  LDL.LU R2, [R1+0x918] ;  /* 0x0009180001027983 */ /* 0x002ea40000300800 */
[----:B------:R1:W-:Y:S01]  /*17c00*/  STL [R1+0x94c], R44 ;  /* 0x00094c2c01007387 */ /* 0x0003e20000100800 */
[----:B---3--:R-:W3:Y:S01]  /*17c10*/  LDL.LU R52, [R1+0x93c] ;  /* 0x00093c0001347983 */ /* 0x008ee20000300800 */
[----:B------:R0:W-:Y:S02]  /*17c20*/  STL [R1+0x920], R0 ;  /* 0x0009200001007387 */ /* 0x0001e40000100800 */
[----:B----4-:R-:W4:Y:S02]  /*17c30*/  LDL.LU R53, [R1+0x910] ;  /* 0x0009100001357983 */ /* 0x010f240000300800 */
        /* <DEDUP_REMOVED lines=24> */
[----:B0-----:R-:W4:Y:S01]  /*17dc0*/  LDL.LU R45, [R1+0x8d4] ;  /* 0x0008d400012d7983 */ /* 0x001f220000300800 */
[----:B-1----:R-:W4:Y:S01]  /*17dd0*/  LDL.LU R44, [R1+0x8a8] ;  /* 0x0008a800012c7983 */ /* 0x002f220000300800 */
[----:B------:R-:W4:Y:S01]  /*17de0*/  LDL.LU R0, [R1+0x8cc] ;  /* 0x0008cc0001007983 */ /* 0x000f220000300800 */
[----:B--2---:R-:W-:-:S02]  /*17df0*/  IADD3.X R4, R4, UR6, RZ, P6, !PT ;  /* 0x0000000604047c10 */ /* 0x004fc4000b7fe4ff */
[----:B------:R-:W-:Y:S02]  /*17e00*/  IADD3 R2, P6, R2, UR12, RZ ;  /* 0x0000000c02027c10 */ /* 0x000fe4000ffde0ff */
[----:B---3--:R-:W-:Y:S02]  /*17e10*/  IADD3.X R52, R52, UR6, RZ, P5, !PT ;  /* 0x0000000634347c10 */ /* 0x008fe4000affe4ff */
[----:B----4-:R-:W-:Y:S02]  /*17e20*/  IADD3 R53, P5, R53, UR12, RZ ;  /* 0x0000000c35357c10 */ /* 0x010fe4000ffbe0ff */
        /* <DEDUP_REMOVED lines=55> */
[----:B0-----:R-:W4:Y:S01]  /*181a0*/  LDL.LU R4, [R1+0x8a0] ;  /* 0x0008a00001047983 */ /* 0x001f220000300800 */
[----:B------:R0:W-:Y:S02]  /*181b0*/  STL [R1+0x8d4], R45 ;  /* 0x0008d42d01007387 */ /* 0x0001e40000100800 */
[----:B-1----:R-:W4:Y:S02]  /*181c0*/  LDL.LU R2, [R1+0x8c4] ;  /* 0x0008c40001027983 */ /* 0x002f240000300800 */
[----:B------:R1:W-:Y:S01]  /*181d0*/  STL [R1+0x8a8], R44 ;  /* 0x0008a82c01007387 */ /* 0x0003e20000100800 */
[----:B--2---:R-:W2:Y:S01]  /*181e0*/  LDL.LU R52, [R1+0x898] ;  /* 0x0008980001347983 */ /* 0x004ea20000300800 */
[----:B------:R0:W-:Y:S02]  /*181f0*/  STL [R1+0x8cc], R0 ;  /* 0x0008cc0001007387 */ /* 0x0001e40000100800 */
[----:B---3--:R-:W3:Y:S02]  /*18200*/  LDL.LU R53, [R1+0x8bc] ;  /* 0x0008bc0001357983 */ /* 0x008ee40000300800 */
[----:B------:R-:W3:Y:S01]  /*18210*/  LDL.LU R54, [R1+0x890] ;  /* 0x0008900001367983 */ /* 0x000ee20000300800 */
[----:B------:R-:W3:Y:S01]  /*18220*/  LDL.LU R55, [R1+0x8b4] ;  /* 0x0008b40001377983 */ /* 0x000ee20000300800 */
[----:B------:R-:W3:Y:S02]  /*18230*/  LDL.LU R61, [R1+0x888] ;  /* 0x00088800013d7983 */ /* 0x000ee40000300800 */
[----:B------:R-:W3:Y:S02]  /*18240*/  LDL.LU R22, [R1+0x8ac] ;  /* 0x0008ac0001167983 */ /* 0x000ee40000300800 */
        /* <DEDUP_REMOVED lines=20> */
[----:B0-----:R-:W3:Y:S01]  /*18390*/  LDL.LU R45, [R1+0x830] ;  /* 0x00083000012d7983 */ /* 0x001ee20000300800 */
[----:B-1----:R-:W3:Y:S01]  /*183a0*/  LDL.LU R44, [R1+0x854] ;  /* 0x00085400012c7983 */ /* 0x002ee20000300800 */
[----:B------:R-:W3:Y:S01]  /*183b0*/  LDL.LU R0, [R1+0x828] ;  /* 0x0008280001007983 */ /* 0x000ee20000300800 */
[----:B----4-:R-:W-:-:S02]  /*183c0*/  IADD3 R4, P4, R4, UR12, RZ ;  /* 0x0000000c04047c10 */ /* 0x010fc4000ff9e0ff */
[----:B------:R-:W-:Y:S02]  /*183d0*/  IADD3.X R2, R2, UR6, RZ, P3, !PT ;  /* 0x0000000602027c10 */ /* 0x000fe40009ffe4ff */
[----:B--2---:R-:W-:Y:S02]  /*183e0*/  IADD3 R52, P3, R52, UR12, RZ ;  /* 0x0000000c34347c10 */ /* 0x004fe4000ff7e0ff */
[----:B---3--:R-:W-:Y:S01]  /*183f0*/  IADD3.X R53, R53, UR6, RZ, P2, !PT ;  /* 0x0000000635357c10 */ /* 0x008fe200097fe4ff */
        /* <DEDUP_REMOVED lines=89> */
[----:B----4-:R-:W-:-:S02]  /*18990*/  IADD3.X R4, R4, UR6, RZ, P5, !PT ;  /* 0x0000000604047c10 */ /* 0x010fc4000affe4ff */
[----:B------:R-:W-:Y:S02]  /*189a0*/  IADD3 R2, P5, R2, UR12, RZ ;  /* 0x0000000c02027c10 */ /* 0x000fe4000ffbe0ff */
[----:B--2---:R-:W-:Y:S02]  /*189b0*/  IADD3.X R52, R52, UR6, RZ, P1, !PT ;  /* 0x0000000634347c10 */ /* 0x004fe40008ffe4ff */
[----:B---3--:R-:W-:Y:S02]  /*189c0*/  IADD3 R53, P1, R53, UR12, RZ ;  /* 0x0000000c35357c10 */ /* 0x008fe4000ff3e0ff */
        /* <DEDUP_REMOVED lines=559> */
[----:B------:R-:W-:Y:S01]  /*1acc0*/  STL [R1+0xad0], R4 ;  /* 0x000ad00401007387 */ /* 0x000fe20000100800 */
[----:B------:R-:W-:Y:S01]  /*1acd0*/  IADD3 R55, P6, R55, UR9, RZ ;  /* 0x0000000937377c10 */ /* 0x000fe2000ffde0ff */
[----:B------:R-:W-:Y:S01]  /*1ace0*/  STL [R1+0xaa4], R2 ;  /* 0x000aa40201007387 */ /* 0x000fe20000100800 */
        /* <DEDUP_REMOVED lines=27> */
[----:B------:R0:W-:Y:S01]  /*1aea0*/  STL [R1+0x670], R58 ;  /* 0x0006703a01007387 */ /* 0x0001e20000100800 */
        /* <DEDUP_REMOVED lines=11> */
[----:B------:R-:W-:Y:S01]  /*1af60*/  STL [R1+0x658], R51 ;  /* 0x0006583301007387 */ /* 0x000fe20000100800 */
[----:B------:R-:W-:Y:S01]  /*1af70*/  IADD3.X R17, R17, UR8, RZ, P2, !PT ;  /* 0x0000000811117c10 */ /* 0x000fe200097fe4ff */
[----:B------:R-:W-:Y:S01]  /*1af80*/  STL [R1+0x67c], R37 ;  /* 0x00067c2501007387 */ /* 0x000fe20000100800 */
[----:B------:R-:W-:Y:S01]  /*1af90*/  IADD3 R16, P2, R16, UR9, RZ ;  /* 0x0000000910107c10 */ /* 0x000fe2000ff5e0ff */
[----:B------:R3:W-:Y:S02]  /*1afa0*/  STL [R1+0x650], R41 ;  /* 0x0006502901007387 */ /* 0x0007e40000100800 */
[----:B------:R-:W-:Y:S01]  /*1afb0*/  STL [R1+0x674], R36 ;  /* 0x0006742401007387 */ /* 0x000fe20000100800 */
        /* <DEDUP_REMOVED lines=8> */
[----:B------:R-:W4:Y:S02]  /*1b040*/  LDL.LU R59, [R1+0x654] ;  /* 0x00065400013b7983 */ /* 0x000f240000300800 */
[----:B------:R0:W-:Y:S01]  /*1b050*/  STL [R1+0x638], R44 ;  /* 0x0006382c01007387 */ /* 0x0001e20000100800 */
[----:B-1----:R-:W4:Y:S01]  /*1b060*/  LDL.LU R33, [R1+0x628] ;  /* 0x0006280001217983 */ /* 0x002f220000300800 */
[----:B------:R1:W-:Y:S02]  /*1b070*/  STL [R1+0x65c], R0 ;  /* 0x00065c0001007387 */ /* 0x0003e40000100800 */
[----:B------:R-:W4:Y:S02]  /*1b080*/  LDL.LU R29, [R1+0x64c] ;  /* 0x00064c00011d7983 */ /* 0x000f240000300800 */
[----:B--2---:R-:W2:Y:S01]  /*1b090*/  LDL.LU R32, [R1+0x620] ;  /* 0x0006200001207983 */ /* 0x004ea20000300800 */
[----:B------:R-:W2:Y:S01]  /*1b0a0*/  LDL.LU R28, [R1+0x644] ;  /* 0x00064400011c7983 */ /* 0x000ea20000300800 */
[----:B---3--:R-:W3:Y:S02]  /*1b0b0*/  LDL.LU R41, [R1+0x618] ;  /* 0x0006180001297983 */ /* 0x008ee40000300800 */
[----:B------:R-:W3:Y:S02]  /*1b0c0*/  LDL.LU R37, [R1+0x63c] ;  /* 0x00063c0001257983 */ /* 0x000ee40000300800 */
[----:B------:R-:W3:Y:S01]  /*1b0d0*/  LDL.LU R40, [R1+0x610] ;  /* 0x0006100001287983 */ /* 0x000ee20000300800 */
[----:B------:R-:W3:Y:S01]  /*1b0e0*/  LDL.LU R36, [R1+0x634] ;  /* 0x0006340001247983 */ /* 0x000ee20000300800 */
[----:B------:R-:W3:Y:S02]  /*1b0f0*/  LDL.LU R17, [R1+0x608] ;  /* 0x0006080001117983 */ /* 0x000ee40000300800 */
[----:B------:R-:W3:Y:S02]  /*1b100*/  LDL.LU R16, [R1+0x62c] ;  /* 0x00062c0001107983 */ /* 0x000ee40000300800 */
[----:B0-----:R-:W3:Y:S01]  /*1b110*/  LDL.LU R45, [R1+0x600] ;  /* 0x00060000012d7983 */ /* 0x001ee20000300800 */
[----:B------:R-:W3:Y:S01]  /*1b120*/  LDL.LU R44, [R1+0x624] ;  /* 0x00062400012c7983 */ /* 0x000ee20000300800 */
[----:B-1----:R-:W3:Y:S02]  /*1b130*/  LDL.LU R0, [R1+0x5f8] ;  /* 0x0005f80001007983 */ /* 0x002ee40000300800 */
        /* <DEDUP_REMOVED lines=15> */
[----:B------:R-:W3:Y:S01]  /*1b230*/  LDL.LU R51, [R1+0x5cc] ;  /* 0x0005cc0001337983 */ /* 0x000ee20000300800 */
[----:B----4-:R-:W-:-:S02]  /*1b240*/  IADD3 R58, P5, R58, UR9, RZ ;  /* 0x000000093a3a7c10 */ /* 0x010fc4000ffbe0ff */
[----:B------:R-:W-:Y:S02]  /*1b250*/  IADD3.X R59, R59, UR8, RZ, P1, !PT ;  /* 0x000000083b3b7c10 */ /* 0x000fe40008ffe4ff */
[----:B------:R-:W-:Y:S01]  /*1b260*/  IADD3 R33, P1, R33, UR9, RZ ;  /* 0x0000000921217c10 */ /* 0x000fe2000ff3e0ff */
[----:B------:R0:W-:Y:S01]  /*1b270*/  STL [R1+0x630], R58 ;  /* 0x0006303a01007387 */ /* 0x0001e20000100800 */
[----:B------:R-:W-:Y:S01]  /*1b280*/  IADD3.X R29, R29, UR8, RZ, P4, !PT ;  /* 0x000000081d1d7c10 */ /* 0x000fe2000a7fe4ff */
[----:B--2---:R-:W-:Y:S01]  /*1b290*/  IADD3 R32, P4, R32, UR9, RZ ;  /* 0x0000000920207c10 */ /* 0x004fe2000ff9e0ff */
[----:B------:R-:W-:Y:S01]  /*1b2a0*/  IADD3.X R28, R28, UR8, RZ, P3, !PT ;  /* 0x000000081c1c7c10 */ /* 0x000fe20009ffe4ff */
[----:B---3--:R-:W-:Y:S01]  /*1b2b0*/  IADD3 R41, P3, R41, UR9, RZ ;  /* 0x0000000929297c10 */ /* 0x008fe2000ff7e0ff */
[----:B0-----:R0:W5:Y:S01]  /*1b2c0*/  LDL.LU R58, [R1+0xd00] ;  /* 0x000d0000013a7983 */ /* 0x0011620000300800 */
[----:B------:R1:W-:Y:S01]  /*1b2d0*/  STL [R1+0x654], R59 ;  /* 0x0006543b01007387 */ /* 0x0003e20000100800 */
[----:B------:R-:W-:Y:S01]  /*1b2e0*/  IADD3.X R37, R37, UR8, RZ, P2, !PT ;  /* 0x0000000825257c10 */ /* 0x000fe200097fe4ff */
[----:B------:R-:W-:Y:S01]  /*1b2f0*/  IADD3 R40, P2, R40, UR9, RZ ;  /* 0x0000000928287c10 */ /* 0x000fe2000ff5e0ff */
[----:B-1----:R0:W5:Y:S01]  /*1b300*/  LDL.LU R59, [R1+0xcfc] ;  /* 0x000cfc00013b7983 */ /* 0x0021620000300800 */
[----:B------:R1:W-:Y:S01]  /*1b310*/  STL [R1+0x628], R33 ;  /* 0x0006282101007387 */ /* 0x0003e20000100800 */
[----:B------:R-:W-:-:S02]  /*1b320*/  IADD3.X R36, R36, UR8, RZ, P6, !PT ;  /* 0x0000000824247c10 */ /* 0x000fc4000b7fe4ff */
[----:B-1----:R0:W5:Y:S01]  /*1b330*/  LDL.LU R33, [R1+0xcf8] ;  /* 0x000cf80001217983 */ /* 0x0021620000300800 */
[----:B------:R1:W-:Y:S01]  /*1b340*/  STL [R1+0x64c], R29 ;  /* 0x00064c1d01007387 */ /* 0x0003e20000100800 */
[----:B------:R-:W-:Y:S02]  /*1b350*/  IADD3 R17, P6, R17, UR9, RZ ;  /* 0x0000000911117c10 */ /* 0x000fe4000ffde0ff */
[----:B-1----:R0:W5:Y:S01]  /*1b360*/  LDL.LU R29, [R1+0xcf4] ;  /* 0x000cf400011d7983 */ /* 0x0021620000300800 */
[----:B------:R1:W-:Y:S01]  /*1b370*/  STL [R1+0x620], R32 ;  /* 0x0006202001007387 */ /* 0x0003e20000100800 */
[----:B------:R-:W-:Y:S02]  /*1b380*/  IADD3.X R16, R16, UR8, RZ, P5, !PT ;  /* 0x0000000810107c10 */ /* 0x000fe4000affe4ff */
[----:B-1----:R0:W5:Y:S01]  /*1b390*/  LDL.LU R32, [R1+0xcf0] ;  /* 0x000cf00001207983 */ /* 0x0021620000300800 */
[----:B------:R1:W-:Y:S01]  /*1b3a0*/  STL [R1+0x644], R28 ;  /* 0x0006441c01007387 */ /* 0x0003e20000100800 */
[----:B------:R-:W-:-:S02]  /*1b3b0*/  IADD3 R45, P5, R45, UR9, RZ ;  /* 0x000000092d2d7c10 */ /* 0x000fc4000ffbe0ff */
[----:B-1----:R0:W5:Y:S01]  /*1b3c0*/  LDL.LU R28, [R1+0xcec] ;  /* 0x000cec00011c7983 */ /* 0x0021620000300800 */
[----:B------:R1:W-:Y:S01]  /*1b3d0*/  STL [R1+0x618], R41 ;  /* 0x0006182901007387 */ /* 0x0003e20000100800 */
[----:B------:R-:W-:Y:S02]  /*1b3e0*/  IADD3.X R44, R44, UR8, RZ, P1, !PT ;  /* 0x000000082c2c7c10 */ /* 0x000fe40008ffe4ff */
[----:B-1----:R0:W5:Y:S01]  /*1b3f0*/  LDL.LU R41, [R1+0xce8] ;  /* 0x000ce80001297983 */ /* 0x0021620000300800 */
[----:B------:R1:W-:Y:S01]  /*1b400*/  STL [R1+0x63c], R37 ;  /* 0x00063c2501007387 */ /* 0x0003e20000100800 */
[----:B------:R-:W-:Y:S02]  /*1b410*/  IADD3 R0, P1, R0, UR9, RZ ;  /* 0x0000000900007c10 */ /* 0x000fe4000ff3e0ff */
[----:B-1----:R0:W5:Y:S01]  /*1b420*/  LDL.LU R37, [R1+0xce4] ;  /* 0x000ce40001257983 */ /* 0x0021620000300800 */
[----:B------:R1:W-:Y:S01]  /*1b430*/  STL [R1+0x610], R40 ;  /* 0x0006102801007387 */ /* 0x0003e20000100800 */
[----:B------:R-:W-:Y:S01]  /*1b440*/  IADD3.X R4, R4, UR8, RZ, P4, !PT ;  /* 0x0000000804047c10 */ /* 0x000fe2000a7fe4ff */
[----:B------:R-:W-:Y:S01]  /*1b450*/  IADD3 R2, P4, R2, UR9, RZ ;  /* 0x0000000902027c10 */ /* 0x000fe2000ff9e0ff */
        /* <DEDUP_REMOVED lines=18> */
[----:B------:R-:W-:-:S02]  /*1b580*/  IADD3.X R27, R27, UR8, RZ, P1, !PT ;  /* 0x000000081b1b7c10 */ /* 0x000fc40008ffe4ff */
[----:B------:R-:W-:Y:S01]  /*1b590*/  IADD3.X R30, R30, UR8, RZ, P4, !PT ;  /* 0x000000081e1e7c10 */ /* 0x000fe2000a7fe4ff */
[----:B-1----:R0:W5:Y:S01]  /*1b5a0*/  LDL.LU R44, [R1+0xccc] ;  /* 0x000ccc00012c7983 */ /* 0x0021620000300800 */
[----:B------:R1:W-:Y:S02]  /*1b5b0*/  STL [R1+0x5f8], R0 ;  /* 0x0005f80001007387 */ /* 0x0003e40000100800 */
[----:B------:R-:W-:Y:S02]  /*1b5c0*/  STL [R1+0x61c], R4 ;  /* 0x00061c0401007387 */ /* 0x000fe40000100800 */
[----:B------:R-:W-:Y:S01]  /*1b5d0*/  STL [R1+0x5f0], R2 ;  /* 0x0005f00201007387 */ /* 0x000fe20000100800 */
[----:B------:R-:W-:Y:S01]  /*1b5e0*/  STL [R1+0x614], R52 ;  /* 0x0006143401007387 */ /* 0x000fe20000100800 */
[----:B------:R-:W-:Y:S02]  /*1b5f0*/  STL [R1+0x5e8], R53 ;  /* 0x0005e83501007387 */ /* 0x000fe40000100800 */
[----:B------:R-:W-:Y:S02]  /*1b600*/  STL [R1+0x60c], R54 ;  /* 0x00060c3601007387 */ /* 0x000fe40000100800 */
[----:B------:R-:W-:Y:S01]  /*1b610*/  STL [R1+0x5e0], R55 ;  /* 0x0005e03701007387 */ /* 0x000fe20000100800 */
[----:B------:R2:W-:Y:S04]  /*1b620*/  STL [R1+0x604], R61 ;  /* 0x0006043d01007387 */ /* 0x0005e80000100800 */
[----:B-1----:R-:W1:Y:S01]  /*1b630*/  S2R R0, SR_TID.X ;  /* 0x0000000000007919 */ /* 0x002e620000002100 */
[----:B------:R0:W-:Y:S01]  /*1b640*/  STL [R1+0x5d8], R22 ;  /* 0x0005d81601007387 */ /* 0x0001e20000100800 */
[----:B------:R-:W-:Y:S01]  /*1b650*/  IADD3.X R31, R31, UR8, RZ, P3, !PT ;  /* 0x000000081f1f7c10 */ /* 0x000fe20009ffe4ff */
[----:B------:R0:W-:Y:S01]  /*1b660*/  STL [R1+0x5fc], R23 ;  /* 0x0005fc1701007387 */ /* 0x0001e20000100800 */
[----:B------:R-:W-:Y:S01]  /*1b670*/  IADD3.X R47, R47, UR8, RZ, P2, !PT ;  /* 0x000000082f2f7c10 */ /* 0x000fe200097fe4ff */
[----:B------:R0:W-:Y:S01]  /*1b680*/  STL [R1+0x5d0], R26 ;  /* 0x0005d01a01007387 */ /* 0x0001e20000100800 */
[----:B------:R-:W-:Y:S01]  /*1b690*/  IADD3.X R50, R50, UR8, RZ, P6, !PT ;  /* 0x0000000832327c10 */ /* 0x000fe2000b7fe4ff */
[----:B------:R0:W-:Y:S01]  /*1b6a0*/  STL [R1+0x5f4], R27 ;  /* 0x0005f41b01007387 */ /* 0x0001e20000100800 */
[----:B------:R-:W-:Y:S01]  /*1b6b0*/  IADD3.X R51, R51, UR8, RZ, P5, !PT ;  /* 0x0000000833337c10 */ /* 0x000fe2000affe4ff */
[----:B------:R0:W-:Y:S01]  /*1b6c0*/  STL [R1+0x5ec], R30 ;  /* 0x0005ec1e01007387 */ /* 0x0001e20000100800 */
[----:B------:R0:W-:Y:S02]  /*1b6d0*/  STL [R1+0x5e4], R31 ;  /* 0x0005e41f01007387 */ /* 0x0001e40000100800 */
[----:B------:R0:W-:Y:S02]  /*1b6e0*/  STL [R1+0x5dc], R47 ;  /* 0x0005dc2f01007387 */ /* 0x0001e40000100800 */
[----:B------:R0:W-:Y:S01]  /*1b6f0*/  STL [R1+0x5d4], R50 ;  /* 0x0005d43201007387 */ /* 0x0001e20000100800 */
[----:B------:R0:W-:Y:S01]  /*1b700*/  STL [R1+0x5cc], R51 ;  /* 0x0005cc3301007387 */ /* 0x0001e20000100800 */
[----:B--2---:R-:W-:-:S02]  /*1b710*/  IMAD.MOV.U32 R61, RZ, RZ, R60 ;  /* 0x000000ffff3d7224 */ /* 0x004fc400078e003c */
[----:B------:R-:W-:Y:S02]  /*1b720*/  IMAD.MOV.U32 R60, RZ, RZ, R5 ;  /* 0x000000ffff3c7224 */ /* 0x000fe400078e0005 */
[----:B------:R-:W-:Y:S01]  /*1b730*/  IMAD.MOV.U32 R2, RZ, RZ, R6 ;  /* 0x000000ffff027224 */ /* 0x000fe200078e0006 */
[----:B-1----:R-:W-:-:S05]  /*1b740*/  LOP3.LUT R0, R0, 0x1f, RZ, 0xc0, !PT ;  /* 0x0000001f00007812 */ /* 0x002fca00078ec0ff */
[----:B------:R-:W-:Y:S01]  /*1b750*/  IMAD.SHL.U32 R0, R0, 0x2, RZ ;  /* 0x0000000200007824 */ /* 0x000fe200078e00ff */
[----:B0-----:R-:W-:Y:S01]  /*1b760*/  @!P0 CALL.REL.NOINC `(.L_x_1) ;  /* 0x0000001000008944 */ /* 0x001fe20003c00000 */
[----:B------:R-:W-:Y:S05]  /*1b770*/  BRA `(.L_x_2) ;  /* 0xfffeecf000007947 */ /* 0x000fea000383ffff */
.L_x_1:
[----:B------:R0:W-:Y:S04]  /*1b780*/  STL [R1+0xd90], R49 ;  /* 0x000d903101007387 */ /* 0x0001e80000100800 */
[----:B0-----:R-:W2:Y:S04]  /*1b790*/  LDL.LU R49, [R1+0xc8] ;  /* 0x0000c80001317983 */ /* 0x001ea80000300800 */
[----:B--2---:R0:W-:Y:S04]  /*1b7a0*/  STL [R1+0xd98], R49 ;  /* 0x000d983101007387 */ /* 0x0041e80000100800 */
[----:B------:R1:W-:Y:S01]  /*1b7b0*/  STL [R1+0xd8c], R48 ;  /* 0x000d8c3001007387 */ /* 0x0003e20000100800 */
[----:B0-----:R-:W-:-:S03]  /*1b7c0*/  IMAD.MOV.U32 R49, RZ, RZ, R19 ;  /* 0x000000ffff317224 */ /* 0x001fc600078e0013 */
[----:B-1----:R-:W2:Y:S04]  /*1b7d0*/  LDL.LU R48, [R1+0xdc] ;  /* 0x0000dc0001307983 */ /* 0x002ea80000300800 */
[----:B--2---:R0:W-:Y:S04]  /*1b7e0*/  STL [R1+0xd94], R48 ;  /* 0x000d943001007387 */ /* 0x0041e80000100800 */
[----:B0-----:R-:W2:Y:S04]  /*1b7f0*/  LDL.LU R48, [R1+0xcc] ;  /* 0x0000cc0001307983 */ /* 0x001ea80000300800 */
[----:B--2---:R0:W-:Y:S04]  /*1b800*/  STL [R1+0xd9c], R48 ;  /* 0x000d9c3001007387 */ /* 0x0041e80000100800 */
[----:B------:R-:W2:Y:S04]  /*1b810*/  LDL.LU R2, [R1+0x80] ;  /* 0x0000800001027983 */ /* 0x000ea80000300800 */
[----:B------:R-:W3:Y:S01]  /*1b820*/  LDL.LU R3, [R1+0x384] ;  /* 0x0003840001037983 */ /* 0x000ee20000300800 */
[----:B0-----:R-:W-:-:S03]  /*1b830*/  IMAD.MOV.U32 R48, RZ, RZ, R18 ;  /* 0x000000ffff307224 */ /* 0x001fc600078e0012 */
[----:B------:R-:W3:Y:S04]  /*1b840*/  LDL.LU R60, [R1+0x380] ;  /* 0x00038000013c7983 */ /* 0x000ee80000300800 */
[----:B------:R-:W4:Y:S04]  /*1b850*/  LDL.LU R61, [R1+0x394] ;  /* 0x00039400013d7983 */ /* 0x000f280000300800 */
[----:B------:R-:W4:Y:S04]  /*1b860*/  LDL.LU R0, [R1+0x390] ;  /* 0x0003900001007983 */ /* 0x000f280000300800 */
        /* <DEDUP_REMOVED lines=50> */
[----:B-----5:R0:W-:Y:S04]  /*1bb90*/  STL [R1+0xd3c], R58 ;  /* 0x000d3c3a01007387 */ /* 0x0201e80000100800 */
        /* <DEDUP_REMOVED lines=25> */
[----:B------:R0:W-:Y:S01]  /*1bd30*/  STL [R1+0xcec], R32 ;  /* 0x000cec2001007387 */ /* 0x0001e20000100800 */
[----:B------:R-:W-:-:S03]  /*1bd40*/  F2FP.PACK_AB R49, R48, R49 ;  /* 0x000000313031723e */ /* 0x000fc600000000ff */
        /* <DEDUP_REMOVED lines=13> */
[----:B------:R-:W2:Y:S04]  /*1be20*/  LDL.LU R48, [R1+0xd9c] ;  /* 0x000d9c0001307983 */ /* 0x000ea80000300800 */
[----:B------:R0:W-:Y:S04]  /*1be30*/  STL [R1+0x43c], R49 ;  /* 0x00043c3101007387 */ /* 0x0001e80000100800 */
[----:B0-----:R-:W2:Y:S02]  /*1be40*/  LDL.LU R49, [R1+0xd98] ;  /* 0x000d980001317983 */ /* 0x001ea40000300800 */
[----:B--2---:R-:W-:-:S02]  /*1be50*/  F2FP.PACK_AB R49, R48, R49 ;  /* 0x000000313031723e */ /* 0x004fc400000000ff */
[----:B------:R-:W2:Y:S04]  /*1be60*/  LDL.LU R48, [R1+0xd94] ;  /* 0x000d940001307983 */ /* 0x000ea80000300800 */
[----:B------:R0:W-:Y:S01]  /*1be70*/  STL [R1+0x438], R49 ;  /* 0x0004383101007387 */ /* 0x0001e20000100800 */
[----:B------:R-:W-:-:S03]  /*1be80*/  F2FP.PACK_AB R16, R21, R16 ;  /* 0x000000101510723e */ /* 0x000fc600000000ff */
[----:B0-----:R-:W3:Y:S01]  /*1be90*/  LDL.LU R49, [R1+0xd90] ;  /* 0x000d900001317983 */ /* 0x001ee20000300800 */
[----:B----4-:R-:W-:Y:S02]  /*1bea0*/  F2FP.PACK_AB R0, R61, R0 ;  /* 0x000000003d00723e */ /* 0x010fe400000000ff */
[----:B--2---:R-:W-:Y:S02]  /*1beb0*/  F2FP.PACK_AB R44, R48, R44 ;  /* 0x0000002c302c723e */ /* 0x004fe400000000ff */
[----:B------:R-:W2:Y:S04]  /*1bec0*/  LDL.LU R48, [R1+0xd8c] ;  /* 0x000d8c0001307983 */ /* 0x000ea80000300800 */
[----:B------:R0:W-:Y:S02]  /*1bed0*/  STL [R1+0x434], R44 ;  /* 0x0004342c01007387 */ /* 0x0001e40000100800 */
[----:B0-----:R-:W-:-:S02]  /*1bee0*/  F2FP.PACK_AB R44, R45, R40 ;  /* 0x000000282d2c723e */ /* 0x001fc400000000ff */
[----:B------:R-:W-:Y:S02]  /*1bef0*/  F2FP.PACK_AB R40, R41, R36 ;  /* 0x000000242928723e */ /* 0x000fe400000000ff */
[----:B------:R-:W-:Y:S02]  /*1bf00*/  F2FP.PACK_AB R36, R37, R32 ;  /* 0x000000202524723e */ /* 0x000fe400000000ff */
[----:B------:R-:W-:Y:S01]  /*1bf10*/  F2FP.PACK_AB R32, R33, R28 ;  /* 0x0000001c2120723e */ /* 0x000fe200000000ff */
[----:B------:R-:W-:Y:S01]  /*1bf20*/  STL [R1+0x430], R44 ;  /* 0x0004302c01007387 */ /* 0x000fe20000100800 */
[----:B------:R-:W-:Y:S02]  /*1bf30*/  F2FP.PACK_AB R28, R29, R24 ;  /* 0x000000181d1c723e */ /* 0x000fe400000000ff */
[----:B------:R-:W-:Y:S01]  /*1bf40*/  F2FP.PACK_AB R24, R25, R20 ;  /* 0x000000141918723e */ /* 0x000fe200000000ff */
[----:B------:R-:W-:Y:S01]  /*1bf50*/  STL [R1+0x42c], R40 ;  /* 0x00042c2801007387 */ /* 0x000fe20000100800 */
[----:B------:R-:W-:-:S03]  /*1bf60*/  F2FP.PACK_AB R20, R17, R57 ;  /* 0x000000391114723e */ /* 0x000fc600000000ff */
[----:B------:R-:W-:Y:S01]  /*1bf70*/  STL [R1+0x428], R36 ;  /* 0x0004282401007387 */ /* 0x000fe20000100800 */
[----:B------:R-:W-:-:S03]  /*1bf80*/  F2FP.PACK_AB R17, R56, R59 ;  /* 0x0000003b3811723e */ /* 0x000fc600000000ff */
[----:B------:R-:W-:Y:S04]  /*1bf90*/  STL [R1+0x424], R32 ;  /* 0x0004242001007387 */ /* 0x000fe80000100800 */
[----:B------:R-:W-:Y:S04]  /*1bfa0*/  STL [R1+0x420], R28 ;  /* 0x0004201c01007387 */ /* 0x000fe80000100800 */
[----:B------:R-:W-:Y:S04]  /*1bfb0*/  STL [R1+0x41c], R24 ;  /* 0x00041c1801007387 */ /* 0x000fe80000100800 */
[----:B------:R0:W-:Y:S04]  /*1bfc0*/  STL [R1+0x418], R16 ;  /* 0x0004181001007387 */ /* 0x0001e80000100800 */
[----:B------:R-:W-:Y:S01]  /*1bfd0*/  STL [R1+0x414], R20 ;  /* 0x0004141401007387 */ /* 0x000fe20000100800 */
[----:B0-----:R-:W-:-:S02]  /*1bfe0*/  F2FP.PACK_AB R16, R58, R8 ;  /* 0x000000083a10723e */ /* 0x001fc400000000ff */
[----:B------:R-:W-:Y:S02]  /*1bff0*/  F2FP.PACK_AB R8, R7, R10 ;  /* 0x0000000a0708723e */ /* 0x000fe400000000ff */
[----:B------:R-:W-:Y:S01]  /*1c000*/  F2FP.PACK_AB R7, R9, R12 ;  /* 0x0000000c0907723e */ /* 0x000fe200000000ff */
[----:B------:R-:W-:Y:S01]  /*1c010*/  STL [R1+0x410], R17 ;  /* 0x0004101101007387 */ /* 0x000fe20000100800 */
[----:B------:R-:W-:-:S03]  /*1c020*/  F2FP.PACK_AB R9, R11, R14 ;  /* 0x0000000e0b09723e */ /* 0x000fc600000000ff */
[----:B------:R-:W-:Y:S04]  /*1c030*/  STL [R1+0x40c], R16 ;  /* 0x00040c1001007387 */ /* 0x000fe80000100800 */
[----:B------:R0:W-:Y:S04]  /*1c040*/  STL [R1+0x408], R8 ;  /* 0x0004080801007387 */ /* 0x0001e80000100800 */
[----:B------:R1:W-:Y:S01]  /*1c050*/  STL [R1+0x404], R7 ;  /* 0x0004040701007387 */ /* 0x0003e20000100800 */
[----:B0-----:R-:W-:-:S03]  /*1c060*/  F2FP.PACK_AB R8, R13, R46 ;  /* 0x0000002e0d08723e */ /* 0x001fc600000000ff */
[----:B------:R0:W-:Y:S01]  /*1c070*/  STL [R1+0x400], R9 ;  /* 0x0004000901007387 */ /* 0x0001e20000100800 */
[----:B-1----:R-:W-:-:S03]  /*1c080*/  F2FP.PACK_AB R7, R15, R43 ;  /* 0x0000002b0f07723e */ /* 0x002fc600000000ff */
[----:B------:R1:W-:Y:S04]  /*1c090*/  STL [R1+0x3fc], R8 ;  /* 0x0003fc0801007387 */ /* 0x0003e80000100800 */
[----:B------:R4:W-:Y:S01]  /*1c0a0*/  STL [R1+0x3f8], R7 ;  /* 0x0003f80701007387 */ /* 0x0009e20000100800 */
[----:B0-----:R-:W-:Y:S02]  /*1c0b0*/  F2FP.PACK_AB R9, R42, R39 ;  /* 0x000000272a09723e */ /* 0x001fe400000000ff */
[----:B-1----:R-:W-:-:S03]  /*1c0c0*/  F2FP.PACK_AB R8, R38, R35 ;  /* 0x000000232608723e */ /* 0x002fc600000000ff */
[----:B------:R-:W-:Y:S01]  /*1c0d0*/  STL [R1+0x3f4], R9 ;  /* 0x0003f40901007387 */ /* 0x000fe20000100800 */
[----:B----4-:R-:W-:Y:S02]  /*1c0e0*/  F2FP.PACK_AB R7, R34, R2 ;  /* 0x000000022207723e */ /* 0x010fe400000000ff */
[----:B---3--:R-:W-:Y:S01]  /*1c0f0*/  F2FP.PACK_AB R2, R3, R60 ;  /* 0x0000003c0302723e */ /* 0x008fe200000000ff */
[----:B------:R-:W-:Y:S01]  /*1c100*/  STL [R1+0x3f0], R8 ;  /* 0x0003f00801007387 */ /* 0x000fe20000100800 */
[----:B------:R-:W-:-:S03]  /*1c110*/  F2FP.PACK_AB R3, R6, R5 ;  /* 0x000000050603723e */ /* 0x000fc600000000ff */
[----:B------:R-:W-:Y:S04]  /*1c120*/  STL [R1+0x2bc], R7 ;  /* 0x0002bc0701007387 */ /* 0x000fe80000100800 */
[----:B------:R0:W-:Y:S04]  /*1c130*/  STL [R1+0x2b8], R2 ;  /* 0x0002b80201007387 */ /* 0x0001e80000100800 */
[----:B------:R1:W-:Y:S04]  /*1c140*/  STL [R1+0x2b4], R0 ;  /* 0x0002b40001007387 */ /* 0x0003e80000100800 */
[----:B------:R3:W-:Y:S01]  /*1c150*/  STL [R1+0x2b0], R3 ;  /* 0x0002b00301007387 */ /* 0x0007e20000100800 */
[----:B0-----:R-:W-:-:S02]  /*1c160*/  F2FP.PACK_AB R2, R4, R52 ;  /* 0x000000340402723e */ /* 0x001fc400000000ff */
[----:B-1----:R-:W-:-:S03]  /*1c170*/  F2FP.PACK_AB R0, R53, R54 ;  /* 0x000000363500723e */ /* 0x002fc600000000ff */
[----:B------:R0:W-:Y:S01]  /*1c180*/  STL [R1+0x2ac], R2 ;  /* 0x0002ac0201007387 */ /* 0x0001e20000100800 */
[----:B---3--:R-:W-:-:S03]  /*1c190*/  F2FP.PACK_AB R3, R55, R18 ;  /* 0x000000123703723e */ /* 0x008fc600000000ff */
[----:B------:R1:W-:Y:S04]  /*1c1a0*/  STL [R1+0x2a8], R0 ;  /* 0x0002a80001007387 */ /* 0x0003e80000100800 */
[----:B------:R3:W-:Y:S01]  /*1c1b0*/  STL [R1+0x2a4], R3 ;  /* 0x0002a40301007387 */ /* 0x0007e20000100800 */
[----:B0-----:R-:W-:Y:S02]  /*1c1c0*/  F2FP.PACK_AB R2, R19, R22 ;  /* 0x000000161302723e */ /* 0x001fe400000000ff */
[----:B-1----:R-:W-:-:S03]  /*1c1d0*/  F2FP.PACK_AB R0, R23, R26 ;  /* 0x0000001a1700723e */ /* 0x002fc600000000ff */
[----:B------:R0:W-:Y:S01]  /*1c1e0*/  STL [R1+0x2a0], R2 ;  /* 0x0002a00201007387 */ /* 0x0001e20000100800 */
[----:B---3--:R-:W-:-:S03]  /*1c1f0*/  F2FP.PACK_AB R3, R27, R30 ;  /* 0x0000001e1b03723e */ /* 0x008fc600000000ff */
[----:B------:R1:W-:Y:S04]  /*1c200*/  STL [R1+0x19c], R0 ;  /* 0x00019c0001007387 */ /* 0x0003e80000100800 */
[----:B------:R-:W-:Y:S04]  /*1c210*/  STL [R1+0x198], R3 ;  /* 0x0001980301007387 */ /* 0x000fe80000100800 */
[----:B------:R-:W3:Y:S01]  /*1c220*/  LDL.LU R34, [R1+0x218] ;  /* 0x0002180001227983 */ /* 0x000ee20000300800 */
[----:B0-----:R-:W-:Y:S02]  /*1c230*/  F2FP.PACK_AB R2, R31, R47 ;  /* 0x0000002f1f02723e */ /* 0x001fe400000000ff */
[----:B-1----:R-:W-:-:S03]  /*1c240*/  F2FP.PACK_AB R0, R50, R51 ;  /* 0x000000333200723e */ /* 0x002fc600000000ff */
[----:B------:R-:W-:Y:S04]  /*1c250*/  STL [R1+0x194], R2 ;  /* 0x0001940201007387 */ /* 0x000fe80000100800 */
[----:B---3--:R-:W-:Y:S04]  /*1c260*/  STL [R1+0xd84], R34 ;  /* 0x000d842201007387 */ /* 0x008fe80000100800 */
[----:B------:R-:W-:Y:S04]  /*1c270*/  STL [R1+0x190], R0 ;  /* 0x0001900001007387 */ /* 0x000fe80000100800 */
[----:B------:R-:W3:Y:S04]  /*1c280*/  LDL.LU R35, [R1+0x22c] ;  /* 0x00022c0001237983 */ /* 0x000ee80000300800 */
[----:B---3--:R0:W-:Y:S04]  /*1c290*/  STL [R1+0xd80], R35 ;  /* 0x000d802301007387 */ /* 0x0081e80000100800 */
[----:B0-----:R-:W3:Y:S01]  /*1c2a0*/  LDL.LU R35, [R1+0x21c] ;  /* 0x00021c0001237983 */ /* 0x001ee20000300800 */
[----:B------:R-:W-:-:S03]  /*1c2b0*/  IMAD.MOV.U32 R34, RZ, RZ, R49 ;  /* 0x000000ffff227224 */ /* 0x000fc600078e0031 */
[----:B---3--:R2:W-:Y:S04]  /*1c2c0*/  STL [R1+0xd88], R35 ;  /* 0x000d882301007387 */ /* 0x0085e80000100800 */
[----:B------:R-:W3:Y:S04]  /*1c2d0*/  LDL.LU R38, [R1+0x228] ;  /* 0x0002280001267983 */ /* 0x000ee80000300800 */
[----:B------:R-:W4:Y:S04]  /*1c2e0*/  LDL.LU R39, [R1+0x23c] ;  /* 0x00023c0001277983 */ /* 0x000f280000300800 */
[----:B------:R-:W4:Y:S04]  /*1c2f0*/  LDL.LU R42, [R1+0x238] ;  /* 0x00023800012a7983 */ /* 0x000f280000300800 */
[----:B------:R-:W3:Y:S04]  /*1c300*/  LDL.LU R43, [R1+0x144] ;  /* 0x00014400012b7983 */ /* 0x000ee80000300800 */
        /* <DEDUP_REMOVED lines=42> */
[----:B------:R-:W3:Y:S01]  /*1c5b0*/  LDL.LU R18, [R1+0x2d8] ;  /* 0x0002d80001127983 */ /* 0x000ee20000300800 */
[----:B--2---:R-:W-:-:S03]  /*1c5c0*/  IMAD.MOV.U32 R35, RZ, RZ, R48 ;  /* 0x000000ffff237224 */ /* 0x004fc600078e0030 */
[----:B------:R-:W2:Y:S04]  /*1c5d0*/  LDL.LU R19, [R1+0x2ec] ;  /* 0x0002ec0001137983 */ /* 0x000ea80000300800 */
[----:B------:R-:W2:Y:S04]  /*1c5e0*/  LDL.LU R22, [R1+0x2e8] ;  /* 0x0002e80001167983 */ /* 0x000ea80000300800 */
[----:B------:R-:W2:Y:S04]  /*1c5f0*/  LDL.LU R23, [R1+0x2fc] ;  /* 0x0002fc0001177983 */ /* 0x000ea80000300800 */
[----:B------:R-:W2:Y:S04]  /*1c600*/  LDL.LU R26, [R1+0x2f8] ;  /* 0x0002f800011a7983 */ /* 0x000ea80000300800 */
[----:B------:R-:W2:Y:S01]  /*1c610*/  LDL.LU R27, [R1+0x294] ;  /* 0x00029400011b7983 */ /* 0x000ea20000300800 */
[----:B------:R-:W-:-:S03]  /*1c620*/  F2FP.PACK_AB R34, R35, R34 ;  /* 0x000000222322723e */ /* 0x000fc600000000ff */
        /* <DEDUP_REMOVED lines=9> */
[----:B0-----:R-:W2:Y:S02]  /*1c6c0*/  LDL.LU R34, [R1+0xd84] ;  /* 0x000d840001227983 */ /* 0x001ea40000300800 */
[----:B--2---:R-:W-:-:S02]  /*1c6d0*/  F2FP.PACK_AB R34, R35, R34 ;  /* 0x000000222322723e */ /* 0x004fc400000000ff */
[----:B------:R-:W2:Y:S01]  /*1c6e0*/  LDL.LU R35, [R1+0xd80] ;  /* 0x000d800001237983 */ /* 0x000ea20000300800 */
[----:B----4-:R-:W-:-:S03]  /*1c6f0*/  F2FP.PACK_AB R42, R39, R42 ;  /* 0x0000002a272a723e */ /* 0x010fc600000000ff */
[----:B------:R0:W-:Y:S01]  /*1c700*/  STL [R1+0x138], R34 ;  /* 0x0001382201007387 */ /* 0x0001e20000100800 */
[----:B---3--:R-:W-:Y:S02]  /*1c710*/  F2FP.PACK_AB R15, R43, R15 ;  /* 0x0000000f2b0f723e */ /* 0x008fe400000000ff */
[----:B------:R-:W-:Y:S01]  /*1c720*/  F2FP.PACK_AB R13, R46, R13 ;  /* 0x0000000d2e0d723e */ /* 0x000fe200000000ff */
[----:B0-----:R-:W3:Y:S01]  /*1c730*/  LDL.LU R34, [R1+0xd7c] ;  /* 0x000d7c0001227983 */ /* 0x001ee20000300800 */
[----:B------:R-:W-:Y:S02]  /*1c740*/  F2FP.PACK_AB R11, R14, R11 ;  /* 0x0000000b0e0b723e */ /* 0x000fe400000000ff */
[----:B------:R-:W-:Y:S02]  /*1c750*/  F2FP.PACK_AB R9, R12, R9 ;  /* 0x000000090c09723e */ /* 0x000fe400000000ff */
[----:B------:R-:W-:Y:S02]  /*1c760*/  F2FP.PACK_AB R7, R10, R7 ;  /* 0x000000070a07723e */ /* 0x000fe400000000ff */
[----:B------:R-:W-:-:S02]  /*1c770*/  F2FP.PACK_AB R58, R8, R58 ;  /* 0x0000003a083a723e */ /* 0x000fc400000000ff */
[----:B------:R-:W-:Y:S02]  /*1c780*/  F2FP.PACK_AB R56, R59, R56 ;  /* 0x000000383b38723e */ /* 0x000fe400000000ff */
[----:B------:R-:W-:Y:S02]  /*1c790*/  F2FP.PACK_AB R17, R57, R17 ;  /* 0x000000113911723e */ /* 0x000fe400000000ff */
[----:B--2---:R-:W-:Y:S02]  /*1c7a0*/  F2FP.PACK_AB R38, R35, R38 ;  /* 0x000000262326723e */ /* 0x004fe400000000ff */
[----:B------:R-:W3:Y:S04]  /*1c7b0*/  LDL.LU R35, [R1+0xd78] ;  /* 0x000d780001237983 */ /* 0x000ee80000300800 */
[----:B------:R0:W-:Y:S04]  /*1c7c0*/  STL [R1+0x134], R38 ;  /* 0x0001342601007387 */ /* 0x0001e80000100800 */
[----:B0-----:R-:W2:Y:S04]  /*1c7d0*/  LDL.LU R38, [R1+0xd74] ;  /* 0x000d740001267983 */ /* 0x001ea80000300800 */
[----:B------:R-:W2:Y:S04]  /*1c7e0*/  LDL.LU R39, [R1+0xd70] ;  /* 0x000d700001277983 */ /* 0x000ea80000300800 */
[----:B------:R0:W-:Y:S04]  /*1c7f0*/  STL [R1+0x130], R42 ;  /* 0x0001302a01007387 */ /* 0x0001e80000100800 */
[----:B0-----:R-:W4:Y:S04]  /*1c800*/  LDL.LU R42, [R1+0xd6c] ;  /* 0x000d6c00012a7983 */ /* 0x001f280000300800 */
[----:B------:R-:W4:Y:S04]  /*1c810*/  LDL.LU R43, [R1+0xd68] ;  /* 0x000d6800012b7983 */ /* 0x000f280000300800 */
        /* <DEDUP_REMOVED lines=15> */
[----:B------:R0:W-:Y:S01]  /*1c910*/  STL [R1+0xd8], R58 ;  /* 0x0000d83a01007387 */ /* 0x0001e20000100800 */
[----:B------:R-:W-:-:S03]  /*1c920*/  F2FP.PACK_AB R44, R16, R44 ;  /* 0x0000002c102c723e */ /* 0x000fc600000000ff */
        /* <DEDUP_REMOVED lines=9> */
[----:B------:R-:W-:-:S02]  /*1c9c0*/  F2FP.PACK_AB R0, R61, R0 ;  /* 0x000000003d00723e */ /* 0x000fc400000000ff */
[----:B0-----:R-:W-:Y:S02]  /*1c9d0*/  F2FP.PACK_AB R44, R45, R40 ;  /* 0x000000282d2c723e */ /* 0x001fe400000000ff */
[----:B------:R-:W-:Y:S02]  /*1c9e0*/  F2FP.PACK_AB R40, R41, R36 ;  /* 0x000000242928723e */ /* 0x000fe400000000ff */
[----:B------:R-:W-:Y:S02]  /*1c9f0*/  F2FP.PACK_AB R36, R37, R32 ;  /* 0x000000202524723e */ /* 0x000fe400000000ff */
[----:B------:R-:W-:Y:S01]  /*1ca00*/  F2FP.PACK_AB R32, R33, R28 ;  /* 0x0000001c2120723e */ /* 0x000fe200000000ff */
[----:B------:R-:W-:Y:S01]  /*1ca10*/  STL [R1+0xc8], R44 ;  /* 0x0000c82c01007387 */ /* 0x000fe20000100800 */
[----:B------:R-:W-:Y:S02]  /*1ca20*/  F2FP.PACK_AB R28, R29, R24 ;  /* 0x000000181d1c723e */ /* 0x000fe400000000ff */
[----:B------:R-:W-:Y:S01]  /*1ca30*/  F2FP.PACK_AB R24, R25, R20 ;  /* 0x000000141918723e */ /* 0x000fe200000000ff */
[----:B------:R-:W-:Y:S01]  /*1ca40*/  STL [R1+0xc4], R40 ;  /* 0x0000c42801007387 */ /* 0x000fe20000100800 */
[----:B------:R-:W-:-:S02]  /*1ca50*/  F2FP.PACK_AB R20, R21, R2 ;  /* 0x000000021514723e */ /* 0x000fc400000000ff */
[----:B------:R-:W-:Y:S01]  /*1ca60*/  F2FP.PACK_AB R2, R3, R60 ;  /* 0x0000003c0302723e */ /* 0x000fe200000000ff */
[----:B------:R-:W-:Y:S01]  /*1ca70*/  STL [R1+0xc0], R36 ;  /* 0x0000c02401007387 */ /* 0x000fe20000100800 */
[----:B------:R-:W-:-:S03]  /*1ca80*/  F2FP.PACK_AB R3, R6, R5 ;  /* 0x000000050603723e */ /* 0x000fc600000000ff */
[----:B------:R-:W-:Y:S04]  /*1ca90*/  STL [R1+0xbc], R32 ;  /* 0x0000bc2001007387 */ /* 0x000fe80000100800 */
[----:B------:R-:W-:Y:S04]  /*1caa0*/  STL [R1+0xb8], R28 ;  /* 0x0000b81c01007387 */ /* 0x000fe80000100800 */
[----:B------:R-:W-:Y:S04]  /*1cab0*/  STL [R1+0xb4], R24 ;  /* 0x0000b41801007387 */ /* 0x000fe80000100800 */
[----:B------:R-:W-:Y:S04]  /*1cac0*/  STL [R1+0xb0], R20 ;  /* 0x0000b01401007387 */ /* 0x000fe80000100800 */
[----:B------:R0:W-:Y:S04]  /*1cad0*/  STL [R1+0xac], R2 ;  /* 0x0000ac0201007387 */ /* 0x0001e80000100800 */
[----:B------:R1:W-:Y:S01]  /*1cae0*/  STL [R1+0xa8], R0 ;  /* 0x0000a80001007387 */ /* 0x0003e20000100800 */
[----:B0-----:R-:W-:-:S03]  /*1caf0*/  F2FP.PACK_AB R2, R4, R52 ;  /* 0x000000340402723e */ /* 0x001fc600000000ff */
[----:B------:R0:W-:Y:S01]  /*1cb00*/  STL [R1+0xa4], R3 ;  /* 0x0000a40301007387 */ /* 0x0001e20000100800 */
[----:B-1----:R-:W-:-:S03]  /*1cb10*/  F2FP.PACK_AB R0, R53, R54 ;  /* 0x000000363500723e */ /* 0x002fc600000000ff */
        /* <DEDUP_REMOVED lines=14> */
[----:B------:R2:W-:Y:S04]  /*1cc00*/  STL [R1+0x84], R0 ;  /* 0x0000840001007387 */ /* 0x0005e80000100800 */
[----:B------:R4:W-:Y:S01]  /*1cc10*/  STL [R1+0x80], R3 ;  /* 0x0000800301007387 */ /* 0x0009e20000100800 */
[----:B---3--:R-:W-:-:S05]  /*1cc20*/  F2FP.PACK_AB R2, R35, R34 ;  /* 0x000000222302723e */ /* 0x008fca00000000ff */
[----:B------:R0:W-:Y:S01]  /*1cc30*/  STL [R1+0x7c], R2 ;  /* 0x00007c0201007387 */ /* 0x0001e20000100800 */
[----:B--2---:R-:W-:-:S05]  /*1cc40*/  F2FP.PACK_AB R0, R39, R38 ;  /* 0x000000262700723e */ /* 0x004fca00000000ff */
[----:B------:R1:W-:Y:S01]  /*1cc50*/  STL [R1+0x78], R0 ;  /* 0x0000780001007387 */ /* 0x0003e20000100800 */
[----:B----4-:R-:W-:-:S05]  /*1cc60*/  F2FP.PACK_AB R3, R43, R42 ;  /* 0x0000002a2b03723e */ /* 0x010fca00000000ff */
[----:B------:R2:W-:Y:S01]  /*1cc70*/  STL [R1+0x74], R3 ;  /* 0x0000740301007387 */ /* 0x0005e20000100800 */
[----:B0-----:R-:W-:-:S05]  /*1cc80*/  F2FP.PACK_AB R2, R46, R15 ;  /* 0x0000000f2e02723e */ /* 0x001fca00000000ff */
[----:B------:R0:W-:Y:S01]  /*1cc90*/  STL [R1+0x70], R2 ;  /* 0x0000700201007387 */ /* 0x0001e20000100800 */
[----:B-1----:R-:W-:-:S05]  /*1cca0*/  F2FP.PACK_AB R0, R14, R13 ;  /* 0x0000000d0e00723e */ /* 0x002fca00000000ff */
[----:B------:R-:W-:Y:S01]  /*1ccb0*/  STL [R1+0x5c], R0 ;  /* 0x00005c0001007387 */ /* 0x000fe20000100800 */
[----:B--2---:R-:W-:-:S05]  /*1ccc0*/  F2FP.PACK_AB R3, R12, R11 ;  /* 0x0000000b0c03723e */ /* 0x004fca00000000ff */
[----:B------:R-:W-:Y:S04]  /*1ccd0*/  STL [R1+0x58], R3 ;  /* 0x0000580301007387 */ /* 0x000fe80000100800 */
[----:B------:R-:W2:Y:S01]  /*1cce0*/  LDL.LU R21, [R1+0xc] ;  /* 0x00000c0001157983 */ /* 0x000ea20000300800 */
[----:B0-----:R-:W-:-:S05]  /*1ccf0*/  F2FP.PACK_AB R2, R10, R9 ;  /* 0x000000090a02723e */ /* 0x001fca00000000ff */
[----:B------:R0:W-:Y:S04]  /*1cd00*/  STL [R1+0x54], R2 ;  /* 0x0000540201007387 */ /* 0x0001e80000100800 */
[----:B0-----:R-:W2:Y:S01]  /*1cd10*/  LDL.LU R2, [R1+0x8] ;  /* 0x0000080001027983 */ /* 0x001ea20000300800 */
[----:B------:R-:W-:-:S05]  /*1cd20*/  F2FP.PACK_AB R0, R8, R7 ;  /* 0x000000070800723e */ /* 0x000fca00000000ff */
[----:B------:R0:W-:Y:S04]  /*1cd30*/  STL [R1+0x50], R0 ;  /* 0x0000500001007387 */ /* 0x0001e80000100800 */
[----:B------:R-:W3:Y:S04]  /*1cd40*/  LDL.LU R3, [R1+0x1c] ;  /* 0x00001c0001037983 */ /* 0x000ee80000300800 */
[----:B------:R-:W3:Y:S04]  /*1cd50*/  LDL.LU R60, [R1+0x18] ;  /* 0x00001800013c7983 */ /* 0x000ee80000300800 */
[----:B------:R-:W4:Y:S04]  /*1cd60*/  LDL.LU R61, [R1+0x2c] ;  /* 0x00002c00013d7983 */ /* 0x000f280000300800 */
[----:B------:R-:W4:Y:S04]  /*1cd70*/  LDL.LU R55, [R1+0x28] ;  /* 0x0000280001377983 */ /* 0x000f280000300800 */
[----:B0-----:R-:W4:Y:S04]  /*1cd80*/  LDL.LU R0, [R1+0x4] ;  /* 0x0000040001007983 */ /* 0x001f280000300800 */
[----:B------:R-:W4:Y:S04]  /*1cd90*/  LDL.LU R54, [R1] ;  /* 0x0000000001367983 */ /* 0x000f280000300800 */
        /* <DEDUP_REMOVED lines=26> */
[----:B------:R-:W-:-:S03]  /*1cf40*/  F2FP.PACK_AB R24, R59, R58 ;  /* 0x0000003a3b18723e */ /* 0x000fc600000000ff */
        /* <DEDUP_REMOVED lines=8> */
[----:B------:R-:W-:Y:S01]  /*1cfd0*/  STL [R1+0x3c], R24 ;  /* 0x00003c1801007387 */ /* 0x000fe20000100800 */
[----:B--2---:R-:W-:-:S05]  /*1cfe0*/  F2FP.PACK_AB R20, R21, R2 ;  /* 0x000000021514723e */ /* 0x004fca00000000ff */
[----:B------:R-:W-:Y:S01]  /*1cff0*/  STL [R1+0x38], R20 ;  /* 0x0000381401007387 */ /* 0x000fe20000100800 */
[----:B---3--:R-:W-:Y:S02]  /*1d000*/  F2FP.PACK_AB R3, R3, R60 ;  /* 0x0000003c0303723e */ /* 0x008fe400000000ff */
[----:B----4-:R-:W-:Y:S02]  /*1d010*/  F2FP.PACK_AB R2, R61, R55 ;  /* 0x000000373d02723e */ /* 0x010fe400000000ff */
[----:B------:R-:W-:Y:S01]  /*1d020*/  F2FP.PACK_AB R55, R57, R56 ;  /* 0x000000383937723e */ /* 0x000fe200000000ff */
[----:B------:R-:W-:Y:S01]  /*1d030*/  STL [R1+0x34], R3 ;  /* 0x0000340301007387 */ /* 0x000fe20000100800 */
[----:B------:R-:W-:-:S03]  /*1d040*/  F2FP.PACK_AB R54, R0, R54 ;  /* 0x000000360036723e */ /* 0x000fc600000000ff */
[----:B------:R-:W-:Y:S04]  /*1d050*/  STL [R1+0xce4], R55 ;  /* 0x000ce43701007387 */ /* 0x000fe80000100800 */
[----:B------:R-:W-:Y:S01]  /*1d060*/  STL [R1+0x30], R2 ;  /* 0x0000300201007387 */ /* 0x000fe20000100800 */
[----:B------:R-:W-:-:S03]  /*1d070*/  F2FP.PACK_AB R53, R6, R53 ;  /* 0x000000350635723e */ /* 0x000fc600000000ff */
        /* <DEDUP_REMOVED lines=12> */
[----:B------:R-:W-:Y:S04]  /*1d140*/  STL [R1+0xd18], R4 ;  /* 0x000d180401007387 */ /* 0x000fe80000100800 */
[----:B------:R0:W-:Y:S04]  /*1d150*/  STL [R1+0xd24], R11 ;  /* 0x000d240b01007387 */ /* 0x0001e80000100800 */
        /* <DEDUP_REMOVED lines=18> */
[----:B------:R-:W4:Y:S01]  /*1d280*/  LDL.LU R28, [R1+0x34c] ;  /* 0x00034c00011c7983 */ /* 0x000f220000300800 */
[----:B------:R-:W-:-:S03]  /*1d290*/  F2FP.PACK_AB R9, R34, R9 ;  /* 0x000000092209723e */ /* 0x000fc600000000ff */
        /* <DEDUP_REMOVED lines=40> */
[----:B------:R-:W4:Y:S01]  /*1d520*/  LDL.LU R48, [R1+0x310] ;  /* 0x0003100001307983 */ /* 0x000f220000300800 */
[----:B--2---:R-:W-:-:S03]  /*1d530*/  F2FP.PACK_AB R23, R11, R23 ;  /* 0x000000170b17723e */ /* 0x004fc600000000ff */
[----:B------:R0:W5:Y:S01]  /*1d540*/  LDL.LU R11, [R1+0xd24] ;  /* 0x000d2400010b7983 */ /* 0x0001620000300800 */
[----:B---3--:R-:W-:-:S03]  /*1d550*/  F2FP.PACK_AB R22, R21, R22 ;  /* 0x000000161516723e */ /* 0x008fc600000000ff */
[----:B------:R-:W4:Y:S02]  /*1d560*/  LDL.LU R21, [R1+0xd20] ;  /* 0x000d200001157983 */ /* 0x000f240000300800 */
[----:B----4-:R-:W-:Y:S02]  /*1d570*/  F2FP.PACK_AB R21, R20, R21 ;  /* 0x000000151415723e */ /* 0x010fe400000000ff */
[----:B------:R-:W2:Y:S01]  /*1d580*/  LDL.LU R20, [R1+0xd1c] ;  /* 0x000d1c0001147983 */ /* 0x000ea20000300800 */
[----:B------:R-:W-:Y:S02]  /*1d590*/  F2FP.PACK_AB R27, R5, R27 ;  /* 0x0000001b051b723e */ /* 0x000fe400000000ff */
[----:B------:R-:W-:Y:S02]  /*1d5a0*/  F2FP.PACK_AB R26, R25, R26 ;  /* 0x0000001a191a723e */ /* 0x000fe400000000ff */
[----:B--2---:R-:W-:Y:S02]  /*1d5b0*/  F2FP.PACK_AB R20, R4, R20 ;  /* 0x000000140414723e */ /* 0x004fe400000000ff */
[----:B------:R0:W5:Y:S04]  /*1d5c0*/  LDL.LU R4, [R1+0xd18] ;  /* 0x000d180001047983 */ /* 0x0001680000300800 */
[----:B------:R0:W5:Y:S04]  /*1d5d0*/  LDL.LU R5, [R1+0xd14] ;  /* 0x000d140001057983 */ /* 0x0001680000300800 */
[----:B------:R-:W2:Y:S02]  /*1d5e0*/  LDL.LU R25, [R1+0xd10] ;  /* 0x000d100001197983 */ /* 0x000ea40000300800 */
[----:B--2---:R-:W-:-:S02]  /*1d5f0*/  F2FP.PACK_AB R25, R24, R25 ;  /* 0x000000191819723e */ /* 0x004fc400000000ff */
        /* <DEDUP_REMOVED lines=26> */
[----:B--2---:R-:W-:Y:S02]  /*1d7a0*/  F2FP.PACK_AB R36, R41, R36 ;  /* 0x000000242924723e */ /* 0x004fe400000000ff */
[----:B------:R-:W2:Y:S01]  /*1d7b0*/  LDL.LU R41, [R1+0xcd8] ;  /* 0x000cd80001297983 */ /* 0x000ea20000300800 */
[----:B------:R-:W-:-:S03]  /*1d7c0*/  F2FP.PACK_AB R42, R45, R42 ;  /* 0x0000002a2d2a723e */ /* 0x000fc600000000ff */
[----:B------:R-:W3:Y:S04]  /*1d7d0*/  LDL.LU R40, [R1+0xcd4] ;  /* 0x000cd40001287983 */ /* 0x000ee80000300800 */
[----:B------:R-:W4:Y:S01]  /*1d7e0*/  LDL.LU R45, [R1+0xcd0] ;  /* 0x000cd000012d7983 */ /* 0x000f220000300800 */
[----:B--2---:R-:W-:-:S03]  /*1d7f0*/  F2FP.PACK_AB R41, R44, R41 ;  /* 0x000000292c29723e */ /* 0x004fc600000000ff */
[----:B------:R-:W2:Y:S01]  /*1d800*/  LDL.LU R44, [R1+0xccc] ;  /* 0x000ccc00012c7983 */ /* 0x000ea20000300800 */
[----:B------:R-:W-:Y:S02]  /*1d810*/  F2FP.PACK_AB R47, R57, R47 ;  /* 0x0000002f392f723e */ /* 0x000fe400000000ff */
[----:B---3--:R-:W-:Y:S02]  /*1d820*/  F2FP.PACK_AB R40, R56, R40 ;  /* 0x000000283828723e */ /* 0x008fe400000000ff */
[----:B------:R-:W-:Y:S02]  /*1d830*/  F2FP.PACK_AB R46, R58, R46 ;  /* 0x0000002e3a2e723e */ /* 0x000fe400000000ff */
[----:B----4-:R-:W-:Y:S02]  /*1d840*/  F2FP.PACK_AB R45, R59, R45 ;  /* 0x0000002d3b2d723e */ /* 0x010fe400000000ff */
[----:B------:R-:W-:Y:S02]  /*1d850*/  F2FP.PACK_AB R51, R3, R51 ;  /* 0x000000330333723e */ /* 0x000fe400000000ff */
[----:B------:R-:W-:-:S02]  /*1d860*/  F2FP.PACK_AB R50, R60, R50 ;  /* 0x000000323c32723e */ /* 0x000fc400000000ff */
[----:B------:R-:W-:Y:S02]  /*1d870*/  F2FP.PACK_AB R49, R61, R49 ;  /* 0x000000313d31723e */ /* 0x000fe400000000ff */
[----:B------:R-:W-:Y:S02]  /*1d880*/  F2FP.PACK_AB R48, R0, R48 ;  /* 0x000000300030723e */ /* 0x000fe400000000ff */
[----:B--2---:R-:W-:Y:S02]  /*1d890*/  F2FP.PACK_AB R44, R2, R44 ;  /* 0x0000002c022c723e */ /* 0x004fe400000000ff */
.L_x_0:
[----:B0-----:R-:W2:Y:S04]  /*1d8a0*/  LDL.LU R60, [R1+0xbd4] ;  /* 0x000bd400013c7983 */ /* 0x001ea80000300800 */
[----:B------:R-:W3:Y:S04]  /*1d8b0*/  LDL.LU R59, [R1+0xbd0] ;  /* 0x000bd000013b7983 */ /* 0x000ee80000300800 */
[----:B-----5:R-:W0:Y:S02]  /*1d8c0*/  S2R R58, SR_TID.X ;  /* 0x00000000003a7919 */ /* 0x020e240000002100 */
[C---:B0-----:R-:W-:Y:S01]  /*1d8d0*/  IMAD.SHL.U32 R0, R58.reuse, 0x40, RZ ;  /* 0x000000403a007824 */ /* 0x041fe200078e00ff */
[C---:B------:R-:W-:Y:S01]  /*1d8e0*/  LOP3.LUT R57, R58.reuse, 0x1f, RZ, 0xc0, !PT ;  /* 0x0000001f3a397812 */ /* 0x040fe200078ec0ff */
[----:B------:R-:W-:-:S02]  /*1d8f0*/  IMAD.SHL.U32 R3, R58, 0x20, RZ ;  /* 0x000000203a037824 */ /* 0x000fc400078e00ff */
[----:B------:R-:W-:Y:S01]  /*1d900*/  IMAD.SHL.U32 R2, R58, 0x100, RZ ;  /* 0x000001003a027824 */ /* 0x000fe200078e00ff */
[----:B------:R-:W-:Y:S01]  /*1d910*/  LOP3.LUT R0, R0, 0x600, RZ, 0xc0, !PT ;  /* 0x0000060000007812 */ /* 0x000fe200078ec0ff */
[----:B------:R-:W-:-:S03]  /*1d920*/  IMAD.SHL.U32 R56, R58, 0x4, RZ ;  /* 0x000000043a387824 */ /* 0x000fc600078e00ff */
[----:B------:R-:W-:Y:S02]  /*1d930*/  LOP3.LUT R0, R0, 0x60, R3, 0xf8, !PT ;  /* 0x0000006000007812 */ /* 0x000fe400078ef803 */
[----:B------:R-:W-:Y:S02]  /*1d940*/  LOP3.LUT R2, R2, 0x600, RZ, 0xc0, !PT ;  /* 0x0000060002027812 */ /* 0x000fe400078ec0ff */
[----:B------:R-:W-:Y:S01]  /*1d950*/  LOP3.LUT R0, R0, 0x70, R56, 0x78, !PT ;  /* 0x0000007000007812 */ /* 0x000fe200078e7838 */
[----:B------:R-:W-:Y:S02]  /*1d960*/  BAR.SYNC.DEFER_BLOCKING 0x0 ;  /* 0x0000000000007b1d */ /* 0x000fe40000010000 */
[----:B------:R-:W-:-:S05]  /*1d970*/  IMAD R3, R57, 0x10, R2 ;  /* 0x0000001039037824 */ /* 0x000fca00078e0202 */
[C---:B------:R-:W-:Y:S02]  /*1d980*/  LOP3.LUT R2, R3.reuse, 0x20, RZ, 0x3c, !PT ;  /* 0x0000002003027812 */ /* 0x040fe400078e3cff */
[----:B------:R-:W-:Y:S01]  /*1d990*/  LOP3.LUT R61, R3, 0x40, RZ, 0x3c, !PT ;  /* 0x00000040033d7812 */ /* 0x000fe200078e3cff */
[----:B------:R-:W-:Y:S04]  /*1d9a0*/  STS.128 [R0], R48 ;  /* 0x0000003000007388 */ /* 0x000fe80000000c00 */
[----:B------:R-:W-:Y:S04]  /*1d9b0*/  STS.128 [R0+0x80], R44 ;  /* 0x0000802c00007388 */ /* 0x000fe80000000c00 */
[----:B------:R-:W-:Y:S04]  /*1d9c0*/  STS.128 [R0+0x100], R40 ;  /* 0x0001002800007388 */ /* 0x000fe80000000c00 */
[----:B------:R-:W-:Y:S01]  /*1d9d0*/  STS.128 [R0+0x180], R36 ;  /* 0x0001802400007388 */ /* 0x000fe20000000c00 */
[----:B------:R-:W-:-:S06]  /*1d9e0*/  NOP ;  /* 0x0000000000007918 */ /* 0x000fcc0000000000 */
[----:B------:R-:W0:Y:S04]  /*1d9f0*/  LDS.128 R36, [R3] ;  /* 0x0000000003247984 */ /* 0x000e280000000c00 */
[----:B------:R-:W1:Y:S04]  /*1da00*/  LDS.128 R44, [R2] ;  /* 0x00000000022c7984 */ /* 0x000e680000000c00 */
[----:B------:R-:W4:Y:S04]  /*1da10*/  LDS.128 R40, [R61] ;  /* 0x000000003d287984 */ /* 0x000f280000000c00 */
[----:B0-----:R-:W-:Y:S04]  /*1da20*/  STL.64 [R1+0x110], R36 ;  /* 0x0001102401007387 */ /* 0x001fe80000100a00 */
[----:B------:R-:W-:Y:S04]  /*1da30*/  STL.64 [R1+0x118], R38 ;  /* 0x0001182601007387 */ /* 0x000fe80000100a00 */
[----:B-1----:R-:W-:Y:S04]  /*1da40*/  STL.64 [R1+0x150], R44 ;  /* 0x0001502c01007387 */ /* 0x002fe80000100a00 */
[----:B------:R-:W-:Y:S04]  /*1da50*/  STL.64 [R1+0x158], R46 ;  /* 0x0001582e01007387 */ /* 0x000fe80000100a00 */
[----:B----4-:R-:W-:Y:S04]  /*1da60*/  STL.64 [R1+0x140], R40 ;  /* 0x0001402801007387 */ /* 0x010fe80000100a00 */
[----:B------:R-:W-:Y:S01]  /*1da70*/  STL.64 [R1+0x148], R42 ;  /* 0x0001482a01007387 */ /* 0x000fe20000100a00 */
[----:B--2---:R-:W-:-:S02]  /*1da80*/  ISETP.GE.AND P3, PT, R60, c[0x0][0x17c], PT ;  /* 0x00005f003c007a0c */ /* 0x004fc40003f66270 */
[----:B------:R-:W-:Y:S02]  /*1da90*/  LOP3.LUT R60, R3, 0x60, RZ, 0x3c, !PT ;  /* 0x00000060033c7812 */ /* 0x000fe400078e3cff */
[----:B---3--:R-:W-:-:S03]  /*1daa0*/  ISETP.GE.AND P2, PT, R59, c[0x0][0x17c], PT ;  /* 0x00005f003b007a0c */ /* 0x008fc60003f46270 */
[----:B------:R-:W0:Y:S01]  /*1dab0*/  LDS.128 R36, [R60] ;  /* 0x000000003c247984 */ /* 0x000e220000000c00 */
[----:B------:R-:W-:-:S06]  /*1dac0*/  NOP ;  /* 0x0000000000007918 */ /* 0x000fcc0000000000 */
[----:B------:R1:W-:Y:S04]  /*1dad0*/  STS.128 [R0+0x100], R24 ;  /* 0x0001001800007388 */ /* 0x0003e80000000c00 */
[----:B------:R-:W-:Y:S04]  /*1dae0*/  STS.128 [R0], R32 ;  /* 0x0000002000007388 */ /* 0x000fe80000000c00 */
[----:B------:R-:W-:Y:S04]  /*1daf0*/  STS.128 [R0+0x80], R28 ;  /* 0x0000801c00007388 */ /* 0x000fe80000000c00 */
[----:B------:R-:W-:Y:S01]  /*1db00*/  STS.128 [R0+0x180], R20 ;  /* 0x0001801400007388 */ /* 0x000fe20000000c00 */
[----:B------:R-:W-:-:S06]  /*1db10*/  NOP ;  /* 0x0000000000007918 */ /* 0x000fcc0000000000 */
[----:B-1----:R-:W-:Y:S01]  /*1db20*/  IMAD.SHL.U32 R27, R58, 0x100, RZ ;  /* 0x000001003a1b7824 */ /* 0x002fe200078e00ff */
[----:B------:R-:W-:Y:S04]  /*1db30*/  LDS.128 R32, [R2] ;  /* 0x0000000002207984 */ /* 0x000fe80000000c00 */
[----:B------:R-:W-:Y:S01]  /*1db40*/  LOP3.LUT R27, R27, 0x600, RZ, 0xc0, !PT ;  /* 0x000006001b1b7812 */ /* 0x000fe200078ec0ff */
[----:B------:R-:W-:Y:S04]  /*1db50*/  LDS.128 R28, [R61] ;  /* 0x000000003d1c7984 */ /* 0x000fe80000000c00 */
[----:B------:R-:W-:Y:S01]  /*1db60*/  IMAD R27, R57, 0x10, R27 ;  /* 0x00000010391b7824 */ /* 0x000fe200078e021b */
[----:B0-----:R-:W-:Y:S04]  /*1db70*/  STL.64 [R1+0x160], R36 ;  /* 0x0001602401007387 */ /* 0x001fe80000100a00 */
[----:B------:R-:W0:Y:S04]  /*1db80*/  LDS.128 R20, [R27] ;  /* 0x000000001b147984 */ /* 0x000e280000000c00 */
[----:B------:R-:W-:Y:S04]  /*1db90*/  STL.64 [R1+0x168], R38 ;  /* 0x0001682601007387 */ /* 0x000fe80000100a00 */
[----:B0-----:R-:W-:Y:S04]  /*1dba0*/  STL.64 [R1+0xf0], R20 ;  /* 0x0000f01401007387 */ /* 0x001fe80000100a00 */
[----:B------:R-:W-:Y:S04]  /*1dbb0*/  STL.64 [R1+0xf8], R22 ;  /* 0x0000f81601007387 */ /* 0x000fe80000100a00 */
[----:B------:R-:W0:Y:S01]  /*1dbc0*/  LDS.128 R20, [R60] ;  /* 0x000000003c147984 */ /* 0x000e220000000c00 */
[----:B------:R-:W-:-:S06]  /*1dbd0*/  NOP ;  /* 0x0000000000007918 */ /* 0x000fcc0000000000 */
[----:B------:R-:W-:Y:S04]  /*1dbe0*/  STS.128 [R0], R16 ;  /* 0x0000001000007388 */ /* 0x000fe80000000c00 */
[----:B------:R-:W-:Y:S04]  /*1dbf0*/  STS.128 [R0+0x80], R12 ;  /* 0x0000800c00007388 */ /* 0x000fe80000000c00 */
[----:B------:R-:W-:Y:S04]  /*1dc00*/  STS.128 [R0+0x100], R8 ;  /* 0x0001000800007388 */ /* 0x000fe80000000c00 */
[----:B------:R-:W-:Y:S01]  /*1dc10*/  STS.128 [R0+0x180], R4 ;  /* 0x0001800400007388 */ /* 0x000fe20000000c00 */
[----:B------:R-:W-:-:S06]  /*1dc20*/  NOP ;  /* 0x0000000000007918 */ /* 0x000fcc0000000000 */
[----:B------:R-:W1:Y:S04]  /*1dc30*/  LDS.128 R4, [R27] ;  /* 0x000000001b047984 */ /* 0x000e680000000c00 */
[----:B------:R-:W-:Y:S04]  /*1dc40*/  STL.64 [R1+0x100], R32 ;  /* 0x0001002001007387 */ /* 0x000fe80000100a00 */
[----:B------:R-:W-:Y:S04]  /*1dc50*/  STL.64 [R1+0x108], R34 ;  /* 0x0001082201007387 */ /* 0x000fe80000100a00 */
[----:B------:R2:W-:Y:S04]  /*1dc60*/  STL.64 [R1+0x60], R28 ;  /* 0x0000601c01007387 */ /* 0x0005e80000100a00 */
[----:B------:R3:W-:Y:S04]  /*1dc70*/  STL.64 [R1+0x68], R30 ;  /* 0x0000681e01007387 */ /* 0x0007e80000100a00 */
[----:B0-----:R0:W-:Y:S04]  /*1dc80*/  STL.64 [R1+0x120], R20 ;  /* 0x0001201401007387 */ /* 0x0011e80000100a00 */
[----:B------:R2:W-:Y:S04]  /*1dc90*/  STL.64 [R1+0x128], R22 ;  /* 0x0001281601007387 */ /* 0x0005e80000100a00 */
[----:B------:R-:W4:Y:S04]  /*1dca0*/  LDL.LU R48, [R1+0x70] ;  /* 0x0000700001307983 */ /* 0x000f280000300800 */
[----:B------:R-:W0:Y:S04]  /*1dcb0*/  LDS.128 R44, [R2] ;  /* 0x00000000022c7984 */ /* 0x000e280000000c00 */
[----:B------:R-:W0:Y:S04]  /*1dcc0*/  LDS.128 R40, [R61] ;  /* 0x000000003d287984 */ /* 0x000e280000000c00 */
[----:B-1----:R-:W-:Y:S04]  /*1dcd0*/  STL.64 [R1], R4 ;  /* 0x0000000401007387 */ /* 0x002fe80000100a00 */
[----:B------:R-:W-:Y:S04]  /*1dce0*/  STL.64 [R1+0x8], R6 ;  /* 0x0000080601007387 */ /* 0x000fe80000100a00 */
[----:B------:R-:W4:Y:S04]  /*1dcf0*/  LDL.LU R49, [R1+0x74] ;  /* 0x0000740001317983 */ /* 0x000f280000300800 */
[----:B------:R-:W4:Y:S04]  /*1dd00*/  LDL.LU R50, [R1+0x78] ;  /* 0x0000780001327983 */ /* 0x000f280000300800 */
[----:B------:R-:W4:Y:S04]  /*1dd10*/  LDL.LU R51, [R1+0x7c] ;  /* 0x00007c0001337983 */ /* 0x000f280000300800 */
[----:B--2---:R-:W2:Y:S04]  /*1dd20*/  LDL.LU R28, [R1+0x30] ;  /* 0x00003000011c7983 */ /* 0x004ea80000300800 */
[----:B------:R-:W2:Y:S04]  /*1dd30*/  LDL.LU R29, [R1+0x34] ;  /* 0x00003400011d7983 */ /* 0x000ea80000300800 */
[----:B---3--:R-:W2:Y:S04]  /*1dd40*/  LDL.LU R30, [R1+0x38] ;  /* 0x00003800011e7983 */ /* 0x008ea80000300800 */
[----:B------:R-:W2:Y:S04]  /*1dd50*/  LDL.LU R31, [R1+0x3c] ;  /* 0x00003c00011f7983 */ /* 0x000ea80000300800 */
        /* <DEDUP_REMOVED lines=8> */
[----:B0-----:R-:W3:Y:S04]  /*1dde0*/  LDL.LU R20, [R1+0xa0] ;  /* 0x0000a00001147983 */ /* 0x001ee80000300800 */
        /* <DEDUP_REMOVED lines=11> */
[----:B------:R-:W0:Y:S01]  /*1dea0*/  LDS.128 R32, [R60] ;  /* 0x000000003c207984 */ /* 0x000e220000000c00 */
[----:B------:R-:W-:-:S06]  /*1deb0*/  NOP ;  /* 0x0000000000007918 */ /* 0x000fcc0000000000 */
[----:B------:R-:W-:Y:S04]  /*1dec0*/  STS.128 [R0], R52 ;  /* 0x0000003400007388 */ /* 0x000fe80000000c00 */
[----:B------:R-:W-:Y:S04]  /*1ded0*/  STL.64 [R1+0xd10], R44 ;  /* 0x000d102c01007387 */ /* 0x000fe80000100a00 */
[----:B------:R-:W-:Y:S04]  /*1dee0*/  STL [R1+0xcd8], R46 ;  /* 0x000cd82e01007387 */ /* 0x000fe80000100800 */
[----:B------:R-:W-:Y:S04]  /*1def0*/  STL [R1+0xcd4], R47 ;  /* 0x000cd42f01007387 */ /* 0x000fe80000100800 */
[----:B------:R-:W-:Y:S04]  /*1df00*/  STL [R1+0xcdc], R43 ;  /* 0x000cdc2b01007387 */ /* 0x000fe80000100800 */
[----:B------:R-:W-:Y:S04]  /*1df10*/  STL [R1+0xd38], R42 ;  /* 0x000d382a01007387 */ /* 0x000fe80000100800 */
[----:B------:R-:W-:Y:S04]  /*1df20*/  STL.64 [R1+0xd30], R40 ;  /* 0x000d302801007387 */ /* 0x000fe80000100a00 */
[----:B0-----:R-:W-:Y:S04]  /*1df30*/  STL.64 [R1+0xd08], R32 ;  /* 0x000d082001007387 */ /* 0x001fe80000100a00 */
[----:B------:R-:W-:Y:S04]  /*1df40*/  STL.64 [R1+0xce0], R34 ;  /* 0x000ce02201007387 */ /* 0x000fe80000100a00 */
[----:B----4-:R-:W-:Y:S04]  /*1df50*/  STS.128 [R0+0x180], R48 ;  /* 0x0001803000007388 */ /* 0x010fe80000000c00 */
[----:B--2---:R-:W-:Y:S04]  /*1df60*/  STS.128 [R0+0x80], R28 ;  /* 0x0000801c00007388 */ /* 0x004fe80000000c00 */
[----:B---3--:R-:W-:Y:S01]  /*1df70*/  STS.128 [R0+0x100], R36 ;  /* 0x0001002400007388 */ /* 0x008fe20000000c00 */
[----:B------:R-:W-:-:S06]  /*1df80*/  NOP ;  /* 0x0000000000007918 */ /* 0x000fcc0000000000 */
[----:B------:R-:W0:Y:S04]  /*1df90*/  LDS.128 R52, [R27] ;  /* 0x000000001b347984 */ /* 0x000e280000000c00 */
[----:B------:R-:W1:Y:S04]  /*1dfa0*/  LDS.128 R48, [R2] ;  /* 0x0000000002307984 */ /* 0x000e680000000c00 */
[----:B------:R-:W2:Y:S04]  /*1dfb0*/  LDS.128 R36, [R61] ;  /* 0x000000003d247984 */ /* 0x000ea80000000c00 */
[----:B------:R-:W3:Y:S01]  /*1dfc0*/  LDS.128 R28, [R60] ;  /* 0x000000003c1c7984 */ /* 0x000ee20000000c00 */
[----:B------:R-:W-:-:S06]  /*1dfd0*/  NOP ;  /* 0x0000000000007918 */ /* 0x000fcc0000000000 */
[----:B------:R-:W-:Y:S04]  /*1dfe0*/  STS.128 [R0+0x180], R56 ;  /* 0x0001803800007388 */ /* 0x000fe80000000c00 */
[----:B------:R-:W-:Y:S04]  /*1dff0*/  STS.128 [R0+0x100], R20 ;  /* 0x0001001400007388 */ /* 0x000fe80000000c00 */
[----:B0-----:R-:W-:Y:S04]  /*1e000*/  STL.64 [R1+0xce8], R54 ;  /* 0x000ce83601007387 */ /* 0x001fe80000100a00 */
[----:B------:R-:W-:Y:S04]  /*1e010*/  STS.128 [R0], R12 ;  /* 0x0000000c00007388 */ /* 0x000fe80000000c00 */
[----:B------:R0:W-:Y:S04]  /*1e020*/  STL.64 [R1+0xd18], R52 ;  /* 0x000d183401007387 */ /* 0x0001e80000100a00 */
[----:B-1----:R-:W-:Y:S04]  /*1e030*/  STL.64 [R1+0xcf0], R50 ;  /* 0x000cf03201007387 */ /* 0x002fe80000100a00 */
[----:B------:R-:W-:Y:S04]  /*1e040*/  STL.64 [R1+0xd20], R48 ;  /* 0x000d203001007387 */ /* 0x000fe80000100a00 */
[----:B------:R-:W-:Y:S01]  /*1e050*/  STS.128 [R0+0x80], R16 ;  /* 0x0000801000007388 */ /* 0x000fe20000000c00 */
[----:B------:R-:W-:-:S06]  /*1e060*/  NOP ;  /* 0x0000000000007918 */ /* 0x000fcc0000000000 */
[----:B------:R-:W1:Y:S04]  /*1e070*/  LDS.128 R4, [R27] ;  /* 0x000000001b047984 */ /* 0x000e680000000c00 */
[----:B--2---:R-:W-:Y:S04]  /*1e080*/  STL.64 [R1+0xcf8], R38 ;  /* 0x000cf82601007387 */ /* 0x004fe80000100a00 */
[----:B------:R-:W-:Y:S04]  /*1e090*/  STL.64 [R1+0xd28], R36 ;  /* 0x000d282401007387 */ /* 0x000fe80000100a00 */
[----:B---3--:R-:W-:Y:S04]  /*1e0a0*/  STL.64 [R1+0xd00], R30 ;  /* 0x000d001e01007387 */ /* 0x008fe80000100a00 */
[----:B0-----:R-:W2:Y:S04]  /*1e0b0*/  LDL.LU R52, [R1+0xc0] ;  /* 0x0000c00001347983 */ /* 0x001ea80000300800 */
[----:B------:R-:W0:Y:S04]  /*1e0c0*/  LDS.128 R12, [R2] ;  /* 0x00000000020c7984 */ /* 0x000e280000000c00 */
[----:B------:R-:W3:Y:S04]  /*1e0d0*/  LDS.128 R8, [R61] ;  /* 0x000000003d087984 */ /* 0x000ee80000000c00 */
[----:B-1----:R-:W-:Y:S04]  /*1e0e0*/  STL.64 [R1+0xa0], R4 ;  /* 0x0000a00401007387 */ /* 0x002fe80000100a00 */
[----:B------:R-:W-:Y:S04]  /*1e0f0*/  STL.64 [R1+0xa8], R6 ;  /* 0x0000a80601007387 */ /* 0x000fe80000100a00 */
[----:B------:R-:W2:Y:S04]  /*1e100*/  LDL.LU R53, [R1+0xc4] ;  /* 0x0000c40001357983 */ /* 0x000ea80000300800 */
[----:B------:R-:W2:Y:S04]  /*1e110*/  LDL.LU R54, [R1+0xc8] ;  /* 0x0000c80001367983 */ /* 0x000ea80000300800 */
[----:B------:R-:W2:Y:S04]  /*1e120*/  LDL.LU R55, [R1+0xcc] ;  /* 0x0000cc0001377983 */ /* 0x000ea80000300800 */
[----:B------:R-:W4:Y:S04]  /*1e130*/  LDL.LU R56, [R1+0xd0] ;  /* 0x0000d00001387983 */ /* 0x000f280000300800 */
[----:B------:R-:W4:Y:S04]  /*1e140*/  LDL.LU R57, [R1+0xd4] ;  /* 0x0000d40001397983 */ /* 0x000f280000300800 */
[----:B------:R-:W4:Y:S04]  /*1e150*/  LDL.LU R58, [R1+0xd8] ;  /* 0x0000d800013a7983 */ /* 0x000f280000300800 */
[----:B------:R-:W4:Y:S04]  /*1e160*/  LDL.LU R59, [R1+0xdc] ;  /* 0x0000dc00013b7983 */ /* 0x000f280000300800 */
[----:B------:R-:W1:Y:S01]  /*1e170*/  LDS.128 R4, [R60] ;  /* 0x000000003c047984 */ /* 0x000e620000000c00 */
[----:B------:R-:W-:-:S06]  /*1e180*/  NOP ;  /* 0x0000000000007918 */ /* 0x000fcc0000000000 */
[----:B0-----:R-:W-:Y:S04]  /*1e190*/  STL.64 [R1+0x90], R12 ;  /* 0x0000900c01007387 */ /* 0x001fe80000100a00 */
[----:B------:R-:W-:Y:S04]  /*1e1a0*/  STL.64 [R1+0x98], R14 ;  /* 0x0000980e01007387 */ /* 0x000fe80000100a00 */
[----:B------:R-:W4:Y:S04]  /*1e1b0*/  LDL.LU R16, [R1+0x3f0] ;  /* 0x0003f00001107983 */ /* 0x000f280000300800 */
[----:B---3--:R0:W-:Y:S04]  /*1e1c0*/  STL.64 [R1+0x80], R8 ;  /* 0x0000800801007387 */ /* 0x0081e80000100a00 */
[----:B------:R3:W-:Y:S04]  /*1e1d0*/  STL.64 [R1+0x88], R10 ;  /* 0x0000880a01007387 */ /* 0x0007e80000100a00 */
[----:B-1----:R1:W-:Y:S04]  /*1e1e0*/  STL.64 [R1+0x70], R4 ;  /* 0x0000700401007387 */ /* 0x0023e80000100a00 */
[----:B------:R0:W-:Y:S04]  /*1e1f0*/  STL.64 [R1+0x78], R6 ;  /* 0x0000780601007387 */ /* 0x0001e80000100a00 */
[----:B------:R-:W4:Y:S04]  /*1e200*/  LDL.LU R17, [R1+0x3f4] ;  /* 0x0003f40001117983 */ /* 0x000f280000300800 */
[----:B------:R-:W4:Y:S04]  /*1e210*/  LDL.LU R18, [R1+0x3f8] ;  /* 0x0003f80001127983 */ /* 0x000f280000300800 */
[----:B------:R-:W4:Y:S04]  /*1e220*/  LDL.LU R19, [R1+0x3fc] ;  /* 0x0003fc0001137983 */ /* 0x000f280000300800 */
[----:B------:R-:W4:Y:S04]  /*1e230*/  LDL.LU R20, [R1+0x130] ;  /* 0x0001300001147983 */ /* 0x000f280000300800 */
[----:B------:R-:W4:Y:S04]  /*1e240*/  LDL.LU R21, [R1+0x134] ;  /* 0x0001340001157983 */ /* 0x000f280000300800 */
[----:B------:R-:W4:Y:S04]  /*1e250*/  LDL.LU R22, [R1+0x138] ;  /* 0x0001380001167983 */ /* 0x000f280000300800 */
[----:B------:R-:W4:Y:S04]  /*1e260*/  LDL.LU R23, [R1+0x13c] ;  /* 0x00013c0001177983 */ /* 0x000f280000300800 */
[----:B0-----:R-:W4:Y:S04]  /*1e270*/  LDL.LU R8, [R1+0xe0] ;  /* 0x0000e00001087983 */ /* 0x001f280000300800 */
[----:B------:R-:W4:Y:S04]  /*1e280*/  LDL.LU R9, [R1+0xe4] ;  /* 0x0000e40001097983 */ /* 0x000f280000300800 */
[----:B---3--:R-:W3:Y:S04]  /*1e290*/  LDL.LU R10, [R1+0xe8] ;  /* 0x0000e800010a7983 */ /* 0x008ee80000300800 */
        /* <DEDUP_REMOVED lines=9> */
[----:B-1----:R-:W3:Y:S04]  /*1e330*/  LDL.LU R4, [R1+0x2a0] ;  /* 0x0002a00001047983 */ /* 0x002ee80000300800 */
[----:B------:R-:W3:Y:S04]  /*1e340*/  LDL.LU R5, [R1+0x2a4] ;  /* 0x0002a40001057983 */ /* 0x000ee80000300800 */
[----:B------:R-:W3:Y:S04]  /*1e350*/  LDL.LU R6, [R1+0x2a8] ;  /* 0x0002a80001067983 */ /* 0x000ee80000300800 */
[----:B------:R-:W3:Y:S04]  /*1e360*/  LDL.LU R7, [R1+0x2ac] ;  /* 0x0002ac0001077983 */ /* 0x000ee80000300800 */
[----:B------:R-:W3:Y:S04]  /*1e370*/  LDL R47, [R1+0x5c0] ;  /* 0x0005c000012f7983 */ /* 0x000ee80000100800 */
[----:B--2---:R-:W-:Y:S04]  /*1e380*/  STS.128 [R0], R52 ;  /* 0x0000003400007388 */ /* 0x004fe80000000c00 */
[----:B----4-:R0:W-:Y:S04]  /*1e390*/  STS.128 [R0+0x80], R56 ;  /* 0x0000803800007388 */ /* 0x0101e80000000c00 */
[----:B0-----:R-:W4:Y:S04]  /*1e3a0*/  LDL.LU R56, [R1+0x420] ;  /* 0x0004200001387983 */ /* 0x001f280000300800 */
        /* <DEDUP_REMOVED lines=15> */
[----:B------:R-:W-:Y:S04]  /*1e4a0*/  STS.128 [R0+0x180], R20 ;  /* 0x0001801400007388 */ /* 0x000fe80000000c00 */
[----:B---3--:R-:W-:Y:S01]  /*1e4b0*/  STS.128 [R0+0x100], R8 ;  /* 0x0001000800007388 */ /* 0x008fe20000000c00 */
[----:B------:R-:W-:-:S06]  /*1e4c0*/  NOP ;  /* 0x0000000000007918 */ /* 0x000fcc0000000000 */
[----:B------:R-:W0:Y:S04]  /*1e4d0*/  LDS.128 R8, [R27] ;  /* 0x000000001b087984 */ /* 0x000e280000000c00 */
[----:B------:R-:W1:Y:S04]  /*1e4e0*/  LDS.128 R20, [R2] ;  /* 0x0000000002147984 */ /* 0x000e680000000c00 */
[----:B0-----:R-:W-:Y:S04]  /*1e4f0*/  STL.64 [R1+0x50], R8 ;  /* 0x0000500801007387 */ /* 0x001fe80000100a00 */
[----:B------:R-:W-:Y:S04]  /*1e500*/  STL.64 [R1+0x58], R10 ;  /* 0x0000580a01007387 */ /* 0x000fe80000100a00 */
[----:B-1----:R-:W-:Y:S04]  /*1e510*/  STL.64 [R1+0x30], R20 ;  /* 0x0000301401007387 */ /* 0x002fe80000100a00 */
[----:B------:R-:W-:Y:S04]  /*1e520*/  STL.64 [R1+0x38], R22 ;  /* 0x0000381601007387 */ /* 0x000fe80000100a00 */
[----:B------:R-:W0:Y:S04]  /*1e530*/  LDS.128 R20, [R60] ;  /* 0x000000003c147984 */ /* 0x000e280000000c00 */
[----:B------:R-:W-:Y:S01]  /*1e540*/  LDS.128 R8, [R61] ;  /* 0x000000003d087984 */ /* 0x000fe20000000c00 */
[----:B------:R-:W-:-:S06]  /*1e550*/  NOP ;  /* 0x0000000000007918 */ /* 0x000fcc0000000000 */
[----:B------:R1:W-:Y:S04]  /*1e560*/  STS.128 [R0], R40 ;  /* 0x0000002800007388 */ /* 0x0003e80000000c00 */
[----:B------:R-:W-:Y:S04]  /*1e570*/  STS.128 [R0+0x80], R4 ;  /* 0x0000800400007388 */ /* 0x000fe80000000c00 */
[----:B------:R-:W-:Y:S04]  /*1e580*/  STS.128 [R0+0x100], R12 ;  /* 0x0001000c00007388 */ /* 0x000fe80000000c00 */
[----:B------:R-:W-:Y:S01]  /*1e590*/  STS.128 [R0+0x180], R16 ;  /* 0x0001801000007388 */ /* 0x000fe20000000c00 */
[----:B------:R-:W-:-:S06]  /*1e5a0*/  NOP ;  /* 0x0000000000007918 */ /* 0x000fcc0000000000 */
[----:B------:R-:W3:Y:S04]  /*1e5b0*/  LDS.128 R16, [R60] ;  /* 0x000000003c107984 */ /* 0x000ee80000000c00 */
[----:B------:R-:W4:Y:S04]  /*1e5c0*/  LDS.128 R24, [R27] ;  /* 0x000000001b187984 */ /* 0x000f280000000c00 */
[----:B------:R-:W-:Y:S04]  /*1e5d0*/  LDS.128 R12, [R2] ;  /* 0x00000000020c7984 */ /* 0x000fe80000000c00 */
[----:B0-----:R-:W-:Y:S04]  /*1e5e0*/  STL [R1+0xcd0], R23 ;  /* 0x000cd01701007387 */ /* 0x001fe80000100800 */
[----:B-1----:R-:W2:Y:S04]  /*1e5f0*/  LDL.LU R42, [R1+0xd38] ;  /* 0x000d3800012a7983 */ /* 0x002ea80000300800 */
[----:B------:R-:W2:Y:S04]  /*1e600*/  LDL.LU.64 R40, [R1+0xd30] ;  /* 0x000d300001287983 */ /* 0x000ea80000300a00 */
[----:B------:R-:W2:Y:S04]  /*1e610*/  LDL.LU R32, [R1+0x110] ;  /* 0x0001100001207983 */ /* 0x000ea80000300800 */
[----:B------:R-:W2:Y:S01]  /*1e620*/  LDL.LU R44, [R1+0xf0] ;  /* 0x0000f000012c7983 */ /* 0x000ea20000300800 */
[----:B------:R-:W-:-:S02]  /*1e630*/  IMAD R3, R47, c[0x0][0x194], RZ ;  /* 0x000065002f037a24 */ /* 0x000fc400078e02ff */
[----:B------:R-:W-:Y:S01]  /*1e640*/  IMAD.MOV.U32 R31, RZ, RZ, c[0x0][0x194] ;  /* 0x00006500ff1f7624 */ /* 0x000fe200078e00ff */
[----:B------:R-:W2:Y:S04]  /*1e650*/  LDL.LU R34, [R1+0x5bc] ;  /* 0x0005bc0001227983 */ /* 0x000ea80000300800 */
[----:B------:R-:W2:Y:S04]  /*1e660*/  LDL R43, [R1+0xbac] ;  /* 0x000bac00012b7983 */ /* 0x000ea80000100800 */
[----:B------:R-:W-:Y:S01]  /*1e670*/  LDS.128 R4, [R61] ;  /* 0x000000003d047984 */ /* 0x000fe20000000c00 */
[----:B------:R-:W-:-:S06]  /*1e680*/  NOP ;  /* 0x0000000000007918 */ /* 0x000fcc0000000000 */
[----:B---3--:R-:W-:Y:S04]  /*1e690*/  STL [R1+0xccc], R19 ;  /* 0x000ccc1301007387 */ /* 0x008fe80000100800 */
[----:B----4-:R-:W-:Y:S04]  /*1e6a0*/  STS.128 [R0+0x80], R48 ;  /* 0x0000803000007388 */ /* 0x010fe80000000c00 */
[----:B------:R0:W-:Y:S04]  /*1e6b0*/  STS.128 [R0], R36 ;  /* 0x0000002400007388 */ /* 0x0001e80000000c00 */
[----:B0-----:R-:W3:Y:S04]  /*1e6c0*/  LDL.LU.64 R36, [R1+0xd28] ;  /* 0x000d280001247983 */ /* 0x001ee80000300a00 */
[----:B------:R-:W4:Y:S04]  /*1e6d0*/  LDL.LU.64 R48, [R1+0xd20] ;  /* 0x000d200001307983 */ /* 0x000f280000300a00 */
[----:B------:R0:W-:Y:S04]  /*1e6e0*/  STS.128 [R0+0x180], R52 ;  /* 0x0001803400007388 */ /* 0x0001e80000000c00 */
[----:B0-----:R-:W3:Y:S04]  /*1e6f0*/  LDL.LU.64 R52, [R1+0xd18] ;  /* 0x000d180001347983 */ /* 0x001ee80000300a00 */
[----:B------:R-:W3:Y:S04]  /*1e700*/  LDL.LU R45, [R1] ;  /* 0x00000000012d7983 */ /* 0x000ee80000300800 */
[----:B------:R-:W3:Y:S04]  /*1e710*/  LDL.LU R23, [R1+0xbb4] ;  /* 0x000bb40001177983 */ /* 0x000ee80000300800 */
[----:B------:R-:W4:Y:S04]  /*1e720*/  LDL.LU R19, [R1+0xbb0] ;  /* 0x000bb00001137983 */ /* 0x000f280000300800 */
[----:B------:R-:W4:Y:S01]  /*1e730*/  LDL.LU R46, [R1+0xbd8] ;  /* 0x000bd800012e7983 */ /* 0x000f220000300800 */
[----:B------:R-:W-:-:S03]  /*1e740*/  ISETP.GE.AND P0, PT, R47, c[0x0][0x178], PT ;  /* 0x00005e002f007a0c */ /* 0x000fc60003f06270 */
[----:B------:R0:W-:Y:S01]  /*1e750*/  STS.128 [R0+0x100], R56 ;  /* 0x0001003800007388 */ /* 0x0001e20000000c00 */
[----:B------:R-:W-:Y:S01]  /*1e760*/  LEA R2, P1, R3, c[0x0][0x170], 0x1 ;  /* 0x00005c0003027a11 */ /* 0x000fe200078208ff */
[----:B0-----:R-:W-:-:S03]  /*1e770*/  IMAD R58, R31, 0x20, R3 ;  /* 0x000000201f3a7824 */ /* 0x001fc600078e0203 */
[----:B------:R-:W-:Y:S02]  /*1e780*/  LEA.HI.X.SX32 R3, R3, c[0x0][0x174], 0x1, P1 ;  /* 0x00005d0003037a11 */ /* 0x000fe400008f0eff */
[----:B------:R-:W-:-:S04]  /*1e790*/  LEA R56, P4, R58, c[0x0][0x170], 0x1 ;  /* 0x00005c003a387a11 */ /* 0x000fc800078808ff */
[----:B------:R-:W-:Y:S01]  /*1e7a0*/  LEA.HI.X.SX32 R57, R58, c[0x0][0x174], 0x1, P4 ;  /* 0x00005d003a397a11 */ /* 0x000fe200020f0eff */
[----:B------:R-:W-:Y:S01]  /*1e7b0*/  IMAD R0, R31, 0x20, R58 ;  /* 0x000000201f007824 */ /* 0x000fe200078e023a */
[----:B------:R-:W-:Y:S02]  /*1e7c0*/  ISETP.LT.AND P6, PT, R47, c[0x0][0x178], !P3 ;  /* 0x00005e002f007a0c */ /* 0x000fe40005fc1270 */
[C---:B--2---:R-:W-:Y:S02]  /*1e7d0*/  ISETP.GE.AND P5, PT, R34.reuse, c[0x0][0x17c], PT ;  /* 0x00005f0022007a0c */ /* 0x044fe40003fa6270 */
[C---:B------:R-:W-:Y:S01]  /*1e7e0*/  ISETP.LT.AND P0, PT, R34.reuse, c[0x0][0x17c], !P0 ;  /* 0x00005f0022007a0c */ /* 0x040fe20004701270 */
[----:B------:R-:W-:Y:S01]  /*1e7f0*/  IMAD R34, R34, c[0x0][0x198], RZ ;  /* 0x0000660022227a24 */ /* 0x000fe200078e02ff */
[----:B------:R-:W-:-:S03]  /*1e800*/  ISETP.LT.AND P1, PT, R43, c[0x0][0x178], !P5 ;  /* 0x00005e002b007a0c */ /* 0x000fc60006f21270 */
[----:B------:R-:W-:Y:S01]  /*1e810*/  IMAD.WIDE R60, R34, 0x2, R2 ;  /* 0x00000002223c7825 */ /* 0x000fe200078e0202 */
[----:B------:R-:W-:-:S06]  /*1e820*/  NOP ;  /* 0x0000000000007918 */ /* 0x000fcc0000000000 */
[----:B------:R-:W-:Y:S01]  /*1e830*/  IMAD.WIDE R58, R34, 0x2, R56 ;  /* 0x00000002223a7825 */ /* 0x000fe200078e0238 */
[----:B------:R0:W-:Y:S04]  /*1e840*/  @P0 STG.E.U16 [R60.64], R32 ;  /* 0x000000203c000986 */ /* 0x0001e8000c10150a */
[----:B------:R1:W-:Y:S01]  /*1e850*/  @P1 STG.E.U16 [R58.64], R44 ;  /* 0x0000002c3a001986 */ /* 0x0003e2000c10150a */
[----:B0-----:R-:W-:Y:S01]  /*1e860*/  IMAD R61, R31, 0x20, R0 ;  /* 0x000000201f3d7824 */ /* 0x001fe200078e0200 */
[----:B------:R-:W-:Y:S02]  /*1e870*/  PRMT R33, R32, 0x7632, R33 ;  /* 0x0000763220217816 */ /* 0x000fe40000000021 */
[----:B------:R-:W2:Y:S01]  /*1e880*/  LDL.LU R31, [R1+0xbdc] ;  /* 0x000bdc00011f7983 */ /* 0x000ea20000300800 */
[----:B-1----:R-:W-:-:S02]  /*1e890*/  LEA R58, P1, R0, c[0x0][0x170], 0x1 ;  /* 0x00005c00003a7a11 */ /* 0x002fc400078208ff */
[C---:B------:R-:W-:Y:S01]  /*1e8a0*/  LEA R60, P0, R61.reuse, c[0x0][0x170], 0x1 ;  /* 0x00005c003d3c7a11 */ /* 0x040fe200078008ff */
[----:B------:R-:W2:Y:S01]  /*1e8b0*/  LDL.LU R55, [R1+0x150] ;  /* 0x0001500001377983 */ /* 0x000ea20000300800 */
[----:B------:R-:W-:Y:S02]  /*1e8c0*/  LEA.HI.X.SX32 R59, R0, c[0x0][0x174], 0x1, P1 ;  /* 0x00005d00003b7a11 */ /* 0x000fe400008f0eff */
[----:B------:R-:W-:Y:S01]  /*1e8d0*/  LEA.HI.X.SX32 R61, R61, c[0x0][0x174], 0x1, P0 ;  /* 0x00005d003d3d7a11 */ /* 0x000fe200000f0eff */
[----:B------:R-:W2:Y:S01]  /*1e8e0*/  LDL.LU R32, [R1+0x100] ;  /* 0x0001000001207983 */ /* 0x000ea20000300800 */
[C---:B------:R-:W-:Y:S01]  /*1e8f0*/  IADD3 R0, R34.reuse, c[0x0][0x198], RZ ;  /* 0x0000660022007a10 */ /* 0x040fe20007ffe0ff */
[----:B------:R-:W-:Y:S01]  /*1e900*/  IMAD.WIDE R50, R34, 0x2, R58 ;  /* 0x0000000222327825 */ /* 0x000fe200078e023a */
[----:B------:R-:W-:-:S03]  /*1e910*/  ISETP.LT.AND P0, PT, R43, c[0x0][0x178], !P3 ;  /* 0x00005e002b007a0c */ /* 0x000fc60005f01270 */
[----:B------:R-:W-:-:S04]  /*1e920*/  IMAD.WIDE R38, R34, 0x2, R60 ;  /* 0x0000000222267825 */ /* 0x000fc800078e023c */
[----:B------:R-:W-:Y:S01]  /*1e930*/  IMAD.WIDE R34, R0, 0x2, R2 ;  /* 0x0000000200227825 */ /* 0x000fe200078e0202 */
[----:B---3--:R-:W-:Y:S02]  /*1e940*/  ISETP.LT.AND P4, PT, R23, c[0x0][0x178], !P5 ;  /* 0x00005e0017007a0c */ /* 0x008fe40006f81270 */
[----:B----4-:R-:W-:-:S11]  /*1e950*/  ISETP.LT.AND P5, PT, R19, c[0x0][0x178], !P5 ;  /* 0x00005e0013007a0c */ /* 0x010fd60006fa1270 */
[----:B------:R-:W-:Y:S01]  /*1e960*/  @P4 STG.E.U16 [R50.64], R45 ;  /* 0x0000002d32004986 */ /* 0x000fe2000c10150a */
[----:B------:R-:W-:Y:S02]  /*1e970*/  ISETP.LT.AND P4, PT, R23, c[0x0][0x178], !P3 ;  /* 0x00005e0017007a0c */ /* 0x000fe40005f81270 */
[----:B------:R-:W-:Y:S01]  /*1e980*/  ISETP.LT.AND P3, PT, R19, c[0x0][0x178], !P3 ;  /* 0x00005e0013007a0c */ /* 0x000fe20005f61270 */
[----:B------:R0:W-:Y:S04]  /*1e990*/  @P5 STG.E.U16 [R38.64], R52 ;  /* 0x0000003426005986 */ /* 0x0001e8000c10150a */
[----:B------:R1:W-:Y:S01]  /*1e9a0*/  @P6 STG.E.U16 [R34.64], R33 ;  /* 0x0000002122006986 */ /* 0x0003e2000c10150a */
[----:B------:R-:W-:Y:S02]  /*1e9b0*/  PRMT R30, R45, 0x7632, R30 ;  /* 0x000076322d1e7816 */ /* 0x000fe4000000001e */
[----:B0-----:R-:W-:Y:S01]  /*1e9c0*/  PRMT R52, R44, 0x7632, R52 ;  /* 0x000076322c347816 */ /* 0x001fe20000000034 */
[----:B-1----:R-:W-:-:S04]  /*1e9d0*/  IMAD.WIDE R34, R0, 0x2, R56 ;  /* 0x0000000200227825 */ /* 0x002fc800078e0238 */
[C---:B------:R-:W-:Y:S01]  /*1e9e0*/  IMAD.WIDE R38, R0.reuse, 0x2, R58 ;  /* 0x0000000200267825 */ /* 0x040fe200078e023a */
[----:B------:R0:W-:Y:S03]  /*1e9f0*/  @P0 STG.E.U16 [R34.64], R52 ;  /* 0x0000003422000986 */ /* 0x0001e6000c10150a */
[----:B------:R-:W-:Y:S01]  /*1ea00*/  IMAD.WIDE R44, R0, 0x2, R60 ;  /* 0x00000002002c7825 */ /* 0x000fe200078e023c */
[----:B------:R1:W-:Y:S01]  /*1ea10*/  @P4 STG.E.U16 [R38.64], R30 ;  /* 0x0000001e26004986 */ /* 0x0003e2000c10150a */
[----:B0-----:R-:W-:-:S03]  /*1ea20*/  PRMT R52, R52, 0x7632, R52 ;  /* 0x0000763234347816 */ /* 0x001fc60000000034 */
[----:B-1----:R-:W3:Y:S04]  /*1ea30*/  LDL.LU R38, [R1+0xbe0] ;  /* 0x000be00001267983 */ /* 0x002ee80000300800 */
[----:B------:R0:W-:Y:S04]  /*1ea40*/  @P3 STG.E.U16 [R44.64], R52 ;  /* 0x000000342c003986 */ /* 0x0001e8000c10150a */
[----:B0-----:R-:W4:Y:S01]  /*1ea50*/  LDL.LU.64 R44, [R1+0xd10] ;  /* 0x000d1000012c7983 */ /* 0x001f220000300a00 */
[----:B------:R-:W-:-:S03]  /*1ea60*/  ISETP.GE.AND P1, PT, R46, c[0x0][0x17c], PT ;  /* 0x00005f002e007a0c */ /* 0x000fc60003f26270 */
[----:B------:R-:W4:Y:S04]  /*1ea70*/  LDL.LU R33, [R1+0x140] ;  /* 0x0001400001217983 */ /* 0x000f280000300800 */
[----:B------:R-:W4:Y:S01]  /*1ea80*/  LDL.LU R46, [R1+0x60] ;  /* 0x00006000012e7983 */ /* 0x000f220000300800 */
[----:B------:R-:W-:Y:S02]  /*1ea90*/  ISETP.LT.AND P5, PT, R47, c[0x0][0x178], !P2 ;  /* 0x00005e002f007a0c */ /* 0x000fe400057a1270 */
[----:B------:R-:W-:Y:S02]  /*1eaa0*/  ISETP.LT.AND P6, PT, R43, c[0x0][0x178], !P2 ;  /* 0x00005e002b007a0c */ /* 0x000fe400057c1270 */
[----:B------:R-:W-:Y:S02]  /*1eab0*/  IADD3 R34, R0, c[0x0][0x198], RZ ;  /* 0x0000660000227a10 */ /* 0x000fe40007ffe0ff */
[----:B------:R-:W-:-:S02]  /*1eac0*/  ISETP.LT.AND P4, PT, R23, c[0x0][0x178], !P2 ;  /* 0x00005e0017007a0c */ /* 0x000fc40005781270 */
[----:B------:R-:W-:Y:S01]  /*1ead0*/  ISETP.LT.AND P2, PT, R19, c[0x0][0x178], !P2 ;  /* 0x00005e0013007a0c */ /* 0x000fe20005741270 */
[C---:B------:R-:W-:Y:S01]  /*1eae0*/  IMAD.WIDE R50, R34.reuse, 0x2, R2 ;  /* 0x0000000222327825 */ /* 0x040fe200078e0202 */
[----:B------:R-:W-:Y:S02]  /*1eaf0*/  ISETP.LT.AND P3, PT, R43, c[0x0][0x178], !P1 ;  /* 0x00005e002b007a0c */ /* 0x000fe40004f61270 */
[C---:B------:R-:W-:Y:S02]  /*1eb00*/  IADD3 R0, R34.reuse, c[0x0][0x198], RZ ;  /* 0x0000660022007a10 */ /* 0x040fe40007ffe0ff */
[----:B--2---:R-:W-:Y:S01]  /*1eb10*/  ISETP.GE.AND P0, PT, R31, c[0x0][0x17c], PT ;  /* 0x00005f001f007a0c */ /* 0x004fe20003f06270 */
[----:B------:R-:W-:Y:S01]  /*1eb20*/  IMAD.WIDE R30, R34, 0x2, R56 ;  /* 0x00000002221e7825 */ /* 0x000fe200078e0238 */
[----:B------:R-:W-:Y:S01]  /*1eb30*/  @P5 STG.E.U16 [R50.64], R55 ;  /* 0x0000003732005986 */ /* 0x000fe2000c10150a */
[----:B------:R-:W-:-:S03]  /*1eb40*/  ISETP.LT.AND P5, PT, R47, c[0x0][0x178], !P1 ;  /* 0x00005e002f007a0c */ /* 0x000fc60004fa1270 */
[----:B------:R0:W-:Y:S01]  /*1eb50*/  @P6 STG.E.U16 [R30.64], R32 ;  /* 0x000000201e006986 */ /* 0x0001e2000c10150a */
[----:B------:R-:W-:Y:S01]  /*1eb60*/  PRMT R52, R55, 0x7632, R52 ;  /* 0x0000763237347816 */ /* 0x000fe20000000034 */
[----:B0-----:R-:W-:-:S04]  /*1eb70*/  IMAD.WIDE R30, R34, 0x2, R58 ;  /* 0x00000002221e7825 */ /* 0x001fc800078e023a */
[----:B------:R-:W-:-:S04]  /*1eb80*/  IMAD.WIDE R34, R34, 0x2, R60 ;  /* 0x0000000222227825 */ /* 0x000fc800078e023c */
[----:B------:R-:W-:-:S04]  /*1eb90*/  IMAD.WIDE R54, R0, 0x2, R58 ;  /* 0x0000000200367825 */ /* 0x000fc800078e023a */
[----:B------:R-:W-:Y:S01]  /*1eba0*/  IMAD.WIDE R50, R0, 0x2, R60 ;  /* 0x0000000200327825 */ /* 0x000fe200078e023c */
[----:B---3--:R-:W-:-:S03]  /*1ebb0*/  ISETP.GE.AND P6, PT, R38, c[0x0][0x17c], PT ;  /* 0x00005f0026007a0c */ /* 0x008fc60003fc6270 */
[----:B------:R-:W-:Y:S01]  /*1ebc0*/  IMAD.WIDE R38, R0, 0x2, R2 ;  /* 0x0000000200267825 */ /* 0x000fe200078e0202 */
[----:B----4-:R0:W-:Y:S04]  /*1ebd0*/  @P4 STG.E.U16 [R30.64], R44 ;  /* 0x0000002c1e004986 */ /* 0x0101e8000c10150a */
[----:B------:R1:W-:Y:S01]  /*1ebe0*/  @P2 STG.E.U16 [R34.64], R48 ;  /* 0x0000003022002986 */ /* 0x0003e2000c10150a */
[----:B------:R-:W-:Y:S02]  /*1ebf0*/  ISETP.LT.AND P2, PT, R23, c[0x0][0x178], !P1 ;  /* 0x00005e0017007a0c */ /* 0x000fe40004f41270 */
[----:B------:R-:W-:Y:S01]  /*1ec00*/  ISETP.LT.AND P1, PT, R19, c[0x0][0x178], !P1 ;  /* 0x00005e0013007a0c */ /* 0x000fe20004f21270 */
[----:B------:R2:W-:Y:S01]  /*1ec10*/  @P5 STG.E.U16 [R38.64], R52 ;  /* 0x0000003426005986 */ /* 0x0005e2000c10150a */
[----:B0-----:R-:W-:-:S03]  /*1ec20*/  PRMT R44, R32, 0x7632, R44 ;  /* 0x00007632202c7816 */ /* 0x001fc6000000002c */
[----:B------:R-:W3:Y:S01]  /*1ec30*/  LDL.LU R31, [R1+0xbe4] ;  /* 0x000be400011f7983 */ /* 0x000ee20000300800 */
[C---:B-1----:R-:W-:Y:S01]  /*1ec40*/  IMAD.WIDE R34, R0.reuse, 0x2, R56 ;  /* 0x0000000200227825 */ /* 0x042fe200078e0238 */
[----:B------:R-:W-:Y:S02]  /*1ec50*/  ISETP.LT.AND P4, PT, R47, c[0x0][0x178], !P0 ;  /* 0x00005e002f007a0c */ /* 0x000fe40004781270 */
[----:B------:R-:W4:Y:S04]  /*1ec60*/  LDL.LU R30, [R1+0xbe8] ;  /* 0x000be800011e7983 */ /* 0x000f280000300800 */
[----:B------:R0:W-:Y:S01]  /*1ec70*/  @P3 STG.E.U16 [R34.64], R44 ;  /* 0x0000002c22003986 */ /* 0x0001e2000c10150a */
[----:B------:R-:W-:Y:S02]  /*1ec80*/  ISETP.LT.AND P3, PT, R43, c[0x0][0x178], !P0 ;  /* 0x00005e002b007a0c */ /* 0x000fe40004761270 */
[----:B--2---:R-:W-:-:S02]  /*1ec90*/  IADD3 R52, R0, c[0x0][0x198], RZ ;  /* 0x0000660000347a10 */ /* 0x004fc40007ffe0ff */
[----:B------:R-:W-:-:S03]  /*1eca0*/  PRMT R48, R48, 0x7632, R48 ;  /* 0x0000763230307816 */ /* 0x000fc60000000030 */
[----:B------:R-:W-:Y:S01]  /*1ecb0*/  IMAD.WIDE R38, R52, 0x2, R2 ;  /* 0x0000000234267825 */ /* 0x000fe200078e0202 */
[----:B0-----:R-:W-:-:S03]  /*1ecc0*/  PRMT R44, R44, 0x7632, R44 ;  /* 0x000076322c2c7816 */ /* 0x001fc6000000002c */
[----:B------:R-:W-:Y:S02]  /*1ecd0*/  IMAD.WIDE R34, R52, 0x2, R56 ;  /* 0x0000000234227825 */ /* 0x000fe400078e0238 */
[----:B------:R-:W-:Y:S04]  /*1ece0*/  @P2 STG.E.U16 [R54.64], R44 ;  /* 0x0000002c36002986 */ /* 0x000fe8000c10150a */
[----:B------:R-:W-:Y:S04]  /*1ecf0*/  @P1 STG.E.U16 [R50.64], R48 ;  /* 0x0000003032001986 */ /* 0x000fe8000c10150a */
[----:B------:R-:W-:Y:S04]  /*1ed00*/  @P4 STG.E.U16 [R38.64], R33 ;  /* 0x0000002126004986 */ /* 0x000fe8000c10150a */
[----:B------:R0:W-:Y:S04]  /*1ed10*/  @P3 STG.E.U16 [R34.64], R46 ;  /* 0x0000002e22003986 */ /* 0x0001e8000c10150a */
[----:B0-----:R-:W2:Y:S04]  /*1ed20*/  LDL.LU R34, [R1+0x160] ;  /* 0x0001600001227983 */ /* 0x001ea80000300800 */
[----:B------:R-:W2:Y:S04]  /*1ed30*/  LDL.LU R35, [R1+0x120] ;  /* 0x0001200001237983 */ /* 0x000ea80000300800 */
[----:B------:R-:W2:Y:S01]  /*1ed40*/  LDL.LU R38, [R1+0xbec] ;  /* 0x000bec0001267983 */ /* 0x000ea20000300800 */
[----:B------:R-:W-:-:S02]  /*1ed50*/  ISETP.LT.AND P4, PT, R23, c[0x0][0x178], !P0 ;  /* 0x00005e0017007a0c */ /* 0x000fc40004781270 */
[----:B------:R-:W-:Y:S01]  /*1ed60*/  PRMT R48, R33, 0x7632, R48 ;  /* 0x0000763221307816 */ /* 0x000fe20000000030 */
[----:B------:R-:W-:Y:S01]  /*1ed70*/  IMAD.WIDE R32, R52, 0x2, R58 ;  /* 0x0000000234207825 */ /* 0x000fe200078e023a */
[----:B------:R-:W-:-:S09]  /*1ed80*/  PRMT R44, R46, 0x7632, R44 ;  /* 0x000076322e2c7816 */ /* 0x000fd2000000002c */
[----:B------:R0:W-:Y:S04]  /*1ed90*/  @P4 STG.E.U16 [R32.64], R40 ;  /* 0x0000002820004986 */ /* 0x0001e8000c10150a */
[----:B0-----:R-:W2:Y:S04]  /*1eda0*/  LDL.LU.64 R32, [R1+0xd08] ;  /* 0x000d080001207983 */ /* 0x001ea80000300a00 */
[----:B------:R-:W2:Y:S01]  /*1edb0*/  LDL.LU R46, [R1+0xbf0] ;  /* 0x000bf000012e7983 */ /* 0x000ea20000300800 */
[----:B------:R-:W-:Y:S02]  /*1edc0*/  ISETP.LT.AND P0, PT, R19, c[0x0][0x178], !P0 ;  /* 0x00005e0013007a0c */ /* 0x000fe40004701270 */
[----:B------:R-:W-:-:S02]  /*1edd0*/  ISETP.LT.AND P1, PT, R47, c[0x0][0x178], !P6 ;  /* 0x00005e002f007a0c */ /* 0x000fc40007721270 */
[----:B------:R-:W-:Y:S01]  /*1ede0*/  ISETP.LT.AND P2, PT, R43, c[0x0][0x178], !P6 ;  /* 0x00005e002b007a0c */ /* 0x000fe20007741270 */
[C---:B------:R-:W-:Y:S01]  /*1edf0*/  IMAD.WIDE R54, R52.reuse, 0x2, R60 ;  /* 0x0000000234367825 */ /* 0x040fe200078e023c */
[----:B------:R-:W-:Y:S02]  /*1ee00*/  IADD3 R0, R52, c[0x0][0x198], RZ ;  /* 0x0000660034007a10 */ /* 0x000fe40007ffe0ff */
[----:B------:R-:W-:Y:S02]  /*1ee10*/  ISETP.LT.AND P4, PT, R23, c[0x0][0x178], !P6 ;  /* 0x00005e0017007a0c */ /* 0x000fe40007781270 */
[----:B------:R-:W-:Y:S01]  /*1ee20*/  ISETP.LT.AND P6, PT, R19, c[0x0][0x178], !P6 ;  /* 0x00005e0013007a0c */ /* 0x000fe200077c1270 */
[----:B------:R-:W-:Y:S02]  /*1ee30*/  IMAD.WIDE R50, R0, 0x2, R2 ;  /* 0x0000000200327825 */ /* 0x000fe400078e0202 */
[----:B------:R0:W-:Y:S04]  /*1ee40*/  @P0 STG.E.U16 [R54.64], R36 ;  /* 0x0000002436000986 */ /* 0x0001e8000c10150a */
[----:B------:R1:W-:Y:S01]  /*1ee50*/  @P1 STG.E.U16 [R50.64], R48 ;  /* 0x0000003032001986 */ /* 0x0003e2000c10150a */
[----:B0-----:R-:W-:-:S03]  /*1ee60*/  PRMT R36, R40, 0x7632, R36 ;  /* 0x0000763228247816 */ /* 0x001fc60000000024 */
[----:B------:R-:W2:Y:S01]  /*1ee70*/  LDL.LU R54, [R1+0x114] ;  /* 0x0001140001367983 */ /* 0x000ea20000300800 */
[C---:B------:R-:W-:Y:S01]  /*1ee80*/  IADD3 R40, R0.reuse, c[0x0][0x198], RZ ;  /* 0x0000660000287a10 */ /* 0x040fe20007ffe0ff */
[----:B-1----:R-:W-:Y:S01]  /*1ee90*/  IMAD.WIDE R50, R0, 0x2, R60 ;  /* 0x0000000200327825 */ /* 0x002fe200078e023c */
[----:B---3--:R-:W-:-:S04]  /*1eea0*/  ISETP.GE.AND P5, PT, R31, c[0x0][0x17c], PT ;  /* 0x00005f001f007a0c */ /* 0x008fc80003fa6270 */
[----:B------:R-:W-:Y:S02]  /*1eeb0*/  ISETP.LT.AND P0, PT, R47, c[0x0][0x178], !P5 ;  /* 0x00005e002f007a0c */ /* 0x000fe40006f01270 */
[----:B----4-:R-:W-:Y:S01]  /*1eec0*/  ISETP.GE.AND P3, PT, R30, c[0x0][0x17c], PT ;  /* 0x00005f001e007a0c */ /* 0x010fe20003f66270 */
[----:B------:R-:W-:-:S05]  /*1eed0*/  IMAD.WIDE R30, R0, 0x2, R56 ;  /* 0x00000002001e7825 */ /* 0x000fca00078e0238 */
[----:B------:R0:W-:Y:S02]  /*1eee0*/  @P2 STG.E.U16 [R30.64], R44 ;  /* 0x0000002c1e002986 */ /* 0x0001e4000c10150a */
[----:B0-----:R-:W-:Y:S01]  /*1eef0*/  IMAD.WIDE R30, R0, 0x2, R58 ;  /* 0x00000002001e7825 */ /* 0x001fe200078e023a */
[----:B------:R-:W-:-:S04]  /*1ef00*/  PRMT R44, R36, 0x7632, R44 ;  /* 0x00007632242c7816 */ /* 0x000fc8000000002c */
[----:B------:R-:W-:Y:S04]  /*1ef10*/  @P4 STG.E.U16 [R30.64], R36 ;  /* 0x000000241e004986 */ /* 0x000fe8000c10150a */
[----:B------:R-:W-:Y:S01]  /*1ef20*/  @P6 STG.E.U16 [R50.64], R44 ;  /* 0x0000002c32006986 */ /* 0x000fe2000c10150a */
[----:B------:R-:W-:Y:S02]  /*1ef30*/  ISETP.LT.AND P1, PT, R43, c[0x0][0x178], !P5 ;  /* 0x00005e002b007a0c */ /* 0x000fe40006f21270 */
[----:B--2---:R-:W-:Y:S02]  /*1ef40*/  PRMT R0, R34, 0x7632, R0 ;  /* 0x0000763222007816 */ /* 0x004fe40000000000 */
[----:B------:R-:W-:Y:S01]  /*1ef50*/  ISETP.GE.AND P2, PT, R38, c[0x0][0x17c], PT ;  /* 0x00005f0026007a0c */ /* 0x000fe20003f46270 */
[----:B------:R-:W-:-:S05]  /*1ef60*/  IMAD.WIDE R38, R40, 0x2, R2 ;  /* 0x0000000228267825 */ /* 0x000fca00078e0202 */
[----:B------:R0:W-:Y:S04]  /*1ef70*/  @P0 STG.E.U16 [R38.64], R34 ;  /* 0x0000002226000986 */ /* 0x0001e8000c10150a */
[----:B0-----:R-:W2:Y:S01]  /*1ef80*/  LDL.LU R34, [R1+0xbf4] ;  /* 0x000bf40001227983 */ /* 0x001ea20000300800 */
[----:B------:R-:W-:-:S03]  /*1ef90*/  IMAD.WIDE R30, R40, 0x2, R56 ;  /* 0x00000002281e7825 */ /* 0x000fc600078e0238 */
[----:B------:R-:W3:Y:S01]  /*1efa0*/  LDL.LU R55, [R1+0xf4] ;  /* 0x0000f40001377983 */ /* 0x000ee20000300800 */
[C---:B------:R-:W-:Y:S01]  /*1efb0*/  IADD3 R36, R40.reuse, c[0x0][0x198], RZ ;  /* 0x0000660028247a10 */ /* 0x040fe20007ffe0ff */
[C---:B------:R-:W-:Y:S02]  /*1efc0*/  IMAD.WIDE R50, R40.reuse, 0x2, R58 ;  /* 0x0000000228327825 */ /* 0x040fe400078e023a */
[----:B------:R0:W-:Y:S02]  /*1efd0*/  @P1 STG.E.U16 [R30.64], R35 ;  /* 0x000000231e001986 */ /* 0x0001e4000c10150a */
[----:B------:R-:W-:Y:S01]  /*1efe0*/  IMAD.WIDE R38, R40, 0x2, R60 ;  /* 0x0000000228267825 */ /* 0x000fe200078e023c */
[----:B------:R-:W-:Y:S02]  /*1eff0*/  ISETP.GE.AND P1, PT, R46, c[0x0][0x17c], PT ;  /* 0x00005f002e007a0c */ /* 0x000fe40003f26270 */
[----:B------:R-:W4:Y:S04]  /*1f000*/  LDL.LU R46, [R1+0x4] ;  /* 0x00000400012e7983 */ /* 0x000f280000300800 */
[----:B------:R-:W3:Y:S01]  /*1f010*/  LDL.LU R40, [R1+0xbf8] ;  /* 0x000bf80001287983 */ /* 0x000ee20000300800 */
[----:B------:R-:W-:-:S02]  /*1f020*/  ISETP.LT.AND P4, PT, R23, c[0x0][0x178], !P5 ;  /* 0x00005e0017007a0c */ /* 0x000fc40006f81270 */
[----:B------:R-:W-:Y:S02]  /*1f030*/  ISETP.LT.AND P5, PT, R19, c[0x0][0x178], !P5 ;  /* 0x00005e0013007a0c */ /* 0x000fe40006fa1270 */
[----:B------:R-:W-:Y:S02]  /*1f040*/  ISETP.LT.AND P6, PT, R47, c[0x0][0x178], !P3 ;  /* 0x00005e002f007a0c */ /* 0x000fe40005fc1270 */
[----:B------:R-:W-:Y:S01]  /*1f050*/  ISETP.LT.AND P0, PT, R43, c[0x0][0x178], !P3 ;  /* 0x00005e002b007a0c */ /* 0x000fe20005f01270 */
[----:B0-----:R-:W-:-:S06]  /*1f060*/  IMAD.WIDE R30, R36, 0x2, R2 ;  /* 0x00000002241e7825 */ /* 0x001fcc00078e0202 */
[----:B------:R-:W-:Y:S01]  /*1f070*/  @P4 STG.E.U16 [R50.64], R32 ;  /* 0x0000002032004986 */ /* 0x000fe2000c10150a */
[----:B------:R-:W-:-:S03]  /*1f080*/  ISETP.LT.AND P4, PT, R23, c[0x0][0x178], !P3 ;  /* 0x00005e0017007a0c */ /* 0x000fc60005f81270 */
[----:B------:R0:W-:Y:S01]  /*1f090*/  @P5 STG.E.U16 [R38.64], R28 ;  /* 0x0000001c26005986 */ /* 0x0001e2000c10150a */
[----:B------:R-:W-:-:S03]  /*1f0a0*/  ISETP.LT.AND P3, PT, R19, c[0x0][0x178], !P3 ;  /* 0x00005e0013007a0c */ /* 0x000fc60005f61270 */
[----:B------:R1:W-:Y:S01]  /*1f0b0*/  @P6 STG.E.U16 [R30.64], R0 ;  /* 0x000000001e006986 */ /* 0x0003e2000c10150a */
[----:B------:R-:W-:Y:S01]  /*1f0c0*/  ISETP.LT.AND P5, PT, R47, c[0x0][0x178], !P2 ;  /* 0x00005e002f007a0c */ /* 0x000fe200057a1270 */
[----:B0-----:R-:W-:Y:S01]  /*1f0d0*/  IMAD.WIDE R38, R36, 0x2, R56 ;  /* 0x0000000224267825 */ /* 0x001fe200078e0238 */
[----:B-1----:R-:W-:-:S03]  /*1f0e0*/  PRMT R0, R35, 0x7632, R0 ;  /* 0x0000763223007816 */ /* 0x002fc60000000000 */
[----:B------:R-:W-:Y:S02]  /*1f0f0*/  IMAD.WIDE R30, R36, 0x2, R58 ;  /* 0x00000002241e7825 */ /* 0x000fe400078e023a */
[----:B------:R0:W-:Y:S01]  /*1f100*/  @P0 STG.E.U16 [R38.64], R0 ;  /* 0x0000000026000986 */ /* 0x0001e2000c10150a */
[----:B------:R-:W-:Y:S02]  /*1f110*/  PRMT R32, R32, 0x7632, R32 ;  /* 0x0000763220207816 */ /* 0x000fe40000000020 */
[----:B------:R-:W-:Y:S02]  /*1f120*/  PRMT R28, R28, 0x7632, R28 ;  /* 0x000076321c1c7816 */ /* 0x000fe4000000001c */
[C---:B0-----:R-:W-:Y:S01]  /*1f130*/  IADD3 R0, R36.reuse, c[0x0][0x198], RZ ;  /* 0x0000660024007a10 */ /* 0x041fe20007ffe0ff */
[----:B------:R-:W-:Y:S01]  /*1f140*/  IMAD.WIDE R38, R36, 0x2, R60 ;  /* 0x0000000224267825 */ /* 0x000fe200078e023c */
[----:B------:R0:W-:Y:S01]  /*1f150*/  @P4 STG.E.U16 [R30.64], R32 ;  /* 0x000000201e004986 */ /* 0x0001e2000c10150a */
[----:B------:R-:W-:-:S03]  /*1f160*/  ISETP.LT.AND P6, PT, R43, c[0x0][0x178], !P2 ;  /* 0x00005e002b007a0c */ /* 0x000fc600057c1270 */
[----:B------:R-:W-:Y:S01]  /*1f170*/  @P3 STG.E.U16 [R38.64], R28 ;  /* 0x0000001c26003986 */ /* 0x000fe2000c10150a */
[----:B------:R-:W-:Y:S01]  /*1f180*/  ISETP.LT.AND P4, PT, R23, c[0x0][0x178], !P2 ;  /* 0x00005e0017007a0c */ /* 0x000fe20005781270 */
[----:B0-----:R-:W-:Y:S01]  /*1f190*/  IMAD.WIDE R30, R0, 0x2, R56 ;  /* 0x00000002001e7825 */ /* 0x001fe200078e0238 */
[----:B--2---:R-:W-:-:S03]  /*1f1a0*/  ISETP.GE.AND P0, PT, R34, c[0x0][0x17c], PT ;  /* 0x00005f0022007a0c */ /* 0x004fc60003f06270 */
[----:B------:R-:W-:-:S05]  /*1f1b0*/  IMAD.WIDE R34, R0, 0x2, R2 ;  /* 0x0000000200227825 */ /* 0x000fca00078e0202 */
[----:B------:R0:W-:Y:S04]  /*1f1c0*/  @P5 STG.E.U16 [R34.64], R54 ;  /* 0x0000003622005986 */ /* 0x0001e8000c10150a */
[----:B0-----:R-:W2:Y:S04]  /*1f1d0*/  LDL.LU R34, [R1+0x154] ;  /* 0x0001540001227983 */ /* 0x001ea80000300800 */
[----:B---3--:R0:W-:Y:S04]  /*1f1e0*/  @P6 STG.E.U16 [R30.64], R55 ;  /* 0x000000371e006986 */ /* 0x0081e8000c10150a */
[----:B------:R-:W3:Y:S01]  /*1f1f0*/  LDL.LU R35, [R1+0x104] ;  /* 0x0001040001237983 */ /* 0x000ee20000300800 */
[----:B------:R-:W-:Y:S01]  /*1f200*/  ISETP.GE.AND P6, PT, R40, c[0x0][0x17c], PT ;  /* 0x00005f0028007a0c */ /* 0x000fe20003fc6270 */
[----:B0-----:R-:W-:-:S05]  /*1f210*/  IMAD.WIDE R30, R0, 0x2, R58 ;  /* 0x00000002001e7825 */ /* 0x001fca00078e023a */
[----:B----4-:R0:W-:Y:S04]  /*1f220*/  @P4 STG.E.U16 [R30.64], R46 ;  /* 0x0000002e1e004986 */ /* 0x0101e8000c10150a */
[----:B0-----:R-:W4:Y:S04]  /*1f230*/  LDL.LU.64 R30, [R1+0xd00] ;  /* 0x000d0000011e7983 */ /* 0x001f280000300a00 */
[----:B------:R-:W4:Y:S04]  /*1f240*/  LDL.LU R40, [R1+0xbfc] ;  /* 0x000bfc0001287983 */ /* 0x000f280000300800 */
[----:B------:R-:W4:Y:S01]  /*1f250*/  LDL.LU R44, [R1+0xc00] ;  /* 0x000c0000012c7983 */ /* 0x000f220000300800 */
[----:B------:R-:W-:-:S02]  /*1f260*/  ISETP.LT.AND P2, PT, R19, c[0x0][0x178], !P2 ;  /* 0x00005e0013007a0c */ /* 0x000fc40005741270 */
[----:B------:R-:W-:Y:S02]  /*1f270*/  ISETP.LT.AND P5, PT, R47, c[0x0][0x178], !P1 ;  /* 0x00005e002f007a0c */ /* 0x000fe40004fa1270 */
[----:B------:R-:W-:Y:S01]  /*1f280*/  ISETP.LT.AND P3, PT, R43, c[0x0][0x178], !P1 ;  /* 0x00005e002b007a0c */ /* 0x000fe20004f61270 */
[C---:B------:R-:W-:Y:S01]  /*1f290*/  IMAD.WIDE R38, R0.reuse, 0x2, R60 ;  /* 0x0000000200267825 */ /* 0x040fe200078e023c */
[----:B------:R-:W-:Y:S02]  /*1f2a0*/  IADD3 R28, R0, c[0x0][0x198], RZ ;  /* 0x00006600001c7a10 */ /* 0x000fe40007ffe0ff */
[----:B------:R-:W-:Y:S02]  /*1f2b0*/  PRMT R32, R54, 0x7632, R32 ;  /* 0x0000763236207816 */ /* 0x000fe40000000020 */
[----:B------:R-:W-:Y:S01]  /*1f2c0*/  PRMT R0, R55, 0x7632, R0 ;  /* 0x0000763237007816 */ /* 0x000fe20000000000 */
[----:B------:R-:W-:Y:S02]  /*1f2d0*/  IMAD.WIDE R50, R28, 0x2, R2 ;  /* 0x000000021c327825 */ /* 0x000fe400078e0202 */
[----:B------:R0:W-:Y:S01]  /*1f2e0*/  @P2 STG.E.U16 [R38.64], R53 ;  /* 0x0000003526002986 */ /* 0x0001e2000c10150a */
[----:B------:R-:W-:-:S02]  /*1f2f0*/  ISETP.LT.AND P2, PT, R23, c[0x0][0x178], !P1 ;  /* 0x00005e0017007a0c */ /* 0x000fc40004f41270 */
[----:B------:R-:W-:Y:S01]  /*1f300*/  ISETP.LT.AND P1, PT, R19, c[0x0][0x178], !P1 ;  /* 0x00005e0013007a0c */ /* 0x000fe20004f21270 */
[----:B------:R1:W-:Y:S01]  /*1f310*/  @P5 STG.E.U16 [R50.64], R32 ;  /* 0x0000002032005986 */ /* 0x0003e2000c10150a */
[----:B------:R-:W-:Y:S01]  /*1f320*/  ISETP.LT.AND P4, PT, R47, c[0x0][0x178], !P0 ;  /* 0x00005e002f007a0c */ /* 0x000fe20004781270 */
[----:B0-----:R-:W-:Y:S01]  /*1f330*/  IMAD.WIDE R38, R28, 0x2, R56 ;  /* 0x000000021c267825 */ /* 0x001fe200078e0238 */
[----:B------:R-:W-:-:S04]  /*1f340*/  PRMT R36, R46, 0x7632, R36 ;  /* 0x000076322e247816 */ /* 0x000fc80000000024 */
[----:B------:R0:W-:Y:S01]  /*1f350*/  @P3 STG.E.U16 [R38.64], R0 ;  /* 0x0000000026003986 */ /* 0x0001e2000c10150a */
[----:B-1----:R-:W-:Y:S01]  /*1f360*/  PRMT R32, R53, 0x7632, R32 ;  /* 0x0000763235207816 */ /* 0x002fe20000000020 */
[C---:B------:R-:W-:Y:S01]  /*1f370*/  IMAD.WIDE R54, R28.reuse, 0x2, R60 ;  /* 0x000000021c367825 */ /* 0x040fe200078e023c */
[----:B0-----:R-:W-:-:S03]  /*1f380*/  IADD3 R0, R28, c[0x0][0x198], RZ ;  /* 0x000066001c007a10 */ /* 0x001fc60007ffe0ff */
[----:B------:R-:W-:-:S04]  /*1f390*/  IMAD.WIDE R38, R28, 0x2, R58 ;  /* 0x000000021c267825 */ /* 0x000fc800078e023a */
[----:B------:R-:W-:Y:S01]  /*1f3a0*/  IMAD.WIDE R50, R0, 0x2, R2 ;  /* 0x0000000200327825 */ /* 0x000fe200078e0202 */
[----:B------:R0:W-:Y:S01]  /*1f3b0*/  @P2 STG.E.U16 [R38.64], R36 ;  /* 0x0000002426002986 */ /* 0x0001e2000c10150a */
[----:B------:R-:W-:-:S03]  /*1f3c0*/  ISETP.LT.AND P3, PT, R43, c[0x0][0x178], !P0 ;  /* 0x00005e002b007a0c */ /* 0x000fc60004761270 */
[----:B------:R1:W-:Y:S01]  /*1f3d0*/  @P1 STG.E.U16 [R54.64], R32 ;  /* 0x0000002036001986 */ /* 0x0003e2000c10150a */
[----:B------:R-:W-:Y:S01]  /*1f3e0*/  ISETP.LT.AND P1, PT, R47, c[0x0][0x178], !P6 ;  /* 0x00005e002f007a0c */ /* 0x000fe20007721270 */
[C---:B------:R-:W-:Y:S01]  /*1f3f0*/  IMAD.WIDE R52, R0.reuse, 0x2, R56 ;  /* 0x0000000200347825 */ /* 0x040fe200078e0238 */
[----:B------:R-:W-:Y:S02]  /*1f400*/  ISETP.LT.AND P2, PT, R43, c[0x0][0x178], !P6 ;  /* 0x00005e002b007a0c */ /* 0x000fe40007741270 */
[C---:B------:R-:W-:Y:S01]  /*1f410*/  IADD3 R28, R0.reuse, c[0x0][0x198], RZ ;  /* 0x00006600001c7a10 */ /* 0x040fe20007ffe0ff */
[----:B0-----:R-:W4:Y:S01]  /*1f420*/  LDL.LU.64 R38, [R1+0xcf8] ;  /* 0x000cf80001267983 */ /* 0x001f220000300a00 */
[----:B-1----:R-:W-:-:S03]  /*1f430*/  IMAD.WIDE R54, R0, 0x2, R60 ;  /* 0x0000000200367825 */ /* 0x002fc600078e023c */
[----:B------:R-:W4:Y:S04]  /*1f440*/  LDL.LU R46, [R1+0x144] ;  /* 0x00014400012e7983 */ /* 0x000f280000300800 */
[----:B--2---:R0:W-:Y:S01]  /*1f450*/  @P4 STG.E.U16 [R50.64], R34 ;  /* 0x0000002232004986 */ /* 0x0041e2000c10150a */
[----:B------:R-:W-:Y:S02]  /*1f460*/  ISETP.LT.AND P4, PT, R23, c[0x0][0x178], !P0 ;  /* 0x00005e0017007a0c */ /* 0x000fe40004781270 */
[----:B------:R-:W-:Y:S02]  /*1f470*/  ISETP.LT.AND P0, PT, R19, c[0x0][0x178], !P0 ;  /* 0x00005e0013007a0c */ /* 0x000fe40004701270 */
[----:B------:R-:W-:Y:S01]  /*1f480*/  PRMT R36, R34, 0x7632, R36 ;  /* 0x0000763222247816 */ /* 0x000fe20000000024 */
[----:B---3--:R1:W-:Y:S01]  /*1f490*/  @P3 STG.E.U16 [R52.64], R35 ;  /* 0x0000002334003986 */ /* 0x0083e2000c10150a */
[----:B0-----:R-:W-:Y:S01]  /*1f4a0*/  IMAD.WIDE R50, R0, 0x2, R58 ;  /* 0x0000000200327825 */ /* 0x001fe200078e023a */
[----:B------:R-:W-:-:S06]  /*1f4b0*/  PRMT R32, R35, 0x7632, R32 ;  /* 0x0000763223207816 */ /* 0x000fcc0000000020 */
[----:B------:R-:W-:Y:S01]  /*1f4c0*/  @P4 STG.E.U16 [R50.64], R45 ;  /* 0x0000002d32004986 */ /* 0x000fe2000c10150a */
[----:B------:R-:W-:Y:S01]  /*1f4d0*/  ISETP.LT.AND P4, PT, R23, c[0x0][0x178], !P6 ;  /* 0x00005e0017007a0c */ /* 0x000fe20007781270 */
[----:B-1----:R-:W-:Y:S01]  /*1f4e0*/  IMAD.WIDE R34, R28, 0x2, R2 ;  /* 0x000000021c227825 */ /* 0x002fe200078e0202 */
[----:B------:R-:W-:-:S03]  /*1f4f0*/  ISETP.LT.AND P6, PT, R19, c[0x0][0x178], !P6 ;  /* 0x00005e0013007a0c */ /* 0x000fc600077c1270 */
[----:B------:R-:W-:Y:S01]  /*1f500*/  IMAD.WIDE R52, R28, 0x2, R56 ;  /* 0x000000021c347825 */ /* 0x000fe200078e0238 */
[----:B------:R-:W-:Y:S04]  /*1f510*/  @P0 STG.E.U16 [R54.64], R49 ;  /* 0x0000003136000986 */ /* 0x000fe8000c10150a */
[----:B------:R-:W-:Y:S04]  /*1f520*/  @P1 STG.E.U16 [R34.64], R36 ;  /* 0x0000002422001986 */ /* 0x000fe8000c10150a */
[----:B------:R0:W-:Y:S01]  /*1f530*/  @P2 STG.E.U16 [R52.64], R32 ;  /* 0x0000002034002986 */ /* 0x0001e2000c10150a */
[----:B----4-:R-:W-:-:S03]  /*1f540*/  ISETP.GE.AND P5, PT, R40, c[0x0][0x17c], PT ;  /* 0x00005f0028007a0c */ /* 0x010fc60003fa6270 */
[----:B------:R-:W2:Y:S01]  /*1f550*/  LDL.LU R40, [R1+0x64] ;  /* 0x0000640001287983 */ /* 0x000ea20000300800 */
[----:B------:R-:W-:-:S03]  /*1f560*/  ISETP.GE.AND P3, PT, R44, c[0x0][0x17c], PT ;  /* 0x00005f002c007a0c */ /* 0x000fc60003f66270 */
[----:B------:R-:W3:Y:S01]  /*1f570*/  LDL.LU R48, [R1+0xc04] ;  /* 0x000c040001307983 */ /* 0x000ee20000300800 */
[----:B0-----:R-:W-:Y:S01]  /*1f580*/  PRMT R32, R45, 0x7632, R32 ;  /* 0x000076322d207816 */ /* 0x001fe20000000020 */
[C---:B------:R-:W-:Y:S01]  /*1f590*/  IMAD.WIDE R44, R28.reuse, 0x2, R58 ;  /* 0x000000021c2c7825 */ /* 0x040fe200078e023a */
[----:B------:R-:W-:Y:S01]  /*1f5a0*/  PRMT R36, R49, 0x7632, R36 ;  /* 0x0000763231247816 */ /* 0x000fe20000000024 */
[----:B------:R-:W4:Y:S02]  /*1f5b0*/  LDL.LU.64 R50, [R1+0xcf0] ;  /* 0x000cf00001327983 */ /* 0x000f240000300a00 */
[----:B------:R-:W-:Y:S02]  /*1f5c0*/  IMAD.WIDE R52, R28, 0x2, R60 ;  /* 0x000000021c347825 */ /* 0x000fe400078e023c */
[----:B------:R-:W4:Y:S04]  /*1f5d0*/  LDL.LU.64 R54, [R1+0xce8] ;  /* 0x000ce80001367983 */ /* 0x000f280000300a00 */
[----:B------:R-:W-:Y:S04]  /*1f5e0*/  @P4 STG.E.U16 [R44.64], R32 ;  /* 0x000000202c004986 */ /* 0x000fe8000c10150a */
[----:B------:R-:W4:Y:S04]  /*1f5f0*/  LDL.LU.64 R34, [R1+0xce0] ;  /* 0x000ce00001227983 */ /* 0x000f280000300a00 */
[----:B------:R0:W-:Y:S04]  /*1f600*/  @P6 STG.E.U16 [R52.64], R36 ;  /* 0x0000002434006986 */ /* 0x0001e8000c10150a */
[----:B0-----:R-:W4:Y:S01]  /*1f610*/  LDL.LU R36, [R1+0xc08] ;  /* 0x000c080001247983 */ /* 0x001f220000300800 */
[----:B------:R-:W-:-:S02]  /*1f620*/  ISETP.LT.AND P0, PT, R47, c[0x0][0x178], !P5 ;  /* 0x00005e002f007a0c */ /* 0x000fc40006f01270 */
[----:B------:R-:W-:Y:S02]  /*1f630*/  ISETP.LT.AND P1, PT, R43, c[0x0][0x178], !P5 ;  /* 0x00005e002b007a0c */ /* 0x000fe40006f21270 */
[----:B------:R-:W-:Y:S02]  /*1f640*/  IADD3 R0, R28, c[0x0][0x198], RZ ;  /* 0x000066001c007a10 */ /* 0x000fe40007ffe0ff */
[----:B------:R-:W-:-:S03]  /*1f650*/  ISETP.LT.AND P4, PT, R23, c[0x0][0x178], !P5 ;  /* 0x00005e0017007a0c */ /* 0x000fc60006f81270 */
[----:B------:R-:W-:-:S04]  /*1f660*/  IMAD.WIDE R44, R0, 0x2, R2 ;  /* 0x00000002002c7825 */ /* 0x000fc800078e0202 */
[----:B------:R-:W-:Y:S01]  /*1f670*/  IMAD.WIDE R52, R0, 0x2, R58 ;  /* 0x0000000200347825 */ /* 0x000fe200078e023a */
[----:B------:R0:W-:Y:S01]  /*1f680*/  @P0 STG.E.U16 [R44.64], R46 ;  /* 0x0000002e2c000986 */ /* 0x0001e2000c10150a */
[----:B------:R-:W-:-:S03]  /*1f690*/  PRMT R32, R46, 0x7632, R32 ;  /* 0x000076322e207816 */ /* 0x000fc60000000020 */
[----:B0-----:R-:W4:Y:S01]  /*1f6a0*/  LDL.LU R46, [R1+0x124] ;  /* 0x00012400012e7983 */ /* 0x001f220000300800 */
[----:B------:R-:W-:Y:S02]  /*1f6b0*/  ISETP.LT.AND P5, PT, R19, c[0x0][0x178], !P5 ;  /* 0x00005e0013007a0c */ /* 0x000fe40006fa1270 */
[----:B------:R-:W-:Y:S02]  /*1f6c0*/  ISETP.LT.AND P6, PT, R47, c[0x0][0x178], !P3 ;  /* 0x00005e002f007a0c */ /* 0x000fe40005fc1270 */
[C---:B------:R-:W-:Y:S01]  /*1f6d0*/  IADD3 R28, R0.reuse, c[0x0][0x198], RZ ;  /* 0x00006600001c7a10 */ /* 0x040fe20007ffe0ff */
[----:B------:R-:W-:Y:S01]  /*1f6e0*/  IMAD.WIDE R44, R0, 0x2, R60 ;  /* 0x00000002002c7825 */ /* 0x000fe200078e023c */
[----:B---3--:R-:W-:-:S03]  /*1f6f0*/  ISETP.GE.AND P2, PT, R48, c[0x0][0x17c], PT ;  /* 0x00005f0030007a0c */ /* 0x008fc60003f46270 */
[----:B------:R-:W-:-:S05]  /*1f700*/  IMAD.WIDE R48, R0, 0x2, R56 ;  /* 0x0000000200307825 */ /* 0x000fca00078e0238 */
[----:B--2---:R-:W-:Y:S01]  /*1f710*/  @P1 STG.E.U16 [R48.64], R40 ;  /* 0x0000002830001986 */ /* 0x004fe2000c10150a */
[----:B------:R-:W-:-:S03]  /*1f720*/  ISETP.LT.AND P1, PT, R43, c[0x0][0x178], !P3 ;  /* 0x00005e002b007a0c */ /* 0x000fc60005f21270 */
[----:B------:R-:W2:Y:S04]  /*1f730*/  LDL.LU R43, [R1+0xcdc] ;  /* 0x000cdc00012b7983 */ /* 0x000ea80000300800 */
[----:B------:R0:W-:Y:S01]  /*1f740*/  @P4 STG.E.U16 [R52.64], R41 ;  /* 0x0000002934004986 */ /* 0x0001e2000c10150a */
[----:B----4-:R-:W-:-:S03]  /*1f750*/  ISETP.GE.AND P0, PT, R36, c[0x0][0x17c], PT ;  /* 0x00005f0024007a0c */ /* 0x010fc60003f06270 */
[----:B------:R-:W3:Y:S04]  /*1f760*/  LDL.LU R36, [R1+0xc0c] ;  /* 0x000c0c0001247983 */ /* 0x000ee80000300800 */
[----:B0-----:R-:W4:Y:S04]  /*1f770*/  LDL.LU R53, [R1+0x164] ;  /* 0x0001640001357983 */ /* 0x001f280000300800 */
[----:B------:R-:W2:Y:S01]  /*1f780*/  LDL.LU R52, [R1+0xbac] ;  /* 0x000bac0001347983 */ /* 0x000ea20000300800 */
[----:B------:R-:W-:-:S03]  /*1f790*/  IMAD.WIDE R48, R28, 0x2, R2 ;  /* 0x000000021c307825 */ /* 0x000fc600078e0202 */
[----:B------:R-:W-:Y:S04]  /*1f7a0*/  @P5 STG.E.U16 [R44.64], R37 ;  /* 0x000000252c005986 */ /* 0x000fe8000c10150a */
[----:B------:R0:W-:Y:S04]  /*1f7b0*/  @P6 STG.E.U16 [R48.64], R32 ;  /* 0x0000002030006986 */ /* 0x0001e8000c10150a */
[----:B0-----:R-:W4:Y:S01]  /*1f7c0*/  LDL.LU R49, [R1+0xc10] ;  /* 0x000c100001317983 */ /* 0x001f220000300800 */
[----:B------:R-:W-:Y:S01]  /*1f7d0*/  ISETP.LT.AND P4, PT, R23, c[0x0][0x178], !P3 ;  /* 0x00005e0017007a0c */ /* 0x000fe20005f81270 */
[----:B------:R-:W-:Y:S01]  /*1f7e0*/  IMAD.WIDE R44, R28, 0x2, R56 ;  /* 0x000000021c2c7825 */ /* 0x000fe200078e0238 */
[----:B------:R-:W-:-:S02]  /*1f7f0*/  PRMT R0, R40, 0x7632, R0 ;  /* 0x0000763228007816 */ /* 0x000fc40000000000 */
[----:B------:R-:W-:Y:S01]  /*1f800*/  PRMT R32, R41, 0x7632, R32 ;  /* 0x0000763229207816 */ /* 0x000fe20000000020 */
[----:B------:R-:W-:Y:S01]  /*1f810*/  IMAD.WIDE R40, R28, 0x2, R58 ;  /* 0x000000021c287825 */ /* 0x000fe200078e023a */
[----:B------:R-:W-:Y:S02]  /*1f820*/  ISETP.LT.AND P3, PT, R19, c[0x0][0x178], !P3 ;  /* 0x00005e0013007a0c */ /* 0x000fe40005f61270 */
[----:B------:R-:W-:Y:S01]  /*1f830*/  ISETP.LT.AND P5, PT, R47, c[0x0][0x178], !P2 ;  /* 0x00005e002f007a0c */ /* 0x000fe200057a1270 */
[----:B------:R0:W-:Y:S04]  /*1f840*/  @P1 STG.E.U16 [R44.64], R0 ;  /* 0x000000002c001986 */ /* 0x0001e8000c10150a */
[----:B------:R1:W-:Y:S01]  /*1f850*/  @P4 STG.E.U16 [R40.64], R32 ;  /* 0x0000002028004986 */ /* 0x0003e2000c10150a */
[----:B------:R-:W-:-:S02]  /*1f860*/  ISETP.LT.AND P4, PT, R23, c[0x0][0x178], !P2 ;  /* 0x00005e0017007a0c */ /* 0x000fc40005781270 */
[----:B0-----:R-:W-:Y:S02]  /*1f870*/  IADD3 R0, R28, c[0x0][0x198], RZ ;  /* 0x000066001c007a10 */ /* 0x001fe40007ffe0ff */
[----:B-1----:R-:W-:-:S03]  /*1f880*/  PRMT R32, R37, 0x7632, R32 ;  /* 0x0000763225207816 */ /* 0x002fc60000000020 */
[----:B------:R-:W-:-:S04]  /*1f890*/  IMAD.WIDE R40, R0, 0x2, R2 ;  /* 0x0000000200287825 */ /* 0x000fc800078e0202 */
[----:B------:R-:W-:Y:S01]  /*1f8a0*/  IMAD.WIDE R44, R0, 0x2, R56 ;  /* 0x00000002002c7825 */ /* 0x000fe200078e0238 */
[----:B---3--:R-:W-:-:S03]  /*1f8b0*/  ISETP.GE.AND P1, PT, R36, c[0x0][0x17c], PT ;  /* 0x00005f0024007a0c */ /* 0x008fc60003f26270 */
[----:B------:R-:W-:Y:S01]  /*1f8c0*/  IMAD.WIDE R36, R28, 0x2, R60 ;  /* 0x000000021c247825 */ /* 0x000fe200078e023c */
[----:B--2---:R-:W-:Y:S02]  /*1f8d0*/  ISETP.LT.AND P6, PT, R52, c[0x0][0x178], !P2 ;  /* 0x00005e0034007a0c */ /* 0x004fe400057c1270 */
[----:B------:R-:W-:Y:S02]  /*1f8e0*/  ISETP.LT.AND P2, PT, R19, c[0x0][0x178], !P2 ;  /* 0x00005e0013007a0c */ /* 0x000fe40005741270 */
[----:B------:R0:W-:Y:S04]  /*1f8f0*/  @P3 STG.E.U16 [R36.64], R32 ;  /* 0x0000002024003986 */ /* 0x0001e8000c10150a */
[----:B----4-:R1:W-:Y:S01]  /*1f900*/  @P5 STG.E.U16 [R40.64], R53 ;  /* 0x0000003528005986 */ /* 0x0103e2000c10150a */
[----:B------:R-:W-:-:S02]  /*1f910*/  ISETP.LT.AND P5, PT, R47, c[0x0][0x178], !P0 ;  /* 0x00005e002f007a0c */ /* 0x000fc400047a1270 */
[C---:B------:R-:W-:Y:S01]  /*1f920*/  IADD3 R28, R0.reuse, c[0x0][0x198], RZ ;  /* 0x00006600001c7a10 */ /* 0x040fe20007ffe0ff */
[C---:B0-----:R-:W-:Y:S01]  /*1f930*/  IMAD.WIDE R36, R0.reuse, 0x2, R58 ;  /* 0x0000000200247825 */ /* 0x041fe200078e023a */
[----:B------:R0:W-:Y:S03]  /*1f940*/  @P6 STG.E.U16 [R44.64], R46 ;  /* 0x0000002e2c006986 */ /* 0x0001e6000c10150a */
[----:B-1----:R-:W-:Y:S01]  /*1f950*/  IMAD.WIDE R40, R0, 0x2, R60 ;  /* 0x0000000200287825 */ /* 0x002fe200078e023c */
[----:B------:R1:W-:Y:S01]  /*1f960*/  @P4 STG.E.U16 [R36.64], R33 ;  /* 0x0000002124004986 */ /* 0x0003e2000c10150a */
[----:B------:R-:W-:-:S03]  /*1f970*/  ISETP.LT.AND P3, PT, R52, c[0x0][0x178], !P0 ;  /* 0x00005e0034007a0c */ /* 0x000fc60004761270 */
[----:B------:R-:W-:Y:S01]  /*1f980*/  @P2 STG.E.U16 [R40.64], R29 ;  /* 0x0000001d28002986 */ /* 0x000fe2000c10150a */
[----:B------:R-:W-:Y:S02]  /*1f990*/  ISETP.LT.AND P2, PT, R23, c[0x0][0x178], !P0 ;  /* 0x00005e0017007a0c */ /* 0x000fe40004741270 */
[----:B------:R-:W-:Y:S01]  /*1f9a0*/  PRMT R32, R53, 0x7632, R32 ;  /* 0x0000763235207816 */ /* 0x000fe20000000020 */
[----:B0-----:R-:W-:Y:S01]  /*1f9b0*/  IMAD.WIDE R44, R28, 0x2, R2 ;  /* 0x000000021c2c7825 */ /* 0x001fe200078e0202 */
[----:B------:R-:W-:Y:S01]  /*1f9c0*/  PRMT R0, R46, 0x7632, R0 ;  /* 0x000076322e007816 */ /* 0x000fe20000000000 */
[----:B------:R-:W2:Y:S02]  /*1f9d0*/  LDL.LU R53, [R1+0xc14] ;  /* 0x000c140001357983 */ /* 0x000ea40000300800 */
[----:B-1----:R-:W-:Y:S02]  /*1f9e0*/  IMAD.WIDE R36, R28, 0x2, R56 ;  /* 0x000000021c247825 */ /* 0x002fe400078e0238 */
[----:B------:R0:W-:Y:S01]  /*1f9f0*/  @P5 STG.E.U16 [R44.64], R32 ;  /* 0x000000202c005986 */ /* 0x0001e2000c10150a */
[----:B------:R-:W-:-:S03]  /*1fa00*/  ISETP.GE.AND P6, PT, R49, c[0x0][0x17c], PT ;  /* 0x00005f0031007a0c */ /* 0x000fc60003fc6270 */
[----:B------:R-:W3:Y:S01]  /*1fa10*/  LDL.LU R49, [R1+0xc18] ;  /* 0x000c180001317983 */ /* 0x000ee20000300800 */
[----:B0-----:R-:W-:Y:S01]  /*1fa20*/  PRMT R45, R33, 0x7632, R45 ;  /* 0x00007632212d7816 */ /* 0x001fe2000000002d */
[----:B------:R-:W-:Y:S02]  /*1fa30*/  IMAD.WIDE R32, R28, 0x2, R58 ;  /* 0x000000021c207825 */ /* 0x000fe400078e023a */
[----:B------:R-:W-:Y:S04]  /*1fa40*/  @P3 STG.E.U16 [R36.64], R0 ;  /* 0x0000000024003986 */ /* 0x000fe8000c10150a */
[----:B------:R-:W4:Y:S04]  /*1fa50*/  LDL.LU R46, [R1+0x8] ;  /* 0x00000800012e7983 */ /* 0x000f280000300800 */
[----:B------:R0:W-:Y:S04]  /*1fa60*/  @P2 STG.E.U16 [R32.64], R45 ;  /* 0x0000002d20002986 */ /* 0x0001e8000c10150a */
[----:B0-----:R-:W4:Y:S04]  /*1fa70*/  LDL.LU R32, [R1+0x118] ;  /* 0x0001180001207983 */ /* 0x001f280000300800 */
[----:B------:R-:W4:Y:S01]  /*1fa80*/  LDL.LU R33, [R1+0xf8] ;  /* 0x0000f80001217983 */ /* 0x000f220000300800 */
[----:B------:R-:W-:-:S02]  /*1fa90*/  ISETP.LT.AND P0, PT, R19, c[0x0][0x178], !P0 ;  /* 0x00005e0013007a0c */ /* 0x000fc40004701270 */
[----:B------:R-:W-:Y:S02]  /*1faa0*/  ISETP.LT.AND P5, PT, R47, c[0x0][0x178], !P1 ;  /* 0x00005e002f007a0c */ /* 0x000fe40004fa1270 */
[C---:B------:R-:W-:Y:S02]  /*1fab0*/  IADD3 R0, R28.reuse, c[0x0][0x198], RZ ;  /* 0x000066001c007a10 */ /* 0x040fe40007ffe0ff */
[----:B------:R-:W-:Y:S01]  /*1fac0*/  PRMT R44, R29, 0x7632, R44 ;  /* 0x000076321d2c7816 */ /* 0x000fe2000000002c */
[----:B------:R-:W-:-:S04]  /*1fad0*/  IMAD.WIDE R28, R28, 0x2, R60 ;  /* 0x000000021c1c7825 */ /* 0x000fc800078e023c */
[----:B------:R-:W-:Y:S01]  /*1fae0*/  IMAD.WIDE R36, R0, 0x2, R2 ;  /* 0x0000000200247825 */ /* 0x000fe200078e0202 */
[----:B------:R-:W-:Y:S01]  /*1faf0*/  ISETP.LT.AND P4, PT, R52, c[0x0][0x178], !P1 ;  /* 0x00005e0034007a0c */ /* 0x000fe20004f81270 */
[----:B------:R0:W-:Y:S01]  /*1fb00*/  @P0 STG.E.U16 [R28.64], R44 ;  /* 0x0000002c1c000986 */ /* 0x0001e2000c10150a */
[----:B------:R-:W-:Y:S01]  /*1fb10*/  ISETP.LT.AND P2, PT, R47, c[0x0][0x178], !P6 ;  /* 0x00005e002f007a0c */ /* 0x000fe20007741270 */
[----:B------:R-:W-:-:S04]  /*1fb20*/  IMAD.WIDE R40, R0, 0x2, R56 ;  /* 0x0000000200287825 */ /* 0x000fc800078e0238 */
[C---:B0-----:R-:W-:Y:S01]  /*1fb30*/  IMAD.WIDE R28, R0.reuse, 0x2, R58 ;  /* 0x00000002001c7825 */ /* 0x041fe200078e023a */
[----:B------:R-:W-:Y:S02]  /*1fb40*/  IADD3 R44, R0, c[0x0][0x198], RZ ;  /* 0x00006600002c7a10 */ /* 0x000fe40007ffe0ff */
[----:B--2---:R-:W-:Y:S02]  /*1fb50*/  ISETP.GE.AND P3, PT, R53, c[0x0][0x17c], PT ;  /* 0x00005f0035007a0c */ /* 0x004fe40003f66270 */
[----:B------:R-:W2:Y:S01]  /*1fb60*/  LDL.LU R53, [R1+0x158] ;  /* 0x0001580001357983 */ /* 0x000ea20000300800 */
[----:B---3--:R-:W-:-:S03]  /*1fb70*/  ISETP.GE.AND P0, PT, R49, c[0x0][0x17c], PT ;  /* 0x00005f0031007a0c */ /* 0x008fc60003f06270 */
[----:B------:R-:W3:Y:S04]  /*1fb80*/  LDL.LU R49, [R1+0x108] ;  /* 0x0001080001317983 */ /* 0x000ee80000300800 */
[----:B----4-:R-:W-:Y:S01]  /*1fb90*/  @P5 STG.E.U16 [R36.64], R32 ;  /* 0x0000002024005986 */ /* 0x010fe2000c10150a */
[----:B------:R-:W-:Y:S02]  /*1fba0*/  ISETP.LT.AND P5, PT, R23, c[0x0][0x178], !P1 ;  /* 0x00005e0017007a0c */ /* 0x000fe40004fa1270 */
[----:B------:R-:W-:Y:S01]  /*1fbb0*/  ISETP.LT.AND P1, PT, R19, c[0x0][0x178], !P1 ;  /* 0x00005e0013007a0c */ /* 0x000fe20004f21270 */
[----:B------:R0:W-:Y:S01]  /*1fbc0*/  @P4 STG.E.U16 [R40.64], R33 ;  /* 0x0000002128004986 */ /* 0x0001e2000c10150a */
[----:B------:R-:W-:Y:S02]  /*1fbd0*/  ISETP.LT.AND P4, PT, R52, c[0x0][0x178], !P6 ;  /* 0x00005e0034007a0c */ /* 0x000fe40007781270 */
[----:B------:R-:W-:-:S02]  /*1fbe0*/  PRMT R48, R32, 0x7632, R48 ;  /* 0x0000763220307816 */ /* 0x000fc40000000030 */
[----:B------:R-:W-:-:S05]  /*1fbf0*/  PRMT R45, R33, 0x7632, R45 ;  /* 0x00007632212d7816 */ /* 0x000fca000000002d */
[----:B------:R1:W-:Y:S01]  /*1fc00*/  @P5 STG.E.U16 [R28.64], R46 ;  /* 0x0000002e1c005986 */ /* 0x0003e2000c10150a */
[----:B------:R-:W-:Y:S01]  /*1fc10*/  ISETP.LT.AND P5, PT, R23, c[0x0][0x178], !P6 ;  /* 0x00005e0017007a0c */ /* 0x000fe200077a1270 */
[----:B0-----:R-:W-:Y:S01]  /*1fc20*/  IMAD.WIDE R32, R0, 0x2, R60 ;  /* 0x0000000200207825 */ /* 0x001fe200078e023c */
[----:B------:R-:W-:Y:S01]  /*1fc30*/  ISETP.LT.AND P6, PT, R19, c[0x0][0x178], !P6 ;  /* 0x00005e0013007a0c */ /* 0x000fe200077c1270 */
[----:B------:R-:W4:Y:S02]  /*1fc40*/  LDL.LU R0, [R1+0xc1c] ;  /* 0x000c1c0001007983 */ /* 0x000f240000300800 */
[C---:B------:R-:W-:Y:S02]  /*1fc50*/  IMAD.WIDE R36, R44.reuse, 0x2, R2 ;  /* 0x000000022c247825 */ /* 0x040fe400078e0202 */
[----:B------:R0:W-:Y:S02]  /*1fc60*/  @P1 STG.E.U16 [R32.64], R54 ;  /* 0x0000003620001986 */ /* 0x0001e4000c10150a */
[----:B------:R-:W-:-:S02]  /*1fc70*/  IMAD.WIDE R40, R44, 0x2, R56 ;  /* 0x000000022c287825 */ /* 0x000fc400078e0238 */
[----:B------:R0:W-:Y:S02]  /*1fc80*/  @P2 STG.E.U16 [R36.64], R48 ;  /* 0x0000003024002986 */ /* 0x0001e4000c10150a */
[----:B-1----:R-:W-:Y:S01]  /*1fc90*/  IMAD.WIDE R28, R44, 0x2, R58 ;  /* 0x000000022c1c7825 */ /* 0x002fe200078e023a */
[----:B------:R-:W-:Y:S01]  /*1fca0*/  ISETP.LT.AND P1, PT, R47, c[0x0][0x178], !P3 ;  /* 0x00005e002f007a0c */ /* 0x000fe20005f21270 */
[----:B------:R-:W-:Y:S01]  /*1fcb0*/  @P4 STG.E.U16 [R40.64], R45 ;  /* 0x0000002d28004986 */ /* 0x000fe2000c10150a */
[----:B0-----:R-:W-:Y:S01]  /*1fcc0*/  PRMT R54, R54, 0x7632, R54 ;  /* 0x0000763236367816 */ /* 0x001fe20000000036 */
[----:B------:R-:W-:Y:S01]  /*1fcd0*/  IMAD.WIDE R32, R44, 0x2, R60 ;  /* 0x000000022c207825 */ /* 0x000fe200078e023c */
[----:B------:R-:W-:Y:S02]  /*1fce0*/  PRMT R36, R46, 0x7632, R36 ;  /* 0x000076322e247816 */ /* 0x000fe40000000024 */
[----:B------:R-:W3:Y:S04]  /*1fcf0*/  LDL.LU R46, [R1+0xcd8] ;  /* 0x000cd800012e7983 */ /* 0x000ee80000300800 */
[----:B------:R-:W3:Y:S04]  /*1fd00*/  LDL.LU R47, [R1+0xcd4] ;  /* 0x000cd400012f7983 */ /* 0x000ee80000300800 */
[----:B------:R-:W-:Y:S04]  /*1fd10*/  @P5 STG.E.U16 [R28.64], R36 ;  /* 0x000000241c005986 */ /* 0x000fe8000c10150a */
[----:B------:R-:W3:Y:S04]  /*1fd20*/  LDL.LU R48, [R1+0xc20] ;  /* 0x000c200001307983 */ /* 0x000ee80000300800 */
[----:B------:R0:W-:Y:S04]  /*1fd30*/  @P6 STG.E.U16 [R32.64], R54 ;  /* 0x0000003620006986 */ /* 0x0001e8000c10150a */
[----:B0-----:R-:W3:Y:S04]  /*1fd40*/  LDL.LU R54, [R1+0x5c0] ;  /* 0x0005c00001367983 */ /* 0x001ee80000300800 */
[----:B------:R-:W3:Y:S01]  /*1fd50*/  LDL.LU R45, [R1+0xc24] ;  /* 0x000c2400012d7983 */ /* 0x000ee20000300800 */
[----:B------:R-:W-:-:S02]  /*1fd60*/  ISETP.LT.AND P2, PT, R52, c[0x0][0x178], !P3 ;  /* 0x00005e0034007a0c */ /* 0x000fc40005f41270 */
[----:B------:R-:W-:Y:S02]  /*1fd70*/  ISETP.LT.AND P5, PT, R23, c[0x0][0x178], !P3 ;  /* 0x00005e0017007a0c */ /* 0x000fe40005fa1270 */
[----:B------:R-:W-:Y:S02]  /*1fd80*/  ISETP.LT.AND P3, PT, R19, c[0x0][0x178], !P3 ;  /* 0x00005e0013007a0c */ /* 0x000fe40005f61270 */
[----:B--2---:R-:W-:Y:S02]  /*1fd90*/  PRMT R41, R53, 0x7632, R41 ;  /* 0x0000763235297816 */ /* 0x004fe40000000029 */
[----:B----4-:R-:W-:Y:S02]  /*1fda0*/  ISETP.GE.AND P4, PT, R0, c[0x0][0x17c], PT ;  /* 0x00005f0000007a0c */ /* 0x010fe40003f86270 */
[----:B------:R-:W-:-:S05]  /*1fdb0*/  IADD3 R0, R44, c[0x0][0x198], RZ ;  /* 0x000066002c007a10 */ /* 0x000fca0007ffe0ff */
[----:B------:R-:W-:-:S04]  /*1fdc0*/  IMAD.WIDE R28, R0, 0x2, R2 ;  /* 0x00000002001c7825 */ /* 0x000fc800078e0202 */
[C---:B------:R-:W-:Y:S01]  /*1fdd0*/  IMAD.WIDE R36, R0.reuse, 0x2, R56 ;  /* 0x0000000200247825 */ /* 0x040fe200078e0238 */
[----:B------:R0:W-:Y:S01]  /*1fde0*/  @P1 STG.E.U16 [R28.64], R53 ;  /* 0x000000351c001986 */ /* 0x0001e2000c10150a */
[----:B------:R-:W-:-:S03]  /*1fdf0*/  IADD3 R40, R0, c[0x0][0x198], RZ ;  /* 0x0000660000287a10 */ /* 0x000fc60007ffe0ff */
[----:B---3--:R1:W-:Y:S01]  /*1fe00*/  @P2 STG.E.U16 [R36.64], R49 ;  /* 0x0000003124002986 */ /* 0x0083e2000c10150a */
[----:B------:R-:W-:Y:S01]  /*1fe10*/  ISETP.LT.AND P2, PT, R52, c[0x0][0x178], !P0 ;  /* 0x00005e0034007a0c */ /* 0x000fe20004741270 */
[----:B------:R-:W-:-:S04]  /*1fe20*/  IMAD.WIDE R32, R0, 0x2, R60 ;  /* 0x0000000200207825 */ /* 0x000fc800078e023c */
[----:B0-----:R-:W-:Y:S01]  /*1fe30*/  IMAD.WIDE R28, R0, 0x2, R58 ;  /* 0x00000002001c7825 */ /* 0x001fe200078e023a */
[----:B------:R-:W-:Y:S01]  /*1fe40*/  PRMT R0, R49, 0x7632, R0 ;  /* 0x0000763231007816 */ /* 0x000fe20000000000 */
[----:B------:R-:W2:Y:S02]  /*1fe50*/  LDL.LU R53, [R1+0x68] ;  /* 0x0000680001357983 */ /* 0x000ea40000300800 */
[----:B-1----:R-:W-:Y:S02]  /*1fe60*/  IMAD.WIDE R36, R40, 0x2, R2 ;  /* 0x0000000228247825 */ /* 0x002fe400078e0202 */
[----:B------:R-:W-:Y:S04]  /*1fe70*/  @P5 STG.E.U16 [R28.64], R46 ;  /* 0x0000002e1c005986 */ /* 0x000fe8000c10150a */
[----:B------:R0:W-:Y:S01]  /*1fe80*/  @P3 STG.E.U16 [R32.64], R50 ;  /* 0x0000003220003986 */ /* 0x0001e2000c10150a */
[----:B------:R-:W-:Y:S01]  /*1fe90*/  ISETP.LT.AND P6, PT, R54, c[0x0][0x178], !P0 ;  /* 0x00005e0036007a0c */ /* 0x000fe200047c1270 */
[----:B0-----:R-:W-:-:S12]  /*1fea0*/  IMAD.WIDE R32, R40, 0x2, R56 ;  /* 0x0000000228207825 */ /* 0x001fd800078e0238 */
[----:B------:R-:W-:Y:S04]  /*1feb0*/  @P6 STG.E.U16 [R36.64], R41 ;  /* 0x0000002924006986 */ /* 0x000fe8000c10150a */
[----:B------:R-:W-:Y:S01]  /*1fec0*/  @P2 STG.E.U16 [R32.64], R0 ;  /* 0x0000000020002986 */ /* 0x000fe2000c10150a */
[----:B------:R-:W-:-:S03]  /*1fed0*/  ISETP.GE.AND P2, PT, R45, c[0x0][0x17c], PT ;  /* 0x00005f002d007a0c */ /* 0x000fc60003f46270 */
[----:B------:R-:W3:Y:S01]  /*1fee0*/  LDL.LU R45, [R1+0xc28] ;  /* 0x000c2800012d7983 */ /* 0x000ee20000300800 */
[----:B------:R-:W-:Y:S02]  /*1fef0*/  ISETP.LT.AND P5, PT, R23, c[0x0][0x178], !P0 ;  /* 0x00005e0017007a0c */ /* 0x000fe400047a1270 */
[----:B------:R-:W-:Y:S01]  /*1ff00*/  ISETP.LT.AND P0, PT, R19, c[0x0][0x178], !P0 ;  /* 0x00005e0013007a0c */ /* 0x000fe20004701270 */
[----:B------:R-:W-:Y:S01]  /*1ff10*/  IMAD.WIDE R28, R40, 0x2, R58 ;  /* 0x00000002281c7825 */ /* 0x000fe200078e023a */
[----:B------:R-:W-:Y:S01]  /*1ff20*/  PRMT R46, R46, 0x7632, R46 ;  /* 0x000076322e2e7816 */ /* 0x000fe2000000002e */
[----:B------:R-:W4:Y:S01]  /*1ff30*/  LDL.LU R49, [R1+0x168] ;  /* 0x0001680001317983 */ /* 0x000f220000300800 */
[----:B------:R-:W-:Y:S02]  /*1ff40*/  PRMT R50, R50, 0x7632, R50 ;  /* 0x0000763232327816 */ /* 0x000fe40000000032 */
[----:B------:R-:W-:Y:S02]  /*1ff50*/  ISETP.GE.AND P1, PT, R48, c[0x0][0x17c], PT ;  /* 0x00005f0030007a0c */ /* 0x000fe40003f26270 */
[----:B------:R-:W2:Y:S04]  /*1ff60*/  LDL.LU R48, [R1+0x128] ;  /* 0x0001280001307983 */ /* 0x000ea80000300800 */
[----:B------:R0:W-:Y:S02]  /*1ff70*/  @P5 STG.E.U16 [R28.64], R46 ;  /* 0x0000002e1c005986 */ /* 0x0001e4000c10150a */
[----:B0-----:R-:W-:-:S05]  /*1ff80*/  IMAD.WIDE R28, R40, 0x2, R60 ;  /* 0x00000002281c7825 */ /* 0x001fca00078e023c */
[----:B------:R0:W-:Y:S04]  /*1ff90*/  @P0 STG.E.U16 [R28.64], R50 ;  /* 0x000000321c000986 */ /* 0x0001e8000c10150a */
[----:B0-----:R-:W2:Y:S04]  /*1ffa0*/  LDL.LU R50, [R1+0x148] ;  /* 0x0001480001327983 */ /* 0x001ea80000300800 */
[----:B------:R-:W4:Y:S01]  /*1ffb0*/  LDL.LU R46, [R1+0xc2c] ;  /* 0x000c2c00012e7983 */ /* 0x000f220000300800 */
[----:B---3--:R-:W-:-:S03]  /*1ffc0*/  ISETP.GE.AND P0, PT, R45, c[0x0][0x17c], PT ;  /* 0x00005f002d007a0c */ /* 0x008fc60003f06270 */
[----:B------:R-:W3:Y:S01]  /*1ffd0*/  LDL.LU R45, [R1+0xc30] ;  /* 0x000c3000012d7983 */ /* 0x000ee20000300800 */
[----:B------:R-:W-:Y:S02]  /*1ffe0*/  ISETP.LT.AND P6, PT, R54, c[0x0][0x178], !P4 ;  /* 0x00005e0036007a0c */ /* 0x000fe400067c1270 */
[----:B------:R-:W-:Y:S02]  /*1fff0*/  ISETP.LT.AND P3, PT, R52, c[0x0][0x178], !P4 ;  /* 0x00005e0034007a0c */ /* 0x000fe40006761270 */
[----:B------:R-:W-:Y:S02]  /*20000*/  IADD3 R0, R40, c[0x0][0x198], RZ ;  /* 0x0000660028007a10 */ /* 0x000fe40007ffe0ff */
[----:B------:R-:W-:-:S03]  /*20010*/  ISETP.LT.AND P5, PT, R23, c[0x0][0x178], !P4 ;  /* 0x00005e0017007a0c */ /* 0x000fc600067a1270 */
[----:B------:R-:W-:Y:S01]  /*20020*/  IMAD.WIDE R32, R0, 0x2, R2 ;  /* 0x0000000200207825 */ /* 0x000fe200078e0202 */
[----:B------:R-:W-:-:S03]  /*20030*/  ISETP.LT.AND P4, PT, R19, c[0x0][0x178], !P4 ;  /* 0x00005e0013007a0c */ /* 0x000fc60006781270 */
[C---:B------:R-:W-:Y:S01]  /*20040*/  IMAD.WIDE R36, R0.reuse, 0x2, R56 ;  /* 0x0000000200247825 */ /* 0x040fe200078e0238 */
[----:B------:R-:W-:-:S03]  /*20050*/  IADD3 R40, R0, c[0x0][0x198], RZ ;  /* 0x0000660000287a10 */ /* 0x000fc60007ffe0ff */
[----:B------:R-:W-:Y:S01]  /*20060*/  IMAD.WIDE R28, R0, 0x2, R58 ;  /* 0x00000002001c7825 */ /* 0x000fe200078e023a */
[----:B--2---:R0:W-:Y:S01]  /*20070*/  @P6 STG.E.U16 [R32.64], R50 ;  /* 0x0000003220006986 */ /* 0x0041e2000c10150a */
[----:B------:R-:W-:-:S03]  /*20080*/  ISETP.LT.AND P6, PT, R54, c[0x0][0x178], !P1 ;  /* 0x00005e0036007a0c */ /* 0x000fc60004fc1270 */
[----:B------:R1:W-:Y:S01]  /*20090*/  @P3 STG.E.U16 [R36.64], R53 ;  /* 0x0000003524003986 */ /* 0x0003e2000c10150a */
[----:B------:R-:W-:Y:S02]  /*200a0*/  ISETP.LT.AND P3, PT, R52, c[0x0][0x178], !P1 ;  /* 0x00005e0034007a0c */ /* 0x000fe40004f61270 */
[----:B------:R-:W-:Y:S01]  /*200b0*/  PRMT R41, R50, 0x7632, R41 ;  /* 0x0000763232297816 */ /* 0x000fe20000000029 */
[----:B------:R2:W-:Y:S01]  /*200c0*/  @P5 STG.E.U16 [R28.64], R42 ;  /* 0x0000002a1c005986 */ /* 0x0005e2000c10150a */
[----:B0-----:R-:W-:Y:S01]  /*200d0*/  IMAD.WIDE R32, R0, 0x2, R60 ;  /* 0x0000000200207825 */ /* 0x001fe200078e023c */
[----:B------:R-:W-:-:S03]  /*200e0*/  PRMT R0, R53, 0x7632, R0 ;  /* 0x0000763235007816 */ /* 0x000fc60000000000 */
[C---:B-1----:R-:W-:Y:S01]  /*200f0*/  IMAD.WIDE R36, R40.reuse, 0x2, R2 ;  /* 0x0000000228247825 */ /* 0x042fe200078e0202 */
[----:B------:R0:W-:Y:S01]  /*20100*/  @P4 STG.E.U16 [R32.64], R38 ;  /* 0x0000002620004986 */ /* 0x0001e2000c10150a */
[----:B------:R-:W-:Y:S02]  /*20110*/  ISETP.LT.AND P4, PT, R23, c[0x0][0x178], !P1 ;  /* 0x00005e0017007a0c */ /* 0x000fe40004f81270 */
[----:B--2---:R-:W-:Y:S01]  /*20120*/  IMAD.WIDE R28, R40, 0x2, R56 ;  /* 0x00000002281c7825 */ /* 0x004fe200078e0238 */
[----:B------:R-:W-:Y:S01]  /*20130*/  ISETP.LT.AND P1, PT, R19, c[0x0][0x178], !P1 ;  /* 0x00005e0013007a0c */ /* 0x000fe20004f21270 */
[----:B------:R-:W-:Y:S01]  /*20140*/  @P6 STG.E.U16 [R36.64], R41 ;  /* 0x0000002924006986 */ /* 0x000fe2000c10150a */
[----:B------:R-:W-:-:S03]  /*20150*/  ISETP.LT.AND P5, PT, R54, c[0x0][0x178], !P2 ;  /* 0x00005e0036007a0c */ /* 0x000fc600057a1270 */
[----:B------:R1:W-:Y:S01]  /*20160*/  @P3 STG.E.U16 [R28.64], R0 ;  /* 0x000000001c003986 */ /* 0x0003e2000c10150a */
[----:B------:R-:W-:Y:S02]  /*20170*/  PRMT R42, R42, 0x7632, R42 ;  /* 0x000076322a2a7816 */ /* 0x000fe4000000002a */
[----:B0-----:R-:W-:Y:S01]  /*20180*/  PRMT R38, R38, 0x7632, R38 ;  /* 0x0000763226267816 */ /* 0x001fe20000000026 */
[C---:B------:R-:W-:Y:S01]  /*20190*/  IMAD.WIDE R32, R40.reuse, 0x2, R60 ;  /* 0x0000000228207825 */ /* 0x040fe200078e023c */
[----:B------:R-:W2:Y:S01]  /*201a0*/  LDL.LU R53, [R1+0x11c] ;  /* 0x00011c0001357983 */ /* 0x000ea20000300800 */
[C---:B-1----:R-:W-:Y:S02]  /*201b0*/  IADD3 R0, R40.reuse, c[0x0][0x198], RZ ;  /* 0x0000660028007a10 */ /* 0x042fe40007ffe0ff */
[----:B------:R-:W-:-:S04]  /*201c0*/  IMAD.WIDE R28, R40, 0x2, R58 ;  /* 0x00000002281c7825 */ /* 0x000fc800078e023a */
[----:B------:R-:W-:Y:S01]  /*201d0*/  IMAD.WIDE R36, R0, 0x2, R2 ;  /* 0x0000000200247825 */ /* 0x000fe200078e0202 */
[----:B------:R-:W-:Y:S01]  /*201e0*/  @P4 STG.E.U16 [R28.64], R42 ;  /* 0x0000002a1c004986 */ /* 0x000fe2000c10150a */
[----:B----4-:R-:W-:-:S03]  /*201f0*/  PRMT R44, R49, 0x7632, R44 ;  /* 0x00007632312c7816 */ /* 0x010fc6000000002c */
[----:B------:R-:W-:Y:S04]  /*20200*/  @P1 STG.E.U16 [R32.64], R38 ;  /* 0x0000002620001986 */ /* 0x000fe8000c10150a */
[----:B------:R0:W-:Y:S04]  /*20210*/  @P5 STG.E.U16 [R36.64], R49 ;  /* 0x0000003124005986 */ /* 0x0001e8000c10150a */
[----:B0-----:R-:W4:Y:S01]  /*20220*/  LDL.LU R49, [R1+0xc34] ;  /* 0x000c340001317983 */ /* 0x001f220000300800 */
[----:B---3--:R-:W-:-:S03]  /*20230*/  ISETP.GE.AND P1, PT, R45, c[0x0][0x17c], PT ;  /* 0x00005f002d007a0c */ /* 0x008fc60003f26270 */
[----:B------:R-:W3:Y:S01]  /*20240*/  LDL.LU R45, [R1+0xc38] ;  /* 0x000c3800012d7983 */ /* 0x000ee20000300800 */
[----:B------:R-:W-:Y:S02]  /*20250*/  ISETP.LT.AND P6, PT, R52, c[0x0][0x178], !P2 ;  /* 0x00005e0034007a0c */ /* 0x000fe400057c1270 */
[----:B------:R-:W-:Y:S01]  /*20260*/  ISETP.LT.AND P5, PT, R23, c[0x0][0x178], !P2 ;  /* 0x00005e0017007a0c */ /* 0x000fe200057a1270 */
[----:B------:R-:W-:Y:S01]  /*20270*/  IMAD.WIDE R40, R0, 0x2, R56 ;  /* 0x0000000200287825 */ /* 0x000fe200078e0238 */
[----:B------:R-:W-:-:S03]  /*20280*/  ISETP.LT.AND P2, PT, R19, c[0x0][0x178], !P2 ;  /* 0x00005e0013007a0c */ /* 0x000fc60005741270 */
[----:B------:R-:W-:Y:S01]  /*20290*/  IMAD.WIDE R28, R0, 0x2, R58 ;  /* 0x00000002001c7825 */ /* 0x000fe200078e023a */
[----:B------:R-:W-:Y:S02]  /*202a0*/  ISETP.LT.AND P4, PT, R54, c[0x0][0x178], !P0 ;  /* 0x00005e0036007a0c */ /* 0x000fe40004781270 */
[----:B------:R-:W-:Y:S02]  /*202b0*/  ISETP.GE.AND P3, PT, R46, c[0x0][0x17c], PT ;  /* 0x00005f002e007a0c */ /* 0x000fe40003f66270 */
[----:B------:R-:W-:Y:S01]  /*202c0*/  PRMT R42, R48, 0x7632, R42 ;  /* 0x00007632302a7816 */ /* 0x000fe2000000002a */
[----:B------:R0:W-:Y:S01]  /*202d0*/  @P6 STG.E.U16 [R40.64], R48 ;  /* 0x0000003028006986 */ /* 0x0001e2000c10150a */
[----:B------:R-:W-:-:S03]  /*202e0*/  ISETP.LT.AND P6, PT, R52, c[0x0][0x178], !P0 ;  /* 0x00005e0034007a0c */ /* 0x000fc600047c1270 */
[----:B------:R1:W-:Y:S01]  /*202f0*/  @P5 STG.E.U16 [R28.64], R34 ;  /* 0x000000221c005986 */ /* 0x0003e2000c10150a */
[----:B------:R-:W-:Y:S01]  /*20300*/  ISETP.LT.AND P5, PT, R23, c[0x0][0x178], !P0 ;  /* 0x00005e0017007a0c */ /* 0x000fe200047a1270 */
[C---:B------:R-:W-:Y:S01]  /*20310*/  IMAD.WIDE R32, R0.reuse, 0x2, R60 ;  /* 0x0000000200207825 */ /* 0x040fe200078e023c */
[----:B------:R-:W-:Y:S01]  /*20320*/  IADD3 R38, R0, c[0x0][0x198], RZ ;  /* 0x0000660000267a10 */ /* 0x000fe20007ffe0ff */
[----:B------:R-:W2:Y:S01]  /*20330*/  LDL.LU R46, [R1+0xfc] ;  /* 0x0000fc00012e7983 */ /* 0x000ea20000300800 */
[----:B------:R-:W-:-:S03]  /*20340*/  ISETP.LT.AND P0, PT, R19, c[0x0][0x178], !P0 ;  /* 0x00005e0013007a0c */ /* 0x000fc60004701270 */
[----:B0-----:R-:W2:Y:S01]  /*20350*/  LDL.LU R48, [R1+0xc] ;  /* 0x00000c0001307983 */ /* 0x001ea20000300800 */
[----:B------:R-:W-:-:S03]  /*20360*/  IMAD.WIDE R36, R38, 0x2, R2 ;  /* 0x0000000226247825 */ /* 0x000fc600078e0202 */
[----:B------:R0:W-:Y:S01]  /*20370*/  @P2 STG.E.U16 [R32.64], R30 ;  /* 0x0000001e20002986 */ /* 0x0001e2000c10150a */
[----:B------:R-:W-:Y:S01]  /*20380*/  IMAD.WIDE R40, R38, 0x2, R56 ;  /* 0x0000000226287825 */ /* 0x000fe200078e0238 */
[----:B-1----:R-:W-:-:S03]  /*20390*/  PRMT R34, R34, 0x7632, R34 ;  /* 0x0000763222227816 */ /* 0x002fc60000000022 */
[C---:B------:R-:W-:Y:S01]  /*203a0*/  IMAD.WIDE R28, R38.reuse, 0x2, R60 ;  /* 0x00000002261c7825 */ /* 0x040fe200078e023c */
[----:B------:R1:W-:Y:S03]  /*203b0*/  @P4 STG.E.U16 [R36.64], R44 ;  /* 0x0000002c24004986 */ /* 0x0003e6000c10150a */
[----:B0-----:R-:W-:Y:S01]  /*203c0*/  IMAD.WIDE R32, R38, 0x2, R58 ;  /* 0x0000000226207825 */ /* 0x001fe200078e023a */
[----:B------:R-:W-:Y:S01]  /*203d0*/  PRMT R30, R30, 0x7632, R30 ;  /* 0x000076321e1e7816 */ /* 0x000fe2000000001e */
[----:B------:R-:W-:Y:S04]  /*203e0*/  @P6 STG.E.U16 [R40.64], R42 ;  /* 0x0000002a28006986 */ /* 0x000fe8000c10150a */
[----:B------:R0:W-:Y:S04]  /*203f0*/  @P5 STG.E.U16 [R32.64], R34 ;  /* 0x0000002220005986 */ /* 0x0001e8000c10150a */
[----:B------:R-:W-:Y:S01]  /*20400*/  @P0 STG.E.U16 [R28.64], R30 ;  /* 0x0000001e1c000986 */ /* 0x000fe2000c10150a */
[----:B------:R-:W-:-:S02]  /*20410*/  ISETP.LT.AND P4, PT, R54, c[0x0][0x178], !P3 ;  /* 0x00005e0036007a0c */ /* 0x000fc40005f81270 */
[----:B------:R-:W-:Y:S02]  /*20420*/  IADD3 R0, R38, c[0x0][0x198], RZ ;  /* 0x0000660026007a10 */ /* 0x000fe40007ffe0ff */
[----:B---3--:R-:W-:Y:S02]  /*20430*/  ISETP.GE.AND P0, PT, R45, c[0x0][0x17c], PT ;  /* 0x00005f002d007a0c */ /* 0x008fe40003f06270 */
[----:B------:R-:W3:Y:S04]  /*20440*/  LDL.LU R45, [R1+0xc3c] ;  /* 0x000c3c00012d7983 */ /* 0x000ee80000300800 */
[----:B-1----:R-:W3:Y:S01]  /*20450*/  LDL.LU R44, [R1+0xc40] ;  /* 0x000c4000012c7983 */ /* 0x002ee20000300800 */
[----:B----4-:R-:W-:-:S03]  /*20460*/  ISETP.GE.AND P2, PT, R49, c[0x0][0x17c], PT ;  /* 0x00005f0031007a0c */ /* 0x010fc60003f46270 */
[----:B------:R-:W4:Y:S01]  /*20470*/  LDL.LU R49, [R1+0x15c] ;  /* 0x00015c0001317983 */ /* 0x000f220000300800 */
[----:B0-----:R-:W-:Y:S01]  /*20480*/  IMAD.WIDE R32, R0, 0x2, R2 ;  /* 0x0000000200207825 */ /* 0x001fe200078e0202 */
[----:B--2---:R-:W-:-:S04]  /*20490*/  PRMT R41, R53, 0x7632, R41 ;  /* 0x0000763235297816 */ /* 0x004fc80000000029 */
[----:B------:R0:W-:Y:S04]  /*204a0*/  @P4 STG.E.U16 [R32.64], R53 ;  /* 0x0000003520004986 */ /* 0x0001e8000c10150a */
[----:B0-----:R-:W2:Y:S01]  /*204b0*/  LDL.LU R53, [R1+0x10c] ;  /* 0x00010c0001357983 */ /* 0x001ea20000300800 */
[----:B------:R-:W-:Y:S02]  /*204c0*/  ISETP.LT.AND P6, PT, R52, c[0x0][0x178], !P3 ;  /* 0x00005e0034007a0c */ /* 0x000fe40005fc1270 */
[----:B------:R-:W-:Y:S01]  /*204d0*/  ISETP.LT.AND P5, PT, R23, c[0x0][0x178], !P3 ;  /* 0x00005e0017007a0c */ /* 0x000fe20005fa1270 */
[----:B------:R-:W-:Y:S01]  /*204e0*/  IMAD.WIDE R36, R0, 0x2, R56 ;  /* 0x0000000200247825 */ /* 0x000fe200078e0238 */
[----:B------:R-:W-:Y:S02]  /*204f0*/  ISETP.LT.AND P3, PT, R19, c[0x0][0x178], !P3 ;  /* 0x00005e0013007a0c */ /* 0x000fe40005f61270 */
[----:B------:R-:W-:Y:S01]  /*20500*/  ISETP.LT.AND P4, PT, R54, c[0x0][0x178], !P1 ;  /* 0x00005e0036007a0c */ /* 0x000fe20004f81270 */
[C---:B------:R-:W-:Y:S01]  /*20510*/  IMAD.WIDE R28, R0.reuse, 0x2, R58 ;  /* 0x00000002001c7825 */ /* 0x040fe200078e023a */
[----:B------:R-:W-:-:S05]  /*20520*/  IADD3 R30, R0, c[0x0][0x198], RZ ;  /* 0x00006600001e7a10 */ /* 0x000fca0007ffe0ff */
[----:B------:R-:W-:Y:S01]  /*20530*/  @P6 STG.E.U16 [R36.64], R46 ;  /* 0x0000002e24006986 */ /* 0x000fe2000c10150a */
[----:B------:R-:W-:-:S03]  /*20540*/  ISETP.LT.AND P6, PT, R52, c[0x0][0x178], !P1 ;  /* 0x00005e0034007a0c */ /* 0x000fc60004fc1270 */
[----:B------:R0:W-:Y:S01]  /*20550*/  @P5 STG.E.U16 [R28.64], R48 ;  /* 0x000000301c005986 */ /* 0x0001e2000c10150a */
[----:B------:R-:W-:Y:S02]  /*20560*/  ISETP.LT.AND P5, PT, R23, c[0x0][0x178], !P1 ;  /* 0x00005e0017007a0c */ /* 0x000fe40004fa1270 */
[----:B------:R-:W-:Y:S01]  /*20570*/  ISETP.LT.AND P1, PT, R19, c[0x0][0x178], !P1 ;  /* 0x00005e0013007a0c */ /* 0x000fe20004f21270 */
[----:B------:R-:W-:Y:S01]  /*20580*/  IMAD.WIDE R32, R30, 0x2, R2 ;  /* 0x000000021e207825 */ /* 0x000fe200078e0202 */
[----:B------:R-:W-:-:S03]  /*20590*/  PRMT R34, R46, 0x7632, R34 ;  /* 0x000076322e227816 */ /* 0x000fc60000000022 */
[----:B0-----:R-:W-:Y:S01]  /*205a0*/  IMAD.WIDE R28, R0, 0x2, R60 ;  /* 0x00000002001c7825 */ /* 0x001fe200078e023c */
[----:B------:R-:W-:-:S03]  /*205b0*/  PRMT R40, R48, 0x7632, R40 ;  /* 0x0000763230287816 */ /* 0x000fc60000000028 */
[----:B------:R-:W-:Y:S01]  /*205c0*/  IMAD.WIDE R36, R30, 0x2, R56 ;  /* 0x000000021e247825 */ /* 0x000fe200078e0238 */
[----:B------:R0:W-:Y:S01]  /*205d0*/  @P3 STG.E.U16 [R28.64], R55 ;  /* 0x000000371c003986 */ /* 0x0001e2000c10150a */
[----:B------:R-:W-:-:S03]  /*205e0*/  PRMT R38, R55, 0x7632, R38 ;  /* 0x0000763237267816 */ /* 0x000fc60000000026 */
[----:B------:R1:W-:Y:S04]  /*205f0*/  @P4 STG.E.U16 [R32.64], R41 ;  /* 0x0000002920004986 */ /* 0x0003e8000c10150a */
[----:B------:R-:W-:Y:S01]  /*20600*/  @P6 STG.E.U16 [R36.64], R34 ;  /* 0x0000002224006986 */ /* 0x000fe2000c10150a */
[----:B0-----:R-:W-:-:S04]  /*20610*/  IMAD.WIDE R28, R30, 0x2, R58 ;  /* 0x000000021e1c7825 */ /* 0x001fc800078e023a */
[----:B-1----:R-:W-:Y:S01]  /*20620*/  IMAD.WIDE R32, R30, 0x2, R60 ;  /* 0x000000021e207825 */ /* 0x002fe200078e023c */
[----:B------:R0:W-:Y:S04]  /*20630*/  @P5 STG.E.U16 [R28.64], R40 ;  /* 0x000000281c005986 */ /* 0x0001e8000c10150a */
[----:B------:R-:W-:Y:S01]  /*20640*/  @P1 STG.E.U16 [R32.64], R38 ;  /* 0x0000002620001986 */ /* 0x000fe2000c10150a */
[----:B------:R-:W-:Y:S02]  /*20650*/  ISETP.LT.AND P4, PT, R54, c[0x0][0x178], !P2 ;  /* 0x00005e0036007a0c */ /* 0x000fe40005781270 */
[----:B------:R-:W-:Y:S02]  /*20660*/  IADD3 R0, R30, c[0x0][0x198], RZ ;  /* 0x000066001e007a10 */ /* 0x000fe40007ffe0ff */
[----:B---3--:R-:W-:-:S02]  /*20670*/  ISETP.GE.AND P1, PT, R44, c[0x0][0x17c], PT ;  /* 0x00005f002c007a0c */ /* 0x008fc40003f26270 */
[----:B------:R-:W3:Y:S04]  /*20680*/  LDL.LU R44, [R1+0xc44] ;  /* 0x000c4400012c7983 */ /* 0x000ee80000300800 */
[----:B------:R-:W3:Y:S01]  /*20690*/  LDL.LU R48, [R1+0x14c] ;  /* 0x00014c0001307983 */ /* 0x000ee20000300800 */
[----:B0-----:R-:W-:Y:S01]  /*206a0*/  IMAD.WIDE R28, R0, 0x2, R2 ;  /* 0x00000002001c7825 */ /* 0x001fe200078e0202 */
[----:B----4-:R-:W-:Y:S02]  /*206b0*/  PRMT R36, R49, 0x7632, R36 ;  /* 0x0000763231247816 */ /* 0x010fe40000000024 */
[----:B------:R-:W4:Y:S04]  /*206c0*/  LDL.LU R41, [R1+0xc48] ;  /* 0x000c480001297983 */ /* 0x000f280000300800 */
[----:B------:R0:W-:Y:S01]  /*206d0*/  @P4 STG.E.U16 [R28.64], R49 ;  /* 0x000000311c004986 */ /* 0x0001e2000c10150a */
[----:B------:R-:W-:-:S03]  /*206e0*/  ISETP.LT.AND P6, PT, R52, c[0x0][0x178], !P2 ;  /* 0x00005e0034007a0c */ /* 0x000fc600057c1270 */
[----:B0-----:R-:W4:Y:S01]  /*206f0*/  LDL.LU R49, [R1+0x6c] ;  /* 0x00006c0001317983 */ /* 0x001f220000300800 */
[----:B------:R-:W-:Y:S02]  /*20700*/  ISETP.LT.AND P5, PT, R23, c[0x0][0x178], !P2 ;  /* 0x00005e0017007a0c */ /* 0x000fe400057a1270 */
[----:B------:R-:W-:Y:S01]  /*20710*/  ISETP.LT.AND P2, PT, R19, c[0x0][0x178], !P2 ;  /* 0x00005e0013007a0c */ /* 0x000fe20005741270 */
[----:B------:R-:W-:Y:S01]  /*20720*/  IMAD.WIDE R32, R0, 0x2, R56 ;  /* 0x0000000200207825 */ /* 0x000fe200078e0238 */
[----:B------:R-:W-:Y:S01]  /*20730*/  ISETP.LT.AND P4, PT, R54, c[0x0][0x178], !P0 ;  /* 0x00005e0036007a0c */ /* 0x000fe20004781270 */
[----:B------:R-:W4:Y:S02]  /*20740*/  LDL.LU R40, [R1+0xc4c] ;  /* 0x000c4c0001287983 */ /* 0x000f240000300800 */
[C---:B------:R-:W-:Y:S02]  /*20750*/  IMAD.WIDE R28, R0.reuse, 0x2, R58 ;  /* 0x00000002001c7825 */ /* 0x040fe400078e023a */
[----:B--2---:R0:W-:Y:S01]  /*20760*/  @P6 STG.E.U16 [R32.64], R53 ;  /* 0x0000003520006986 */ /* 0x0041e2000c10150a */
[----:B------:R-:W-:-:S02]  /*20770*/  IADD3 R30, R0, c[0x0][0x198], RZ ;  /* 0x00006600001e7a10 */ /* 0x000fc40007ffe0ff */
[----:B------:R-:W-:Y:S01]  /*20780*/  ISETP.LT.AND P6, PT, R52, c[0x0][0x178], !P0 ;  /* 0x00005e0034007a0c */ /* 0x000fe200047c1270 */
[----:B------:R1:W-:Y:S01]  /*20790*/  @P5 STG.E.U16 [R28.64], R47 ;  /* 0x0000002f1c005986 */ /* 0x0003e2000c10150a */
[----:B0-----:R-:W-:-:S05]  /*207a0*/  IMAD.WIDE R32, R0, 0x2, R60 ;  /* 0x0000000200207825 */ /* 0x001fca00078e023c */
[----:B------:R0:W-:Y:S01]  /*207b0*/  @P2 STG.E.U16 [R32.64], R51 ;  /* 0x0000003320002986 */ /* 0x0001e2000c10150a */
[----:B------:R-:W-:Y:S01]  /*207c0*/  ISETP.LT.AND P2, PT, R23, c[0x0][0x178], !P0 ;  /* 0x00005e0017007a0c */ /* 0x000fe20004741270 */
[C---:B-1----:R-:W-:Y:S01]  /*207d0*/  IMAD.WIDE R28, R30.reuse, 0x2, R2 ;  /* 0x000000021e1c7825 */ /* 0x042fe200078e0202 */
[----:B------:R-:W-:Y:S02]  /*207e0*/  PRMT R34, R53, 0x7632, R34 ;  /* 0x0000763235227816 */ /* 0x000fe40000000022 */
[----:B------:R-:W-:Y:S02]  /*207f0*/  PRMT R38, R47, 0x7632, R38 ;  /* 0x000076322f267816 */ /* 0x000fe40000000026 */
[----:B------:R1:W-:Y:S01]  /*20800*/  @P4 STG.E.U16 [R28.64], R36 ;  /* 0x000000241c004986 */ /* 0x0003e2000c10150a */
[----:B0-----:R-:W-:-:S04]  /*20810*/  IMAD.WIDE R32, R30, 0x2, R56 ;  /* 0x000000021e207825 */ /* 0x001fc800078e0238 */
[----:B-1----:R-:W-:Y:S01]  /*20820*/  IMAD.WIDE R28, R30, 0x2, R58 ;  /* 0x000000021e1c7825 */ /* 0x002fe200078e023a */
[----:B------:R-:W-:Y:S04]  /*20830*/  @P6 STG.E.U16 [R32.64], R34 ;  /* 0x0000002220006986 */ /* 0x000fe8000c10150a */
[----:B------:R0:W-:Y:S04]  /*20840*/  @P2 STG.E.U16 [R28.64], R38 ;  /* 0x000000261c002986 */ /* 0x0001e8000c10150a */
[----:B0-----:R-:W2:Y:S04]  /*20850*/  LDL.LU R38, [R1+0xc50] ;  /* 0x000c500001267983 */ /* 0x001ea80000300800 */
[----:B------:R-:W2:Y:S01]  /*20860*/  LDL.LU R53, [R1+0x16c] ;  /* 0x00016c0001357983 */ /* 0x000ea20000300800 */
[----:B------:R-:W-:-:S02]  /*20870*/  ISETP.GE.AND P3, PT, R45, c[0x0][0x17c], PT ;  /* 0x00005f002d007a0c */ /* 0x000fc40003f66270 */
[----:B------:R-:W-:Y:S02]  /*20880*/  ISETP.LT.AND P0, PT, R19, c[0x0][0x178], !P0 ;  /* 0x00005e0013007a0c */ /* 0x000fe40004701270 */
[----:B------:R-:W-:Y:S02]  /*20890*/  ISETP.LT.AND P5, PT, R54, c[0x0][0x178], !P3 ;  /* 0x00005e0036007a0c */ /* 0x000fe40005fa1270 */
[C---:B------:R-:W-:Y:S01]  /*208a0*/  IADD3 R0, R30.reuse, c[0x0][0x198], RZ ;  /* 0x000066001e007a10 */ /* 0x040fe20007ffe0ff */
[----:B------:R-:W-:Y:S01]  /*208b0*/  IMAD.WIDE R32, R30, 0x2, R60 ;  /* 0x000000021e207825 */ /* 0x000fe200078e023c */
[----:B------:R-:W-:-:S03]  /*208c0*/  PRMT R51, R51, 0x7632, R51 ;  /* 0x0000763233337816 */ /* 0x000fc60000000033 */
[----:B------:R-:W-:-:S04]  /*208d0*/  IMAD.WIDE R36, R0, 0x2, R2 ;  /* 0x0000000200247825 */ /* 0x000fc800078e0202 */
[----:B------:R-:W-:Y:S04]  /*208e0*/  @P0 STG.E.U16 [R32.64], R51 ;  /* 0x0000003320000986 */ /* 0x000fe8000c10150a */
[----:B---3--:R0:W-:Y:S02]  /*208f0*/  @P5 STG.E.U16 [R36.64], R48 ;  /* 0x0000003024005986 */ /* 0x0081e4000c10150a */
[----:B0-----:R-:W-:Y:S02]  /*20900*/  PRMT R37, R48, 0x7632, R37 ;  /* 0x0000763230257816 */ /* 0x001fe40000000025 */
[----:B------:R-:W3:Y:S04]  /*20910*/  LDL.LU R48, [R1+0x12c] ;  /* 0x00012c0001307983 */ /* 0x000ee80000300800 */
[----:B------:R-:W3:Y:S01]  /*20920*/  LDL.LU R45, [R1+0xc54] ;  /* 0x000c5400012d7983 */ /* 0x000ee20000300800 */
[----:B------:R-:W-:Y:S01]  /*20930*/  ISETP.LT.AND P4, PT, R52, c[0x0][0x178], !P3 ;  /* 0x00005e0034007a0c */ /* 0x000fe20005f81270 */
[----:B------:R-:W-:Y:S01]  /*20940*/  IMAD.WIDE R28, R0, 0x2, R56 ;  /* 0x00000002001c7825 */ /* 0x000fe200078e0238 */
[----:B----4-:R-:W-:-:S11]  /*20950*/  PRMT R34, R49, 0x7632, R34 ;  /* 0x0000763231227816 */ /* 0x010fd60000000022 */
[----:B------:R0:W-:Y:S01]  /*20960*/  @P4 STG.E.U16 [R28.64], R49 ;  /* 0x000000311c004986 */ /* 0x0001e2000c10150a */
[----:B------:R-:W-:-:S03]  /*20970*/  ISETP.LT.AND P6, PT, R23, c[0x0][0x178], !P3 ;  /* 0x00005e0017007a0c */ /* 0x000fc60005fc1270 */
[----:B0-----:R-:W0:Y:S01]  /*20980*/  S2R R49, SR_TID.X ;  /* 0x0000000000317919 */ /* 0x001e220000002100 */
[----:B------:R-:W-:Y:S01]  /*20990*/  ISETP.LT.AND P3, PT, R19, c[0x0][0x178], !P3 ;  /* 0x00005e0013007a0c */ /* 0x000fe20005f61270 */
[----:B------:R-:W-:Y:S01]  /*209a0*/  IMAD.WIDE R32, R0, 0x2, R58 ;  /* 0x0000000200207825 */ /* 0x000fe200078e023a */
[----:B------:R-:W-:Y:S02]  /*209b0*/  ISETP.LT.AND P5, PT, R54, c[0x0][0x178], !P1 ;  /* 0x00005e0036007a0c */ /* 0x000fe40004fa1270 */
[----:B------:R-:W-:Y:S01]  /*209c0*/  ISETP.LT.AND P4, PT, R52, c[0x0][0x178], !P1 ;  /* 0x00005e0034007a0c */ /* 0x000fe20004f81270 */
[C---:B------:R-:W-:Y:S01]  /*209d0*/  IMAD.WIDE R28, R0.reuse, 0x2, R60 ;  /* 0x00000002001c7825 */ /* 0x040fe200078e023c */
[----:B------:R-:W-:-:S03]  /*209e0*/  IADD3 R30, R0, c[0x0][0x198], RZ ;  /* 0x00006600001e7a10 */ /* 0x000fc60007ffe0ff */
[----:B------:R1:W-:Y:S01]  /*209f0*/  @P6 STG.E.U16 [R32.64], R43 ;  /* 0x0000002b20006986 */ /* 0x0003e2000c10150a */
[----:B------:R-:W-:Y:S02]  /*20a00*/  ISETP.LT.AND P6, PT, R23, c[0x0][0x178], !P1 ;  /* 0x00005e0017007a0c */ /* 0x000fe40004fc1270 */
[----:B------:R-:W-:Y:S01]  /*20a10*/  ISETP.LT.AND P1, PT, R19, c[0x0][0x178], !P1 ;  /* 0x00005e0013007a0c */ /* 0x000fe20004f21270 */
[----:B------:R4:W-:Y:S01]  /*20a20*/  @P3 STG.E.U16 [R28.64], R39 ;  /* 0x000000271c003986 */ /* 0x0009e2000c10150a */
[----:B------:R-:W-:Y:S02]  /*20a30*/  ISETP.GE.AND P2, PT, R44, c[0x0][0x17c], PT ;  /* 0x00005f002c007a0c */ /* 0x000fe40003f46270 */
[C---:B0-----:R-:W-:Y:S01]  /*20a40*/  LOP3.LUT R46, R49.reuse, 0x1f, RZ, 0xc0, !PT ;  /* 0x0000001f312e7812 */ /* 0x041fe200078ec0ff */
[----:B------:R-:W-:Y:S02]  /*20a50*/  IMAD.SHL.U32 R49, R49, 0x100, RZ ;  /* 0x0000010031317824 */ /* 0x000fe400078e00ff */
[C---:B-1----:R-:W-:Y:S01]  /*20a60*/  IMAD.WIDE R32, R30.reuse, 0x2, R2 ;  /* 0x000000021e207825 */ /* 0x042fe200078e0202 */
[----:B------:R-:W-:Y:S01]  /*20a70*/  PRMT R36, R43, 0x7632, R36 ;  /* 0x000076322b247816 */ /* 0x000fe20000000024 */
[----:B------:R-:W3:Y:S02]  /*20a80*/  LDL.LU R44, [R1+0xc58] ;  /* 0x000c5800012c7983 */ /* 0x000ee40000300800 */
[----:B----4-:R-:W-:Y:S01]  /*20a90*/  IMAD.WIDE R28, R30, 0x2, R56 ;  /* 0x000000021e1c7825 */ /* 0x010fe200078e0238 */
[----:B------:R-:W-:Y:S01]  /*20aa0*/  LOP3.LUT R49, R49, 0x600, RZ, 0xc0, !PT ;  /* 0x0000060031317812 */ /* 0x000fe200078ec0ff */
[----:B------:R0:W-:Y:S01]  /*20ab0*/  @P5 STG.E.U16 [R32.64], R37 ;  /* 0x0000002520005986 */ /* 0x0001e2000c10150a */
[----:B------:R-:W-:-:S03]  /*20ac0*/  PRMT R39, R39, 0x7632, R39 ;  /* 0x0000763227277816 */ /* 0x000fc60000000027 */
[----:B------:R1:W-:Y:S01]  /*20ad0*/  @P4 STG.E.U16 [R28.64], R34 ;  /* 0x000000221c004986 */ /* 0x0003e2000c10150a */
[----:B------:R-:W-:Y:S01]  /*20ae0*/  ISETP.LT.AND P5, PT, R54, c[0x0][0x178], !P2 ;  /* 0x00005e0036007a0c */ /* 0x000fe200057a1270 */
[----:B------:R-:W-:Y:S02]  /*20af0*/  IMAD R49, R46, 0x10, R49 ;  /* 0x000000102e317824 */ /* 0x000fe400078e0231 */
[----:B0-----:R-:W-:-:S04]  /*20b00*/  IMAD.WIDE R32, R30, 0x2, R58 ;  /* 0x000000021e207825 */ /* 0x001fc800078e023a */
[C---:B-1----:R-:W-:Y:S01]  /*20b10*/  IMAD.WIDE R28, R30.reuse, 0x2, R60 ;  /* 0x000000021e1c7825 */ /* 0x042fe200078e023c */
[----:B------:R0:W-:Y:S01]  /*20b20*/  @P6 STG.E.U16 [R32.64], R36 ;  /* 0x0000002420006986 */ /* 0x0001e2000c10150a */
[----:B------:R-:W-:-:S03]  /*20b30*/  IADD3 R0, R30, c[0x0][0x198], RZ ;  /* 0x000066001e007a10 */ /* 0x000fc60007ffe0ff */
[----:B------:R-:W-:Y:S01]  /*20b40*/  @P1 STG.E.U16 [R28.64], R39 ;  /* 0x000000271c001986 */ /* 0x000fe2000c10150a */
[----:B--2---:R-:W-:-:S03]  /*20b50*/  ISETP.GE.AND P1, PT, R38, c[0x0][0x17c], PT ;  /* 0x00005f0026007a0c */ /* 0x004fc60003f26270 */
[----:B------:R1:W4:Y:S01]  /*20b60*/  LDS.128 R36, [R49] ;  /* 0x0000000031247984 */ /* 0x0003220000000c00 */
[----:B0-----:R-:W-:-:S03]  /*20b70*/  IMAD.WIDE R32, R0, 0x2, R2 ;  /* 0x0000000200207825 */ /* 0x001fc600078e0202 */
[----:B-1----:R-:W4:Y:S01]  /*20b80*/  LDL.LU R49, [R1+0xa0] ;  /* 0x0000a00001317983 */ /* 0x002f220000300800 */
[----:B------:R-:W-:-:S03]  /*20b90*/  PRMT R30, R53, 0x7632, R30 ;  /* 0x00007632351e7816 */ /* 0x000fc6000000001e */
[----:B------:R0:W-:Y:S04]  /*20ba0*/  @P5 STG.E.U16 [R32.64], R53 ;  /* 0x0000003520005986 */ /* 0x0001e8000c10150a */
[----:B0-----:R-:W4:Y:S01]  /*20bb0*/  LDL.LU R53, [R1+0x50] ;  /* 0x0000500001357983 */ /* 0x001f220000300800 */
[----:B------:R-:W-:Y:S02]  /*20bc0*/  ISETP.LT.AND P4, PT, R52, c[0x0][0x178], !P2 ;  /* 0x00005e0034007a0c */ /* 0x000fe40005781270 */
[----:B------:R-:W-:Y:S02]  /*20bd0*/  ISETP.LT.AND P6, PT, R23, c[0x0][0x178], !P2 ;  /* 0x00005e0017007a0c */ /* 0x000fe400057c1270 */
[----:B------:R-:W-:Y:S01]  /*20be0*/  ISETP.LT.AND P2, PT, R19, c[0x0][0x178], !P2 ;  /* 0x00005e0013007a0c */ /* 0x000fe20005741270 */
[----:B------:R-:W-:Y:S01]  /*20bf0*/  IMAD.WIDE R28, R0, 0x2, R56 ;  /* 0x00000002001c7825 */ /* 0x000fe200078e0238 */
[----:B------:R-:W-:-:S02]  /*20c00*/  ISETP.GE.AND P0, PT, R41, c[0x0][0x17c], PT ;  /* 0x00005f0029007a0c */ /* 0x000fc40003f06270 */
[----:B------:R-:W-:Y:S01]  /*20c10*/  ISETP.GE.AND P3, PT, R40, c[0x0][0x17c], PT ;  /* 0x00005f0028007a0c */ /* 0x000fe20003f66270 */
[----:B------:R-:W-:-:S04]  /*20c20*/  IMAD.WIDE R32, R0, 0x2, R58 ;  /* 0x0000000200207825 */ /* 0x000fc800078e023a */
[----:B------:R-:W-:Y:S01]  /*20c30*/  IMAD.WIDE R40, R0, 0x2, R60 ;  /* 0x0000000200287825 */ /* 0x000fe200078e023c */
[----:B---3--:R0:W-:Y:S04]  /*20c40*/  @P4 STG.E.U16 [R28.64], R48 ;  /* 0x000000301c004986 */ /* 0x0081e8000c10150a */
[----:B------:R1:W-:Y:S04]  /*20c50*/  @P6 STG.E.U16 [R32.64], R35 ;  /* 0x0000002320006986 */ /* 0x0003e8000c10150a */
[----:B------:R3:W-:Y:S01]  /*20c60*/  @P2 STG.E.U16 [R40.64], R31 ;  /* 0x0000001f28002986 */ /* 0x0007e2000c10150a */
[----:B------:R-:W-:-:S03]  /*20c70*/  ISETP.GE.AND P2, PT, R45, c[0x0][0x17c], PT ;  /* 0x00005f002d007a0c */ /* 0x000fc60003f46270 */
[----:B------:R-:W2:Y:S04]  /*20c80*/  LDL.LU R45, [R1+0xc5c] ;  /* 0x000c5c00012d7983 */ /* 0x000ea80000300800 */
[----:B------:R-:W2:Y:S01]  /*20c90*/  LDL.LU R46, [R1+0x90] ;  /* 0x00009000012e7983 */ /* 0x000ea20000300800 */
[----:B------:R-:W-:Y:S02]  /*20ca0*/  ISETP.LT.AND P5, PT, R54, c[0x0][0x178], !P0 ;  /* 0x00005e0036007a0c */ /* 0x000fe400047a1270 */
[----:B------:R-:W-:Y:S02]  /*20cb0*/  IADD3 R0, R0, c[0x0][0x198], RZ ;  /* 0x0000660000007a10 */ /* 0x000fe40007ffe0ff */
[----:B------:R-:W-:-:S03]  /*20cc0*/  ISETP.LT.AND P4, PT, R52, c[0x0][0x178], !P0 ;  /* 0x00005e0034007a0c */ /* 0x000fc60004781270 */
[----:B0-----:R-:W-:Y:S01]  /*20cd0*/  IMAD.WIDE R28, R0, 0x2, R2 ;  /* 0x00000002001c7825 */ /* 0x001fe200078e0202 */
[----:B------:R-:W-:Y:S02]  /*20ce0*/  ISETP.LT.AND P6, PT, R23, c[0x0][0x178], !P0 ;  /* 0x00005e0017007a0c */ /* 0x000fe400047c1270 */
[----:B------:R-:W-:-:S03]  /*20cf0*/  ISETP.LT.AND P0, PT, R19, c[0x0][0x178], !P0 ;  /* 0x00005e0013007a0c */ /* 0x000fc60004701270 */
[----:B------:R0:W-:Y:S01]  /*20d00*/  @P5 STG.E.U16 [R28.64], R30 ;  /* 0x0000001e1c005986 */ /* 0x0001e2000c10150a */
[----:B------:R-:W-:Y:S02]  /*20d10*/  ISETP.LT.AND P5, PT, R54, c[0x0][0x178], !P3 ;  /* 0x00005e0036007a0c */ /* 0x000fe40005fa1270 */
[----:B-1----:R-:W-:Y:S02]  /*20d20*/  PRMT R33, R48, 0x7632, R33 ;  /* 0x0000763230217816 */ /* 0x002fe40000000021 */
[C---:B------:R-:W-:Y:S02]  /*20d30*/  IADD3 R32, R0.reuse, c[0x0][0x198], RZ ;  /* 0x0000660000207a10 */ /* 0x040fe40007ffe0ff */
[----:B---3--:R-:W-:Y:S01]  /*20d40*/  PRMT R40, R35, 0x7632, R40 ;  /* 0x0000763223287816 */ /* 0x008fe20000000028 */
[----:B------:R-:W-:-:S04]  /*20d50*/  IMAD.WIDE R34, R0, 0x2, R58 ;  /* 0x0000000200227825 */ /* 0x000fc800078e023a */
[----:B0-----:R-:W-:Y:S01]  /*20d60*/  IMAD.WIDE R28, R0, 0x2, R56 ;  /* 0x00000002001c7825 */ /* 0x001fe200078e0238 */
[----:B------:R-:W-:-:S03]  /*20d70*/  PRMT R41, R31, 0x7632, R41 ;  /* 0x000076321f297816 */ /* 0x000fc60000000029 */
[----:B------:R-:W-:Y:S01]  /*20d80*/  IMAD.WIDE R30, R0, 0x2, R60 ;  /* 0x00000002001e7825 */ /* 0x000fe200078e023c */
[----:B------:R0:W-:Y:S01]  /*20d90*/  @P4 STG.E.U16 [R28.64], R33 ;  /* 0x000000211c004986 */ /* 0x0001e2000c10150a */
[----:B------:R-:W-:-:S03]  /*20da0*/  ISETP.LT.AND P4, PT, R52, c[0x0][0x178], !P3 ;  /* 0x00005e0034007a0c */ /* 0x000fc60005f81270 */
[----:B------:R1:W-:Y:S01]  /*20db0*/  @P6 STG.E.U16 [R34.64], R40 ;  /* 0x0000002822006986 */ /* 0x0003e2000c10150a */
[----:B------:R-:W-:Y:S02]  /*20dc0*/  ISETP.LT.AND P6, PT, R23, c[0x0][0x178], !P3 ;  /* 0x00005e0017007a0c */ /* 0x000fe40005fc1270 */
[----:B------:R-:W-:Y:S01]  /*20dd0*/  ISETP.LT.AND P3, PT, R19, c[0x0][0x178], !P3 ;  /* 0x00005e0013007a0c */ /* 0x000fe20005f61270 */
[----:B------:R3:W-:Y:S01]  /*20de0*/  @P0 STG.E.U16 [R30.64], R41 ;  /* 0x000000291e000986 */ /* 0x0007e2000c10150a */
[C---:B0-----:R-:W-:Y:S01]  /*20df0*/  IMAD.WIDE R28, R32.reuse, 0x2, R2 ;  /* 0x00000002201c7825 */ /* 0x041fe200078e0202 */
[----:B------:R-:W-:-:S03]  /*20e00*/  IADD3 R0, R32, c[0x0][0x198], RZ ;  /* 0x0000660020007a10 */ /* 0x000fc60007ffe0ff */
[----:B-1----:R-:W-:-:S04]  /*20e10*/  IMAD.WIDE R34, R32, 0x2, R58 ;  /* 0x0000000220227825 */ /* 0x002fc800078e023a */
[----:B---3--:R-:W-:-:S04]  /*20e20*/  IMAD.WIDE R40, R32, 0x2, R56 ;  /* 0x0000000220287825 */ /* 0x008fc800078e0238 */
[----:B------:R-:W-:Y:S01]  /*20e30*/  IMAD.WIDE R32, R32, 0x2, R60 ;  /* 0x0000000220207825 */ /* 0x000fe200078e023c */
[----:B------:R-:W0:Y:S04]  /*20e40*/  S2R R48, SR_TID.X ;  /* 0x0000000000307919 */ /* 0x000e280000002100 */
[----:B----4-:R-:W-:Y:S01]  /*20e50*/  @P5 STG.E.U16 [R28.64], R49 ;  /* 0x000000311c005986 */ /* 0x010fe2000c10150a */
[----:B------:R-:W-:Y:S02]  /*20e60*/  ISETP.LT.AND P5, PT, R54, c[0x0][0x178], !P1 ;  /* 0x00005e0036007a0c */ /* 0x000fe40004fa1270 */
[----:B------:R-:W-:Y:S01]  /*20e70*/  PRMT R42, R49, 0x7632, R42 ;  /* 0x00007632312a7816 */ /* 0x000fe2000000002a */
[----:B------:R1:W-:Y:S04]  /*20e80*/  @P4 STG.E.U16 [R40.64], R53 ;  /* 0x0000003528004986 */ /* 0x0003e8000c10150a */
[----:B------:R-:W-:Y:S04]  /*20e90*/  @P6 STG.E.U16 [R34.64], R24 ;  /* 0x0000001822006986 */ /* 0x000fe8000c10150a */
[----:B------:R-:W-:Y:S01]  /*20ea0*/  @P3 STG.E.U16 [R32.64], R36 ;  /* 0x0000002420003986 */ /* 0x000fe2000c10150a */
[----:B-1----:R-:W-:-:S05]  /*20eb0*/  IMAD.WIDE R40, R0, 0x2, R2 ;  /* 0x0000000200287825 */ /* 0x002fca00078e0202 */
[----:B------:R1:W-:Y:S02]  /*20ec0*/  @P5 STG.E.U16 [R40.64], R42 ;  /* 0x0000002a28005986 */ /* 0x0003e4000c10150a */
[----:B-1----:R-:W-:Y:S02]  /*20ed0*/  PRMT R42, R53, 0x7632, R42 ;  /* 0x00007632352a7816 */ /* 0x002fe4000000002a */
[----:B------:R-:W1:Y:S01]  /*20ee0*/  S2R R53, SR_TID.X ;  /* 0x0000000000357919 */ /* 0x000e620000002100 */
[----:B------:R-:W-:-:S03]  /*20ef0*/  ISETP.GE.AND P0, PT, R44, c[0x0][0x17c], PT ;  /* 0x00005f002c007a0c */ /* 0x000fc60003f06270 */
[----:B------:R-:W3:Y:S01]  /*20f00*/  LDL.LU R44, [R1+0xc60] ;  /* 0x000c6000012c7983 */ /* 0x000ee20000300800 */
[----:B------:R-:W-:Y:S02]  /*20f10*/  ISETP.LT.AND P3, PT, R52, c[0x0][0x178], !P1 ;  /* 0x00005e0034007a0c */ /* 0x000fe40004f61270 */
[----:B------:R-:W-:Y:S01]  /*20f20*/  ISETP.LT.AND P4, PT, R23, c[0x0][0x178], !P1 ;  /* 0x00005e0017007a0c */ /* 0x000fe20004f81270 */
[----:B------:R-:W4:Y:S01]  /*20f30*/  LDL.LU R49, [R1+0x30] ;  /* 0x0000300001317983 */ /* 0x000f220000300800 */
[----:B------:R-:W-:Y:S02]  /*20f40*/  ISETP.LT.AND P5, PT, R19, c[0x0][0x178], !P1 ;  /* 0x00005e0013007a0c */ /* 0x000fe40004fa1270 */
[C---:B0-----:R-:W-:Y:S01]  /*20f50*/  LOP3.LUT R50, R48.reuse, 0x1f, RZ, 0xc0, !PT ;  /* 0x0000001f30327812 */ /* 0x041fe200078ec0ff */
[----:B------:R-:W-:Y:S01]  /*20f60*/  IMAD.SHL.U32 R48, R48, 0x100, RZ ;  /* 0x0000010030307824 */ /* 0x000fe200078e00ff */
[----:B------:R-:W-:Y:S01]  /*20f70*/  ISETP.LT.AND P6, PT, R54, c[0x0][0x178], !P2 ;  /* 0x00005e0036007a0c */ /* 0x000fe200057c1270 */
[----:B------:R-:W-:-:S03]  /*20f80*/  IMAD.WIDE R34, R0, 0x2, R56 ;  /* 0x0000000200227825 */ /* 0x000fc600078e0238 */
[----:B------:R-:W-:Y:S01]  /*20f90*/  LOP3.LUT R48, R48, 0x600, RZ, 0xc0, !PT ;  /* 0x0000060030307812 */ /* 0x000fe200078ec0ff */
[----:B------:R-:W-:Y:S01]  /*20fa0*/  IMAD.WIDE R32, R0, 0x2, R58 ;  /* 0x0000000200207825 */ /* 0x000fe200078e023a */
[----:B------:R-:W-:Y:S02]  /*20fb0*/  PRMT R43, R24, 0x7632, R43 ;  /* 0x00007632182b7816 */ /* 0x000fe4000000002b */
[----:B------:R-:W-:Y:S01]  /*20fc0*/  IADD3 R24, R0, c[0x0][0x198], RZ ;  /* 0x0000660000187a10 */ /* 0x000fe20007ffe0ff */
[----:B------:R-:W-:Y:S01]  /*20fd0*/  IMAD R48, R50, 0x10, R48 ;  /* 0x0000001032307824 */ /* 0x000fe200078e0230 */
[----:B------:R-:W-:Y:S01]  /*20fe0*/  @P3 STG.E.U16 [R34.64], R42 ;  /* 0x0000002a22003986 */ /* 0x000fe2000c10150a */
[----:B------:R-:W-:Y:S01]  /*20ff0*/  PRMT R36, R36, 0x7632, R36 ;  /* 0x0000763224247816 */ /* 0x000fe20000000024 */
[----:B------:R-:W-:Y:S02]  /*21000*/  IMAD.WIDE R40, R0, 0x2, R60 ;  /* 0x0000000200287825 */ /* 0x000fe400078e023c */
[----:B------:R0:W-:Y:S01]  /*21010*/  @P4 STG.E.U16 [R32.64], R43 ;  /* 0x0000002b20004986 */ /* 0x0001e2000c10150a */
[----:B------:R-:W-:-:S03]  /*21020*/  LOP3.LUT R48, R48, 0x20, RZ, 0x3c, !PT ;  /* 0x0000002030307812 */ /* 0x000fc600078e3cff */
[----:B------:R-:W-:Y:S04]  /*21030*/  @P5 STG.E.U16 [R40.64], R36 ;  /* 0x0000002428005986 */ /* 0x000fe8000c10150a */
[----:B------:R1:W2:Y:S01]  /*21040*/  LDS.128 R28, [R48] ;  /* 0x00000000301c7984 */ /* 0x0002a20000000c00 */
[----:B0-----:R-:W-:-:S03]  /*21050*/  IMAD.WIDE R32, R24, 0x2, R2 ;  /* 0x0000000218207825 */ /* 0x001fc600078e0202 */
[----:B-1----:R-:W4:Y:S01]  /*21060*/  LDL.LU R48, [R1+0xc64] ;  /* 0x000c640001307983 */ /* 0x002f220000300800 */
[----:B--2---:R-:W-:Y:S02]  /*21070*/  ISETP.GE.AND P1, PT, R45, c[0x0][0x17c], PT ;  /* 0x00005f002d007a0c */ /* 0x004fe40003f26270 */
[C---:B------:R-:W-:Y:S01]  /*21080*/  LOP3.LUT R45, R53.reuse, 0x1f, RZ, 0xc0, !PT ;  /* 0x0000001f352d7812 */ /* 0x040fe200078ec0ff */
[----:B------:R-:W-:-:S05]  /*21090*/  IMAD.SHL.U32 R53, R53, 0x100, RZ ;  /* 0x0000010035357824 */ /* 0x000fca00078e00ff */
[----:B------:R-:W-:-:S05]  /*210a0*/  LOP3.LUT R53, R53, 0x600, RZ, 0xc0, !PT ;  /* 0x0000060035357812 */ /* 0x000fca00078ec0ff */
[----:B------:R-:W-:Y:S01]  /*210b0*/  IMAD R53, R45, 0x10, R53 ;  /* 0x000000102d357824 */ /* 0x000fe200078e0235 */
[----:B------:R-:W-:Y:S04]  /*210c0*/  @P6 STG.E.U16 [R32.64], R46 ;  /* 0x0000002e20006986 */ /* 0x000fe8000c10150a */
[----:B------:R-:W-:-:S05]  /*210d0*/  LOP3.LUT R53, R53, 0x40, RZ, 0x3c, !PT ;  /* 0x0000004035357812 */ /* 0x000fca00078e3cff */
[----:B------:R0:W1:Y:S04]  /*210e0*/  LDS.128 R32, [R53] ;  /* 0x0000000035207984 */ /* 0x0000680000000c00 */
[----:B0-----:R-:W2:Y:S01]  /*210f0*/  LDL.LU R53, [R1+0x80] ;  /* 0x0000800001357983 */ /* 0x001ea20000300800 */
[----:B------:R-:W-:Y:S02]  /*21100*/  ISETP.LT.AND P4, PT, R52, c[0x0][0x178], !P2 ;  /* 0x00005e0034007a0c */ /* 0x000fe40005781270 */
[----:B------:R-:W-:Y:S02]  /*21110*/  ISETP.LT.AND P5, PT, R23, c[0x0][0x178], !P2 ;  /* 0x00005e0017007a0c */ /* 0x000fe400057a1270 */
[----:B------:R-:W-:Y:S01]  /*21120*/  ISETP.LT.AND P3, PT, R19, c[0x0][0x178], !P2 ;  /* 0x00005e0013007a0c */ /* 0x000fe20005761270 */
[----:B------:R-:W-:Y:S01]  /*21130*/  IMAD.WIDE R40, R24, 0x2, R56 ;  /* 0x0000000218287825 */ /* 0x000fe200078e0238 */
[----:B------:R-:W-:Y:S01]  /*21140*/  ISETP.LT.AND P6, PT, R54, c[0x0][0x178], !P0 ;  /* 0x00005e0036007a0c */ /* 0x000fe200047c1270 */
[----:B------:R-:W2:Y:S02]  /*21150*/  LDL.LU R50, [R1+0xc68] ;  /* 0x000c680001327983 */ /* 0x000ea40000300800 */
[C---:B------:R-:W-:Y:S01]  /*21160*/  IMAD.WIDE R42, R24.reuse, 0x2, R58 ;  /* 0x00000002182a7825 */ /* 0x040fe200078e023a */
[----:B------:R-:W-:-:S02]  /*21170*/  IADD3 R0, R24, c[0x0][0x198], RZ ;  /* 0x0000660018007a10 */ /* 0x000fc40007ffe0ff */
[----:B---3--:R-:W-:Y:S01]  /*21180*/  ISETP.GE.AND P2, PT, R44, c[0x0][0x17c], PT ;  /* 0x00005f002c007a0c */ /* 0x008fe20003f46270 */
[----:B------:R-:W-:Y:S01]  /*21190*/  IMAD.WIDE R44, R24, 0x2, R60 ;  /* 0x00000002182c7825 */ /* 0x000fe200078e023c */
[----:B----4-:R-:W-:Y:S01]  /*211a0*/  @P4 STG.E.U16 [R40.64], R49 ;  /* 0x0000003128004986 */ /* 0x010fe2000c10150a */
[----:B------:R-:W-:-:S03]  /*211b0*/  PRMT R24, R46, 0x7632, R24 ;  /* 0x000076322e187816 */ /* 0x000fc60000000018 */
[----:B------:R0:W-:Y:S01]  /*211c0*/  @P5 STG.E.U16 [R42.64], R12 ;  /* 0x0000000c2a005986 */ /* 0x0001e2000c10150a */
[----:B------:R-:W-:Y:S01]  /*211d0*/  IMAD.WIDE R46, R0, 0x2, R2 ;  /* 0x00000002002e7825 */ /* 0x000fe200078e0202 */
[----:B------:R-:W-:Y:S02]  /*211e0*/  ISETP.LT.AND P4, PT, R23, c[0x0][0x178], !P0 ;  /* 0x00005e0017007a0c */ /* 0x000fe40004781270 */
[----:B------:R-:W-:Y:S01]  /*211f0*/  @P3 STG.E.U16 [R44.64], R28 ;  /* 0x0000001c2c003986 */ /* 0x000fe2000c10150a */
[----:B------:R-:W-:Y:S02]  /*21200*/  ISETP.LT.AND P3, PT, R52, c[0x0][0x178], !P0 ;  /* 0x00005e0034007a0c */ /* 0x000fe40004761270 */
[----:B------:R-:W-:Y:S01]  /*21210*/  ISETP.LT.AND P0, PT, R19, c[0x0][0x178], !P0 ;  /* 0x00005e0013007a0c */ /* 0x000fe20004701270 */
[----:B------:R3:W-:Y:S01]  /*21220*/  @P6 STG.E.U16 [R46.64], R24 ;  /* 0x000000182e006986 */ /* 0x0007e2000c10150a */
[----:B------:R-:W-:Y:S02]  /*21230*/  ISETP.LT.AND P5, PT, R54, c[0x0][0x178], !P1 ;  /* 0x00005e0036007a0c */ /* 0x000fe40004fa1270 */
[----:B------:R-:W-:Y:S01]  /*21240*/  ISETP.LT.AND P6, PT, R52, c[0x0][0x178], !P1 ;  /* 0x00005e0034007a0c */ /* 0x000fe20004fc1270 */
[----:B0-----:R-:W-:Y:S01]  /*21250*/  IMAD.WIDE R42, R0, 0x2, R56 ;  /* 0x00000002002a7825 */ /* 0x001fe200078e0238 */
[----:B------:R-:W-:-:S03]  /*21260*/  PRMT R36, R49, 0x7632, R36 ;  /* 0x0000763231247816 */ /* 0x000fc60000000024 */
[----:B------:R-:W-:Y:S01]  /*21270*/  IMAD.WIDE R40, R0, 0x2, R58 ;  /* 0x0000000200287825 */ /* 0x000fe200078e023a */
[----:B---3--:R-:W-:Y:S02]  /*21280*/  PRMT R24, R12, 0x7632, R24 ;  /* 0x000076320c187816 */ /* 0x008fe40000000018 */
[C---:B------:R-:W-:Y:S01]  /*21290*/  IADD3 R12, R0.reuse, c[0x0][0x198], RZ ;  /* 0x00006600000c7a10 */ /* 0x040fe20007ffe0ff */
[----:B------:R-:W-:Y:S01]  /*212a0*/  IMAD.WIDE R44, R0, 0x2, R60 ;  /* 0x00000002002c7825 */ /* 0x000fe200078e023c */
[----:B------:R-:W-:Y:S01]  /*212b0*/  PRMT R28, R28, 0x7632, R28 ;  /* 0x000076321c1c7816 */ /* 0x000fe2000000001c */
[----:B------:R0:W-:Y:S04]  /*212c0*/  @P3 STG.E.U16 [R42.64], R36 ;  /* 0x000000242a003986 */ /* 0x0001e8000c10150a */
[----:B------:R3:W-:Y:S04]  /*212d0*/  @P4 STG.E.U16 [R40.64], R24 ;  /* 0x0000001828004986 */ /* 0x0007e8000c10150a */
[----:B------:R-:W-:Y:S01]  /*212e0*/  @P0 STG.E.U16 [R44.64], R28 ;  /* 0x0000001c2c000986 */ /* 0x000fe2000c10150a */
[----:B0-----:R-:W-:-:S03]  /*212f0*/  IMAD.WIDE R42, R12, 0x2, R2 ;  /* 0x000000020c2a7825 */ /* 0x001fc600078e0202 */
[----:B------:R-:W4:Y:S01]  /*21300*/  LDL.LU R36, [R1+0xc6c] ;  /* 0x000c6c0001247983 */ /* 0x000f220000300800 */
[----:B---3--:R-:W-:-:S03]  /*21310*/  IMAD.WIDE R40, R12, 0x2, R56 ;  /* 0x000000020c287825 */ /* 0x008fc600078e0238 */
[----:B--2---:R-:W-:Y:S04]  /*21320*/  @P5 STG.E.U16 [R42.64], R53 ;  /* 0x000000352a005986 */ /* 0x004fe8000c10150a */
[----:B------:R0:W-:Y:S02]  /*21330*/  @P6 STG.E.U16 [R40.64], R8 ;  /* 0x0000000828006986 */ /* 0x0001e4000c10150a */
[----:B0-----:R-:W-:Y:S02]  /*21340*/  PRMT R8, R53, 0x7632, R8 ;  /* 0x0000763235087816 */ /* 0x001fe40000000008 */
[----:B------:R-:W2:Y:S04]  /*21350*/  LDL.LU R53, [R1+0x70] ;  /* 0x0000700001357983 */ /* 0x000ea80000300800 */
[----:B------:R-:W0:Y:S01]  /*21360*/  S2R R49, SR_TID.X ;  /* 0x0000000000317919 */ /* 0x000e220000002100 */
[----:B------:R-:W-:-:S02]  /*21370*/  ISETP.GE.AND P3, PT, R48, c[0x0][0x17c], PT ;  /* 0x00005f0030007a0c */ /* 0x000fc40003f66270 */
[----:B------:R-:W-:Y:S02]  /*21380*/  ISETP.LT.AND P0, PT, R23, c[0x0][0x178], !P1 ;  /* 0x00005e0017007a0c */ /* 0x000fe40004f01270 */
[C---:B0-----:R-:W-:Y:S01]  /*21390*/  LOP3.LUT R48, R49.reuse, 0x1f, RZ, 0xc0, !PT ;  /* 0x0000001f31307812 */ /* 0x041fe200078ec0ff */
[----:B------:R-:W-:-:S05]  /*213a0*/  IMAD.SHL.U32 R49, R49, 0x100, RZ ;  /* 0x0000010031317824 */ /* 0x000fca00078e00ff */
[----:B------:R-:W-:-:S05]  /*213b0*/  LOP3.LUT R49, R49, 0x600, RZ, 0xc0, !PT ;  /* 0x0000060031317812 */ /* 0x000fca00078ec0ff */
[----:B------:R-:W-:Y:S01]  /*213c0*/  IMAD R49, R48, 0x10, R49 ;  /* 0x0000001030317824 */ /* 0x000fe200078e0231 */
[----:B------:R-:W-:-:S04]  /*213d0*/  ISETP.LT.AND P1, PT, R19, c[0x0][0x178], !P1 ;  /* 0x00005e0013007a0c */ /* 0x000fc80004f21270 */
[----:B------:R-:W-:Y:S01]  /*213e0*/  LOP3.LUT R49, R49, 0x60, RZ, 0x3c, !PT ;  /* 0x0000006031317812 */ /* 0x000fe200078e3cff */
[----:B------:R-:W-:Y:S01]  /*213f0*/  IMAD.WIDE R44, R12, 0x2, R58 ;  /* 0x000000020c2c7825 */ /* 0x000fe200078e023a */
[----:B------:R-:W-:Y:S02]  /*21400*/  ISETP.LT.AND P5, PT, R54, c[0x0][0x178], !P2 ;  /* 0x00005e0036007a0c */ /* 0x000fe400057a1270 */
[----:B------:R-:W-:Y:S01]  /*21410*/  ISETP.LT.AND P6, PT, R52, c[0x0][0x178], !P2 ;  /* 0x00005e0034007a0c */ /* 0x000fe200057c1270 */
[----:B------:R0:W3:Y:S01]  /*21420*/  LDS.128 R40, [R49] ;  /* 0x0000000031287984 */ /* 0x0000e20000000c00 */
[C---:B------:R-:W-:Y:S01]  /*21430*/  IADD3 R0, R12.reuse, c[0x0][0x198], RZ ;  /* 0x000066000c007a10 */ /* 0x040fe20007ffe0ff */
[----:B------:R-:W-:Y:S02]  /*21440*/  IMAD.WIDE R46, R12, 0x2, R60 ;  /* 0x000000020c2e7825 */ /* 0x000fe400078e023c */
[----:B------:R1:W-:Y:S01]  /*21450*/  @P0 STG.E.U16 [R44.64], R4 ;  /* 0x000000042c000986 */ /* 0x0003e2000c10150a */
[----:B------:R-:W-:Y:S01]  /*21460*/  ISETP.LT.AND P0, PT, R23, c[0x0][0x178], !P2 ;  /* 0x00005e0017007a0c */ /* 0x000fe20005701270 */
[----:B0-----:R-:W-:-:S02]  /*21470*/  IMAD.WIDE R48, R0, 0x2, R2 ;  /* 0x0000000200307825 */ /* 0x001fc400078e0202 */
[----:B-1----:R0:W-:Y:S01]  /*21480*/  @P1 STG.E.U16 [R46.64], R32 ;  /* 0x000000202e001986 */ /* 0x0021e2000c10150a */
[----:B------:R-:W-:Y:S02]  /*21490*/  ISETP.LT.AND P2, PT, R19, c[0x0][0x178], !P2 ;  /* 0x00005e0013007a0c */ /* 0x000fe40005741270 */
[----:B------:R-:W-:Y:S01]  /*214a0*/  PRMT R4, R8, 0x7632, R4 ;  /* 0x0000763208047816 */ /* 0x000fe20000000004 */
[----:B------:R-:W-:Y:S01]  /*214b0*/  IMAD.WIDE R44, R0, 0x2, R56 ;  /* 0x00000002002c7825 */ /* 0x000fe200078e0238 */
[----:B------:R1:W-:Y:S01]  /*214c0*/  @P5 STG.E.U16 [R48.64], R8 ;  /* 0x0000000830005986 */ /* 0x0003e2000c10150a */
[----:B------:R-:W-:Y:S02]  /*214d0*/  ISETP.LT.AND P5, PT, R54, c[0x0][0x178], !P3 ;  /* 0x00005e0036007a0c */ /* 0x000fe40005fa1270 */
[----:B0-----:R-:W-:Y:S01]  /*214e0*/  IMAD.WIDE R46, R0, 0x2, R58 ;  /* 0x00000002002e7825 */ /* 0x001fe200078e023a */
[----:B------:R0:W-:Y:S01]  /*214f0*/  @P6 STG.E.U16 [R44.64], R4 ;  /* 0x000000042c006986 */ /* 0x0001e2000c10150a */
[----:B------:R-:W-:-:S02]  /*21500*/  ISETP.LT.AND P6, PT, R52, c[0x0][0x178], !P3 ;  /* 0x00005e0034007a0c */ /* 0x000fc40005fc1270 */
[----:B-1----:R-:W-:Y:S02]  /*21510*/  PRMT R8, R4, 0x7632, R8 ;  /* 0x0000763204087816 */ /* 0x002fe40000000008 */
[----:B0-----:R-:W-:-:S03]  /*21520*/  IADD3 R4, R0, c[0x0][0x198], RZ ;  /* 0x0000660000047a10 */ /* 0x001fc60007ffe0ff */
[----:B------:R0:W-:Y:S01]  /*21530*/  @P0 STG.E.U16 [R46.64], R8 ;  /* 0x000000082e000986 */ /* 0x0001e2000c10150a */
[----:B------:R-:W-:Y:S01]  /*21540*/  IMAD.WIDE R44, R0, 0x2, R60 ;  /* 0x00000002002c7825 */ /* 0x000fe200078e023c */
[----:B------:R-:W-:Y:S02]  /*21550*/  ISETP.LT.AND P0, PT, R23, c[0x0][0x178], !P3 ;  /* 0x00005e0017007a0c */ /* 0x000fe40005f01270 */
[----:B------:R-:W-:Y:S01]  /*21560*/  ISETP.GE.AND P4, PT, R50, c[0x0][0x17c], PT ;  /* 0x00005f0032007a0c */ /* 0x000fe20003f86270 */
[----:B------:R-:W-:Y:S01]  /*21570*/  IMAD.WIDE R48, R4, 0x2, R56 ;  /* 0x0000000204307825 */ /* 0x000fe200078e0238 */
[----:B------:R-:W3:Y:S01]  /*21580*/  LDL.LU R50, [R1+0xc70] ;  /* 0x000c700001327983 */ /* 0x000ee20000300800 */
[----:B0-----:R-:W-:Y:S02]  /*21590*/  PRMT R8, R32, 0x7632, R8 ;  /* 0x0000763220087816 */ /* 0x001fe40000000008 */
[----:B------:R-:W-:Y:S01]  /*215a0*/  IMAD.WIDE R46, R4, 0x2, R2 ;  /* 0x00000002042e7825 */ /* 0x000fe200078e0202 */
[----:B------:R-:W-:-:S02]  /*215b0*/  ISETP.LT.AND P3, PT, R19, c[0x0][0x178], !P3 ;  /* 0x00005e0013007a0c */ /* 0x000fc40005f61270 */
[----:B------:R0:W-:Y:S01]  /*215c0*/  @P2 STG.E.U16 [R44.64], R8 ;  /* 0x000000082c002986 */ /* 0x0001e2000c10150a */
[C---:B------:R-:W-:Y:S01]  /*215d0*/  IADD3 R0, R4.reuse, c[0x0][0x198], RZ ;  /* 0x0000660004007a10 */ /* 0x040fe20007ffe0ff */
[----:B0-----:R-:W-:Y:S01]  /*215e0*/  IMAD.WIDE R44, R4, 0x2, R58 ;  /* 0x00000002042c7825 */ /* 0x001fe200078e023a */
[----:B----4-:R-:W-:Y:S02]  /*215f0*/  ISETP.GE.AND P1, PT, R36, c[0x0][0x17c], PT ;  /* 0x00005f0024007a0c */ /* 0x010fe40003f26270 */
[----:B------:R-:W4:Y:S04]  /*21600*/  LDL.LU R36, [R1+0xc74] ;  /* 0x000c740001247983 */ /* 0x000f280000300800 */
[----:B------:R-:W4:Y:S04]  /*21610*/  LDL.LU R12, [R1+0xc78] ;  /* 0x000c7800010c7983 */ /* 0x000f280000300800 */
[----:B------:R-:W4:Y:S04]  /*21620*/  LDL.LU R28, [R1+0xa4] ;  /* 0x0000a400011c7983 */ /* 0x000f280000300800 */
[----:B------:R-:W4:Y:S04]  /*21630*/  LDL.LU R24, [R1+0x54] ;  /* 0x0000540001187983 */ /* 0x000f280000300800 */
[----:B--2---:R0:W-:Y:S01]  /*21640*/  @P5 STG.E.U16 [R46.64], R53 ;  /* 0x000000352e005986 */ /* 0x0041e2000c10150a */
[----:B------:R-:W-:-:S03]  /*21650*/  ISETP.LT.AND P5, PT, R54, c[0x0][0x178], !P4 ;  /* 0x00005e0036007a0c */ /* 0x000fc600067a1270 */
[----:B------:R1:W-:Y:S01]  /*21660*/  @P6 STG.E.U16 [R48.64], R20 ;  /* 0x0000001430006986 */ /* 0x0003e2000c10150a */
[----:B------:R-:W-:-:S03]  /*21670*/  ISETP.LT.AND P6, PT, R52, c[0x0][0x178], !P4 ;  /* 0x00005e0034007a0c */ /* 0x000fc600067c1270 */
[----:B------:R2:W-:Y:S01]  /*21680*/  @P0 STG.E.U16 [R44.64], R16 ;  /* 0x000000102c000986 */ /* 0x0005e2000c10150a */
[----:B0-----:R-:W-:Y:S01]  /*21690*/  IMAD.WIDE R46, R4, 0x2, R60 ;  /* 0x00000002042e7825 */ /* 0x001fe200078e023c */
[----:B------:R-:W-:-:S03]  /*216a0*/  PRMT R4, R53, 0x7632, R4 ;  /* 0x0000763235047816 */ /* 0x000fc60000000004 */
[----:B-1----:R-:W-:Y:S01]  /*216b0*/  IMAD.WIDE R48, R0, 0x2, R2 ;  /* 0x0000000200307825 */ /* 0x002fe200078e0202 */
[----:B------:R-:W-:-:S03]  /*216c0*/  PRMT R20, R20, 0x7632, R20 ;  /* 0x0000763214147816 */ /* 0x000fc60000000014 */
[----:B--2---:R-:W-:Y:S01]  /*216d0*/  IMAD.WIDE R44, R0, 0x2, R56 ;  /* 0x00000002002c7825 */ /* 0x004fe200078e0238 */
[----:B---3--:R-:W-:Y:S04]  /*216e0*/  @P3 STG.E.U16 [R46.64], R40 ;  /* 0x000000282e003986 */ /* 0x008fe8000c10150a */
[----:B------:R-:W-:Y:S04]  /*216f0*/  @P5 STG.E.U16 [R48.64], R4 ;  /* 0x0000000430005986 */ /* 0x000fe8000c10150a */
[----:B------:R0:W-:Y:S04]  /*21700*/  @P6 STG.E.U16 [R44.64], R20 ;  /* 0x000000142c006986 */ /* 0x0001e8000c10150a */
[----:B0-----:R-:W2:Y:S04]  /*21710*/  LDL.LU R20, [R1+0xc7c] ;  /* 0x000c7c0001147983 */ /* 0x001ea80000300800 */
[----:B------:R-:W3:Y:S01]  /*21720*/  LDL.LU R55, [R1+0x94] ;  /* 0x0000940001377983 */ /* 0x000ee20000300800 */
[----:B------:R-:W-:-:S02]  /*21730*/  ISETP.LT.AND P3, PT, R23, c[0x0][0x178], !P4 ;  /* 0x00005e0017007a0c */ /* 0x000fc40006761270 */
[----:B------:R-:W-:Y:S02]  /*21740*/  ISETP.LT.AND P4, PT, R19, c[0x0][0x178], !P4 ;  /* 0x00005e0013007a0c */ /* 0x000fe40006781270 */
[----:B------:R-:W-:Y:S01]  /*21750*/  ISETP.LT.AND P5, PT, R54, c[0x0][0x178], !P1 ;  /* 0x00005e0036007a0c */ /* 0x000fe20004fa1270 */
[----:B------:R-:W-:Y:S01]  /*21760*/  IMAD.WIDE R44, R0, 0x2, R58 ;  /* 0x00000002002c7825 */ /* 0x000fe200078e023a */
[----:B------:R-:W-:Y:S01]  /*21770*/  ISETP.LT.AND P6, PT, R52, c[0x0][0x178], !P1 ;  /* 0x00005e0034007a0c */ /* 0x000fe20004fc1270 */
[----:B------:R-:W3:Y:S01]  /*21780*/  LDL.LU R53, [R1+0x34] ;  /* 0x0000340001357983 */ /* 0x000ee20000300800 */
[C---:B------:R-:W-:Y:S01]  /*21790*/  IADD3 R4, R0.reuse, c[0x0][0x198], RZ ;  /* 0x0000660000047a10 */ /* 0x040fe20007ffe0ff */
[----:B------:R-:W-:Y:S01]  /*217a0*/  IMAD.WIDE R46, R0, 0x2, R60 ;  /* 0x00000002002e7825 */ /* 0x000fe200078e023c */
[----:B------:R-:W-:Y:S02]  /*217b0*/  PRMT R16, R16, 0x7632, R16 ;  /* 0x0000763210107816 */ /* 0x000fe40000000010 */
[----:B------:R-:W-:Y:S01]  /*217c0*/  PRMT R40, R40, 0x7632, R40 ;  /* 0x0000763228287816 */ /* 0x000fe20000000028 */
[----:B------:R-:W-:-:S02]  /*217d0*/  IMAD.WIDE R48, R4, 0x2, R2 ;  /* 0x0000000204307825 */ /* 0x000fc400078e0202 */
[----:B------:R0:W-:Y:S01]  /*217e0*/  @P3 STG.E.U16 [R44.64], R16 ;  /* 0x000000102c003986 */ /* 0x0001e2000c10150a */
[----:B------:R-:W-:-:S03]  /*217f0*/  ISETP.LT.AND P3, PT, R19, c[0x0][0x178], !P1 ;  /* 0x00005e0013007a0c */ /* 0x000fc60004f61270 */
[----:B------:R1:W-:Y:S01]  /*21800*/  @P4 STG.E.U16 [R46.64], R40 ;  /* 0x000000282e004986 */ /* 0x0003e2000c10150a */
[----:B------:R-:W-:Y:S01]  /*21810*/  ISETP.LT.AND P4, PT, R23, c[0x0][0x178], !P1 ;  /* 0x00005e0017007a0c */ /* 0x000fe20004f81270 */
[----:B0-----:R-:W-:-:S04]  /*21820*/  IMAD.WIDE R44, R4, 0x2, R58 ;  /* 0x00000002042c7825 */ /* 0x001fc800078e023a */
[----:B-1----:R-:W-:Y:S01]  /*21830*/  IMAD.WIDE R46, R4, 0x2, R60 ;  /* 0x00000002042e7825 */ /* 0x002fe200078e023c */
[----:B------:R-:W-:-:S03]  /*21840*/  ISETP.GE.AND P2, PT, R50, c[0x0][0x17c], PT ;  /* 0x00005f0032007a0c */ /* 0x000fc60003f46270 */
[----:B------:R-:W-:Y:S01]  /*21850*/  IMAD.WIDE R50, R4, 0x2, R56 ;  /* 0x0000000204327825 */ /* 0x000fe200078e0238 */
[----:B----4-:R-:W-:Y:S02]  /*21860*/  ISETP.GE.AND P0, PT, R36, c[0x0][0x17c], PT ;  /* 0x00005f0024007a0c */ /* 0x010fe40003f06270 */
[----:B------:R-:W-:Y:S01]  /*21870*/  IADD3 R36, R4, c[0x0][0x198], RZ ;  /* 0x0000660004247a10 */ /* 0x000fe20007ffe0ff */
[----:B------:R0:W-:Y:S01]  /*21880*/  @P5 STG.E.U16 [R48.64], R28 ;  /* 0x0000001c30005986 */ /* 0x0001e2000c10150a */
[----:B------:R-:W-:-:S03]  /*21890*/  ISETP.LT.AND P5, PT, R52, c[0x0][0x178], !P2 ;  /* 0x00005e0034007a0c */ /* 0x000fc600057a1270 */
[----:B------:R1:W-:Y:S01]  /*218a0*/  @P6 STG.E.U16 [R50.64], R24 ;  /* 0x0000001832006986 */ /* 0x0003e2000c10150a */
[----:B------:R-:W-:Y:S02]  /*218b0*/  ISETP.LT.AND P6, PT, R54, c[0x0][0x178], !P2 ;  /* 0x00005e0036007a0c */ /* 0x000fe400057c1270 */
[----:B------:R-:W-:Y:S01]  /*218c0*/  PRMT R0, R28, 0x7632, R0 ;  /* 0x000076321c007816 */ /* 0x000fe20000000000 */
[----:B------:R-:W-:Y:S01]  /*218d0*/  @P4 STG.E.U16 [R44.64], R25 ;  /* 0x000000192c004986 */ /* 0x000fe2000c10150a */
[----:B------:R-:W-:Y:S02]  /*218e0*/  PRMT R8, R24, 0x7632, R8 ;  /* 0x0000763218087816 */ /* 0x000fe40000000008 */
[----:B------:R-:W-:Y:S01]  /*218f0*/  ISETP.LT.AND P4, PT, R23, c[0x0][0x178], !P2 ;  /* 0x00005e0017007a0c */ /* 0x000fe20005781270 */
[----:B0-----:R-:W-:Y:S01]  /*21900*/  IMAD.WIDE R48, R36, 0x2, R2 ;  /* 0x0000000224307825 */ /* 0x001fe200078e0202 */
[----:B------:R-:W-:Y:S01]  /*21910*/  @P3 STG.E.U16 [R46.64], R37 ;  /* 0x000000252e003986 */ /* 0x000fe2000c10150a */
[----:B------:R-:W-:-:S02]  /*21920*/  ISETP.GE.AND P1, PT, R12, c[0x0][0x17c], PT ;  /* 0x00005f000c007a0c */ /* 0x000fc40003f26270 */
[----:B-1----:R-:W-:Y:S01]  /*21930*/  IMAD.WIDE R50, R36, 0x2, R56 ;  /* 0x0000000224327825 */ /* 0x002fe200078e0238 */
[----:B------:R-:W-:Y:S01]  /*21940*/  ISETP.LT.AND P3, PT, R19, c[0x0][0x178], !P2 ;  /* 0x00005e0013007a0c */ /* 0x000fe20005761270 */
[----:B------:R-:W4:Y:S04]  /*21950*/  LDL.LU R12, [R1+0xc80] ;  /* 0x000c8000010c7983 */ /* 0x000f280000300800 */
[----:B------:R0:W-:Y:S04]  /*21960*/  @P6 STG.E.U16 [R48.64], R0 ;  /* 0x0000000030006986 */ /* 0x0001e8000c10150a */
[----:B------:R1:W-:Y:S01]  /*21970*/  @P5 STG.E.U16 [R50.64], R8 ;  /* 0x0000000832005986 */ /* 0x0003e2000c10150a */
[----:B------:R-:W-:-:S02]  /*21980*/  ISETP.LT.AND P5, PT, R54, c[0x0][0x178], !P0 ;  /* 0x00005e0036007a0c */ /* 0x000fc400047a1270 */
[----:B------:R-:W-:Y:S02]  /*21990*/  PRMT R4, R37, 0x7632, R4 ;  /* 0x0000763225047816 */ /* 0x000fe40000000004 */
[C---:B0-----:R-:W-:Y:S02]  /*219a0*/  IADD3 R0, R36.reuse, c[0x0][0x198], RZ ;  /* 0x0000660024007a10 */ /* 0x041fe40007ffe0ff */
[----:B-1----:R-:W-:Y:S01]  /*219b0*/  PRMT R8, R25, 0x7632, R8 ;  /* 0x0000763219087816 */ /* 0x002fe20000000008 */
[----:B------:R-:W-:-:S04]  /*219c0*/  IMAD.WIDE R24, R36, 0x2, R58 ;  /* 0x0000000224187825 */ /* 0x000fc800078e023a */
[----:B------:R-:W-:Y:S01]  /*219d0*/  IMAD.WIDE R36, R36, 0x2, R60 ;  /* 0x0000000224247825 */ /* 0x000fe200078e023c */
[----:B------:R0:W-:Y:S04]  /*219e0*/  @P4 STG.E.U16 [R24.64], R8 ;  /* 0x0000000818004986 */ /* 0x0001e8000c10150a */
[----:B------:R-:W-:Y:S01]  /*219f0*/  @P3 STG.E.U16 [R36.64], R4 ;  /* 0x0000000424003986 */ /* 0x000fe2000c10150a */
[----:B0-----:R-:W-:Y:S01]  /*21a00*/  IMAD.WIDE R24, R0, 0x2, R2 ;  /* 0x0000000200187825 */ /* 0x001fe200078e0202 */
[----:B--2---:R-:W-:Y:S02]  /*21a10*/  ISETP.GE.AND P2, PT, R20, c[0x0][0x17c], PT ;  /* 0x00005f0014007a0c */ /* 0x004fe40003f46270 */
[----:B------:R-:W2:Y:S01]  /*21a20*/  LDL.LU R20, [R1+0xc84] ;  /* 0x000c840001147983 */ /* 0x000ea20000300800 */
[----:B---3--:R-:W-:-:S03]  /*21a30*/  PRMT R8, R55, 0x7632, R8 ;  /* 0x0000763237087816 */ /* 0x008fc60000000008 */
[----:B------:R0:W-:Y:S04]  /*21a40*/  @P5 STG.E.U16 [R24.64], R55 ;  /* 0x0000003718005986 */ /* 0x0001e8000c10150a */
[----:B0-----:R-:W3:Y:S04]  /*21a50*/  LDL.LU R55, [R1+0x84] ;  /* 0x0000840001377983 */ /* 0x001ee80000300800 */
[----:B------:R-:W3:Y:S04]  /*21a60*/  LDL.LU R40, [R1+0xc88] ;  /* 0x000c880001287983 */ /* 0x000ee80000300800 */
[----:B------:R-:W3:Y:S01]  /*21a70*/  LDL.LU R32, [R1+0xc8c] ;  /* 0x000c8c0001207983 */ /* 0x000ee20000300800 */
[----:B------:R-:W-:-:S02]  /*21a80*/  ISETP.LT.AND P6, PT, R52, c[0x0][0x178], !P0 ;  /* 0x00005e0034007a0c */ /* 0x000fc400047c1270 */
[----:B------:R-:W-:Y:S01]  /*21a90*/  ISETP.LT.AND P4, PT, R23, c[0x0][0x178], !P0 ;  /* 0x00005e0017007a0c */ /* 0x000fe20004781270 */
[----:B------:R-:W-:Y:S01]  /*21aa0*/  IMAD.WIDE R44, R0, 0x2, R56 ;  /* 0x00000002002c7825 */ /* 0x000fe200078e0238 */
[----:B------:R-:W-:Y:S02]  /*21ab0*/  ISETP.LT.AND P0, PT, R19, c[0x0][0x178], !P0 ;  /* 0x00005e0013007a0c */ /* 0x000fe40004701270 */
[----:B------:R-:W-:Y:S01]  /*21ac0*/  ISETP.LT.AND P3, PT, R54, c[0x0][0x178], !P1 ;  /* 0x00005e0036007a0c */ /* 0x000fe20004f61270 */
[C---:B------:R-:W-:Y:S01]  /*21ad0*/  IMAD.WIDE R24, R0.reuse, 0x2, R58 ;  /* 0x0000000200187825 */ /* 0x040fe200078e023a */
[----:B------:R-:W-:-:S03]  /*21ae0*/  IADD3 R4, R0, c[0x0][0x198], RZ ;  /* 0x0000660000047a10 */ /* 0x000fc60007ffe0ff */
[----:B------:R-:W-:Y:S02]  /*21af0*/  IMAD.WIDE R36, R0, 0x2, R60 ;  /* 0x0000000200247825 */ /* 0x000fe400078e023c */
[----:B------:R0:W-:Y:S01]  /*21b00*/  @P6 STG.E.U16 [R44.64], R53 ;  /* 0x000000352c006986 */ /* 0x0001e2000c10150a */
[----:B------:R-:W-:-:S03]  /*21b10*/  ISETP.LT.AND P6, PT, R52, c[0x0][0x178], !P1 ;  /* 0x00005e0034007a0c */ /* 0x000fc60004fc1270 */
[----:B------:R1:W-:Y:S01]  /*21b20*/  @P4 STG.E.U16 [R24.64], R13 ;  /* 0x0000000d18004986 */ /* 0x0003e2000c10150a */
[----:B------:R-:W-:-:S03]  /*21b30*/  ISETP.LT.AND P4, PT, R23, c[0x0][0x178], !P1 ;  /* 0x00005e0017007a0c */ /* 0x000fc60004f81270 */
[----:B------:R-:W-:Y:S01]  /*21b40*/  @P0 STG.E.U16 [R36.64], R29 ;  /* 0x0000001d24000986 */ /* 0x000fe2000c10150a */
[----:B0-----:R-:W-:Y:S01]  /*21b50*/  IMAD.WIDE R44, R4, 0x2, R2 ;  /* 0x00000002042c7825 */ /* 0x001fe200078e0202 */
[----:B------:R-:W-:-:S03]  /*21b60*/  PRMT R0, R53, 0x7632, R0 ;  /* 0x0000763235007816 */ /* 0x000fc60000000000 */
[----:B-1----:R-:W-:Y:S01]  /*21b70*/  IMAD.WIDE R24, R4, 0x2, R56 ;  /* 0x0000000204187825 */ /* 0x002fe200078e0238 */
[----:B------:R0:W-:Y:S01]  /*21b80*/  @P3 STG.E.U16 [R44.64], R8 ;  /* 0x000000082c003986 */ /* 0x0001e2000c10150a */
[----:B------:R-:W-:Y:S02]  /*21b90*/  ISETP.LT.AND P1, PT, R19, c[0x0][0x178], !P1 ;  /* 0x00005e0013007a0c */ /* 0x000fe40004f21270 */
[----:B------:R-:W-:Y:S01]  /*21ba0*/  ISETP.LT.AND P3, PT, R54, c[0x0][0x178], !P2 ;  /* 0x00005e0036007a0c */ /* 0x000fe20005761270 */
[----:B------:R1:W-:Y:S01]  /*21bb0*/  @P6 STG.E.U16 [R24.64], R0 ;  /* 0x0000000018006986 */ /* 0x0003e2000c10150a */
[----:B------:R-:W-:Y:S02]  /*21bc0*/  ISETP.LT.AND P6, PT, R52, c[0x0][0x178], !P2 ;  /* 0x00005e0034007a0c */ /* 0x000fe400057c1270 */
[----:B0-----:R-:W-:Y:S02]  /*21bd0*/  PRMT R8, R13, 0x7632, R8 ;  /* 0x000076320d087816 */ /* 0x001fe40000000008 */
[----:B-1----:R-:W-:-:S05]  /*21be0*/  IADD3 R0, R4, c[0x0][0x198], RZ ;  /* 0x0000660004007a10 */ /* 0x002fca0007ffe0ff */
[----:B------:R-:W-:Y:S01]  /*21bf0*/  IMAD.WIDE R24, R0, 0x2, R2 ;  /* 0x0000000200187825 */ /* 0x000fe200078e0202 */
[----:B----4-:R-:W-:-:S03]  /*21c00*/  ISETP.GE.AND P5, PT, R12, c[0x0][0x17c], PT ;  /* 0x00005f000c007a0c */ /* 0x010fc60003fa6270 */
[----:B------:R-:W-:-:S05]  /*21c10*/  IMAD.WIDE R12, R4, 0x2, R58 ;  /* 0x00000002040c7825 */ /* 0x000fca00078e023a */
[----:B------:R0:W-:Y:S01]  /*21c20*/  @P4 STG.E.U16 [R12.64], R8 ;  /* 0x000000080c004986 */ /* 0x0001e2000c10150a */
[----:B------:R-:W-:Y:S02]  /*21c30*/  ISETP.LT.AND P4, PT, R23, c[0x0][0x178], !P2 ;  /* 0x00005e0017007a0c */ /* 0x000fe40005781270 */
[----:B------:R-:W-:Y:S02]  /*21c40*/  ISETP.LT.AND P2, PT, R19, c[0x0][0x178], !P2 ;  /* 0x00005e0013007a0c */ /* 0x000fe40005741270 */
[----:B0-----:R-:W-:Y:S01]  /*21c50*/  PRMT R8, R29, 0x7632, R8 ;  /* 0x000076321d087816 */ /* 0x001fe20000000008 */
[----:B------:R-:W-:-:S04]  /*21c60*/  IMAD.WIDE R12, R4, 0x2, R60 ;  /* 0x00000002040c7825 */ /* 0x000fc800078e023c */
[C---:B------:R-:W-:Y:S01]  /*21c70*/  IMAD.WIDE R28, R0.reuse, 0x2, R56 ;  /* 0x00000002001c7825 */ /* 0x040fe200078e0238 */
[----:B------:R0:W-:Y:S03]  /*21c80*/  @P1 STG.E.U16 [R12.64], R8 ;  /* 0x000000080c001986 */ /* 0x0001e6000c10150a */
[----:B0-----:R-:W-:Y:S01]  /*21c90*/  IMAD.WIDE R12, R0, 0x2, R58 ;  /* 0x00000002000c7825 */ /* 0x001fe200078e023a */
[----:B--2---:R-:W-:Y:S02]  /*21ca0*/  ISETP.GE.AND P0, PT, R20, c[0x0][0x17c], PT ;  /* 0x00005f0014007a0c */ /* 0x004fe40003f06270 */
[----:B------:R-:W2:Y:S04]  /*21cb0*/  LDL.LU R20, [R1+0xc90] ;  /* 0x000c900001147983 */ /* 0x000ea80000300800 */
[----:B------:R-:W4:Y:S04]  /*21cc0*/  LDL.LU R53, [R1+0x74] ;  /* 0x0000740001357983 */ /* 0x000f280000300800 */
[----:B---3--:R0:W-:Y:S04]  /*21cd0*/  @P3 STG.E.U16 [R24.64], R55 ;  /* 0x0000003718003986 */ /* 0x0081e8000c10150a */
[----:B------:R-:W-:Y:S04]  /*21ce0*/  @P6 STG.E.U16 [R28.64], R9 ;  /* 0x000000091c006986 */ /* 0x000fe8000c10150a */
[----:B------:R1:W-:Y:S01]  /*21cf0*/  @P4 STG.E.U16 [R12.64], R5 ;  /* 0x000000050c004986 */ /* 0x0003e2000c10150a */
[----:B0-----:R-:W-:-:S05]  /*21d00*/  IMAD.WIDE R24, R0, 0x2, R60 ;  /* 0x0000000200187825 */ /* 0x001fca00078e023c */
[----:B------:R-:W-:Y:S01]  /*21d10*/  @P2 STG.E.U16 [R24.64], R33 ;  /* 0x0000002118002986 */ /* 0x000fe2000c10150a */
[----:B------:R-:W-:-:S03]  /*21d20*/  ISETP.GE.AND P2, PT, R32, c[0x0][0x17c], PT ;  /* 0x00005f0020007a0c */ /* 0x000fc60003f46270 */
[----:B------:R-:W3:Y:S01]  /*21d30*/  LDL.LU R32, [R1+0xca0] ;  /* 0x000ca00001207983 */ /* 0x000ee20000300800 */
[----:B------:R-:W-:Y:S02]  /*21d40*/  ISETP.LT.AND P3, PT, R54, c[0x0][0x178], !P5 ;  /* 0x00005e0036007a0c */ /* 0x000fe40006f61270 */
[----:B------:R-:W-:Y:S02]  /*21d50*/  ISETP.LT.AND P6, PT, R52, c[0x0][0x178], !P5 ;  /* 0x00005e0034007a0c */ /* 0x000fe40006fc1270 */
[----:B------:R-:W-:Y:S02]  /*21d60*/  IADD3 R4, R0, c[0x0][0x198], RZ ;  /* 0x0000660000047a10 */ /* 0x000fe40007ffe0ff */
[----:B------:R-:W-:Y:S02]  /*21d70*/  PRMT R0, R55, 0x7632, R0 ;  /* 0x0000763237007816 */ /* 0x000fe40000000000 */
[----:B-1----:R-:W-:Y:S01]  /*21d80*/  PRMT R5, R9, 0x7632, R5 ;  /* 0x0000763209057816 */ /* 0x002fe20000000005 */
[----:B------:R-:W-:Y:S01]  /*21d90*/  IMAD.WIDE R28, R4, 0x2, R2 ;  /* 0x00000002041c7825 */ /* 0x000fe200078e0202 */
[----:B------:R-:W-:Y:S01]  /*21da0*/  ISETP.LT.AND P4, PT, R54, c[0x0][0x178], !P0 ;  /* 0x00005e0036007a0c */ /* 0x000fe20004781270 */
[----:B------:R-:W3:Y:S02]  /*21db0*/  LDL.LU R55, [R1+0xa8] ;  /* 0x0000a80001377983 */ /* 0x000ee40000300800 */
[----:B------:R-:W-:-:S02]  /*21dc0*/  IMAD.WIDE R8, R4, 0x2, R56 ;  /* 0x0000000204087825 */ /* 0x000fc400078e0238 */
[----:B------:R0:W-:Y:S01]  /*21dd0*/  @P3 STG.E.U16 [R28.64], R0 ;  /* 0x000000001c003986 */ /* 0x0001e2000c10150a */
[----:B------:R-:W-:Y:S02]  /*21de0*/  ISETP.LT.AND P3, PT, R23, c[0x0][0x178], !P5 ;  /* 0x00005e0017007a0c */ /* 0x000fe40006f61270 */
[----:B------:R-:W-:Y:S01]  /*21df0*/  ISETP.LT.AND P5, PT, R19, c[0x0][0x178], !P5 ;  /* 0x00005e0013007a0c */ /* 0x000fe20006fa1270 */
[----:B------:R1:W-:Y:S01]  /*21e00*/  @P6 STG.E.U16 [R8.64], R5 ;  /* 0x0000000508006986 */ /* 0x0003e2000c10150a */
[----:B------:R-:W-:Y:S02]  /*21e10*/  ISETP.LT.AND P6, PT, R52, c[0x0][0x178], !P0 ;  /* 0x00005e0034007a0c */ /* 0x000fe400047c1270 */
[----:B------:R-:W-:Y:S02]  /*21e20*/  PRMT R16, R5, 0x7632, R16 ;  /* 0x0000763205107816 */ /* 0x000fe40000000010 */
[C---:B0-----:R-:W-:Y:S02]  /*21e30*/  IADD3 R0, R4.reuse, c[0x0][0x198], RZ ;  /* 0x0000660004007a10 */ /* 0x041fe40007ffe0ff */
[----:B------:R-:W-:Y:S01]  /*21e40*/  PRMT R33, R33, 0x7632, R33 ;  /* 0x0000763221217816 */ /* 0x000fe20000000021 */
[----:B-1----:R-:W-:-:S04]  /*21e50*/  IMAD.WIDE R8, R4, 0x2, R58 ;  /* 0x0000000204087825 */ /* 0x002fc800078e023a */
[----:B------:R-:W-:Y:S01]  /*21e60*/  IMAD.WIDE R4, R4, 0x2, R60 ;  /* 0x0000000204047825 */ /* 0x000fe200078e023c */
[----:B------:R-:W-:Y:S03]  /*21e70*/  @P3 STG.E.U16 [R8.64], R16 ;  /* 0x0000001008003986 */ /* 0x000fe6000c10150a */
[C---:B------:R-:W-:Y:S01]  /*21e80*/  IMAD.WIDE R12, R0.reuse, 0x2, R2 ;  /* 0x00000002000c7825 */ /* 0x040fe200078e0202 */
[----:B------:R0:W-:Y:S03]  /*21e90*/  @P5 STG.E.U16 [R4.64], R33 ;  /* 0x0000002104005986 */ /* 0x0001e6000c10150a */
[----:B------:R-:W-:Y:S01]  /*21ea0*/  IMAD.WIDE R24, R0, 0x2, R56 ;  /* 0x0000000200187825 */ /* 0x000fe200078e0238 */
[----:B------:R-:W-:Y:S02]  /*21eb0*/  ISETP.GE.AND P1, PT, R40, c[0x0][0x17c], PT ;  /* 0x00005f0028007a0c */ /* 0x000fe40003f26270 */
[----:B------:R-:W-:Y:S01]  /*21ec0*/  ISETP.LT.AND P3, PT, R19, c[0x0][0x178], !P0 ;  /* 0x00005e0013007a0c */ /* 0x000fe20004761270 */
[----:B0-----:R-:W3:Y:S01]  /*21ed0*/  LDL.LU R33, [R1+0xca8] ;  /* 0x000ca80001217983 */ /* 0x001ee20000300800 */
[----:B------:R-:W-:-:S02]  /*21ee0*/  ISETP.LT.AND P5, PT, R52, c[0x0][0x178], !P1 ;  /* 0x00005e0034007a0c */ /* 0x000fc40004fa1270 */
[C---:B------:R-:W-:Y:S01]  /*21ef0*/  IADD3 R16, R0.reuse, c[0x0][0x198], RZ ;  /* 0x0000660000107a10 */ /* 0x040fe20007ffe0ff */
[----:B------:R-:W-:-:S04]  /*21f00*/  IMAD.WIDE R4, R0, 0x2, R58 ;  /* 0x0000000200047825 */ /* 0x000fc800078e023a */
[----:B------:R-:W-:Y:S01]  /*21f10*/  IMAD.WIDE R8, R0, 0x2, R60 ;  /* 0x0000000200087825 */ /* 0x000fe200078e023c */
[----:B----4-:R-:W-:Y:S04]  /*21f20*/  @P4 STG.E.U16 [R12.64], R53 ;  /* 0x000000350c004986 */ /* 0x010fe8000c10150a */
[----:B------:R0:W-:Y:S01]  /*21f30*/  @P6 STG.E.U16 [R24.64], R21 ;  /* 0x0000001518006986 */ /* 0x0001e2000c10150a */
[----:B------:R-:W-:Y:S02]  /*21f40*/  ISETP.LT.AND P4, PT, R23, c[0x0][0x178], !P0 ;  /* 0x00005e0017007a0c */ /* 0x000fe40004781270 */
[----:B------:R-:W-:Y:S02]  /*21f50*/  ISETP.LT.AND P6, PT, R54, c[0x0][0x178], !P1 ;  /* 0x00005e0036007a0c */ /* 0x000fe40004fc1270 */
[----:B0-----:R-:W-:-:S02]  /*21f60*/  PRMT R24, R53, 0x7632, R24 ;  /* 0x0000763235187816 */ /* 0x001fc40000000018 */
[----:B------:R-:W4:Y:S01]  /*21f70*/  LDL.LU R53, [R1+0x58] ;  /* 0x0000580001357983 */ /* 0x000f220000300800 */
[----:B--2---:R-:W-:Y:S01]  /*21f80*/  ISETP.GE.AND P0, PT, R20, c[0x0][0x17c], PT ;  /* 0x00005f0014007a0c */ /* 0x004fe20003f06270 */
[----:B------:R-:W-:Y:S01]  /*21f90*/  IMAD.WIDE R12, R16, 0x2, R2 ;  /* 0x00000002100c7825 */ /* 0x000fe200078e0202 */
[----:B------:R-:W-:-:S04]  /*21fa0*/  PRMT R25, R21, 0x7632, R25 ;  /* 0x0000763215197816 */ /* 0x000fc80000000019 */
[----:B------:R-:W-:Y:S01]  /*21fb0*/  @P4 STG.E.U16 [R4.64], R17 ;  /* 0x0000001104004986 */ /* 0x000fe2000c10150a */
[----:B------:R-:W-:-:S03]  /*21fc0*/  IMAD.WIDE R20, R16, 0x2, R56 ;  /* 0x0000000210147825 */ /* 0x000fc600078e0238 */
[----:B------:R-:W-:Y:S01]  /*21fd0*/  @P3 STG.E.U16 [R8.64], R41 ;  /* 0x0000002908003986 */ /* 0x000fe2000c10150a */
[----:B------:R-:W-:-:S03]  /*21fe0*/  ISETP.LT.AND P4, PT, R23, c[0x0][0x178], !P1 ;  /* 0x00005e0017007a0c */ /* 0x000fc60004f81270 */
[----:B------:R-:W-:Y:S01]  /*21ff0*/  @P6 STG.E.U16 [R12.64], R24 ;  /* 0x000000180c006986 */ /* 0x000fe2000c10150a */
[----:B------:R-:W-:-:S03]  /*22000*/  ISETP.LT.AND P3, PT, R19, c[0x0][0x178], !P1 ;  /* 0x00005e0013007a0c */ /* 0x000fc60004f61270 */
[----:B------:R0:W-:Y:S01]  /*22010*/  @P5 STG.E.U16 [R20.64], R25 ;  /* 0x0000001914005986 */ /* 0x0001e2000c10150a */
[----:B---3--:R-:W-:-:S03]  /*22020*/  ISETP.GE.AND P1, PT, R32, c[0x0][0x17c], PT ;  /* 0x00005f0020007a0c */ /* 0x008fc60003f26270 */
[----:B0-----:R-:W2:Y:S04]  /*22030*/  LDL.LU R25, [R1+0xca4] ;  /* 0x000ca40001197983 */ /* 0x001ea80000300800 */
[----:B------:R-:W3:Y:S04]  /*22040*/  LDL.LU R21, [R1+0xc9c] ;  /* 0x000c9c0001157983 */ /* 0x000ee80000300800 */
[----:B------:R-:W2:Y:S01]  /*22050*/  LDL.LU R32, [R1+0x98] ;  /* 0x0000980001207983 */ /* 0x000ea20000300800 */
[----:B------:R-:W-:Y:S01]  /*22060*/  ISETP.LT.AND P6, PT, R54, c[0x0][0x178], !P2 ;  /* 0x00005e0036007a0c */ /* 0x000fe200057c1270 */
[----:B------:R-:W-:Y:S01]  /*22070*/  IMAD.WIDE R4, R16, 0x2, R58 ;  /* 0x0000000210047825 */ /* 0x000fe200078e023a */
[----:B------:R-:W-:-:S02]  /*22080*/  PRMT R8, R17, 0x7632, R8 ;  /* 0x0000763211087816 */ /* 0x000fc40000000008 */
[----:B------:R-:W-:Y:S02]  /*22090*/  ISETP.LT.AND P5, PT, R52, c[0x0][0x178], !P2 ;  /* 0x00005e0034007a0c */ /* 0x000fe400057a1270 */
[C---:B------:R-:W-:Y:S01]  /*220a0*/  IADD3 R0, R16.reuse, c[0x0][0x198], RZ ;  /* 0x0000660010007a10 */ /* 0x040fe20007ffe0ff */
[----:B------:R-:W-:Y:S01]  /*220b0*/  IMAD.WIDE R16, R16, 0x2, R60 ;  /* 0x0000000210107825 */ /* 0x000fe200078e023c */
[----:B------:R-:W-:Y:S01]  /*220c0*/  PRMT R41, R41, 0x7632, R41 ;  /* 0x0000763229297816 */ /* 0x000fe20000000029 */
[----:B------:R0:W-:Y:S01]  /*220d0*/  @P4 STG.E.U16 [R4.64], R8 ;  /* 0x0000000804004986 */ /* 0x0001e2000c10150a */
[----:B------:R-:W-:Y:S02]  /*220e0*/  ISETP.LT.AND P4, PT, R23, c[0x0][0x178], !P2 ;  /* 0x00005e0017007a0c */ /* 0x000fe40005781270 */
[----:B------:R-:W-:Y:S01]  /*220f0*/  ISETP.LT.AND P2, PT, R19, c[0x0][0x178], !P2 ;  /* 0x00005e0013007a0c */ /* 0x000fe20005741270 */
[----:B------:R1:W-:Y:S01]  /*22100*/  @P3 STG.E.U16 [R16.64], R41 ;  /* 0x0000002910003986 */ /* 0x0003e2000c10150a */
[----:B------:R-:W-:Y:S01]  /*22110*/  ISETP.LT.AND P3, PT, R54, c[0x0][0x178], !P0 ;  /* 0x00005e0036007a0c */ /* 0x000fe20004761270 */
[----:B0-----:R-:W-:-:S04]  /*22120*/  IMAD.WIDE R4, R0, 0x2, R2 ;  /* 0x0000000200047825 */ /* 0x001fc800078e0202 */
[C---:B------:R-:W-:Y:S01]  /*22130*/  IMAD.WIDE R8, R0.reuse, 0x2, R56 ;  /* 0x0000000200087825 */ /* 0x040fe200078e0238 */
[----:B------:R0:W-:Y:S01]  /*22140*/  @P6 STG.E.U16 [R4.64], R55 ;  /* 0x0000003704006986 */ /* 0x0001e2000c10150a */
[----:B-1----:R-:W-:Y:S02]  /*22150*/  IADD3 R16, R0, c[0x0][0x198], RZ ;  /* 0x0000660000107a10 */ /* 0x002fe40007ffe0ff */
[----:B------:R-:W-:-:S03]  /*22160*/  PRMT R17, R55, 0x7632, R17 ;  /* 0x0000763237117816 */ /* 0x000fc60000000011 */
[----:B------:R-:W-:Y:S01]  /*22170*/  IMAD.WIDE R12, R16, 0x2, R2 ;  /* 0x00000002100c7825 */ /* 0x000fe200078e0202 */
[----:B0-----:R-:W3:Y:S03]  /*22180*/  LDL.LU R55, [R1+0x38] ;  /* 0x0000380001377983 */ /* 0x001ee60000300800 */
[----:B------:R-:W-:Y:S01]  /*22190*/  IMAD.WIDE R4, R0, 0x2, R58 ;  /* 0x0000000200047825 */ /* 0x000fe200078e023a */
[----:B------:R-:W-:Y:S01]  /*221a0*/  ISETP.LT.AND P6, PT, R23, c[0x0][0x178], !P0 ;  /* 0x00005e0017007a0c */ /* 0x000fe200047c1270 */
[----:B----4-:R0:W-:Y:S01]  /*221b0*/  @P5 STG.E.U16 [R8.64], R53 ;  /* 0x0000003508005986 */ /* 0x0101e2000c10150a */
[----:B------:R-:W-:-:S03]  /*221c0*/  ISETP.LT.AND P5, PT, R52, c[0x0][0x178], !P0 ;  /* 0x00005e0034007a0c */ /* 0x000fc600047a1270 */
[----:B------:R1:W-:Y:S01]  /*221d0*/  @P4 STG.E.U16 [R4.64], R26 ;  /* 0x0000001a04004986 */ /* 0x0003e2000c10150a */
[----:B0-----:R-:W-:Y:S01]  /*221e0*/  IMAD.WIDE R8, R0, 0x2, R60 ;  /* 0x0000000200087825 */ /* 0x001fe200078e023c */
[----:B------:R-:W-:-:S04]  /*221f0*/  PRMT R0, R53, 0x7632, R0 ;  /* 0x0000763235007816 */ /* 0x000fc80000000000 */
[----:B------:R0:W-:Y:S01]  /*22200*/  @P2 STG.E.U16 [R8.64], R38 ;  /* 0x0000002608002986 */ /* 0x0001e2000c10150a */
[----:B------:R-:W-:-:S03]  /*22210*/  ISETP.LT.AND P2, PT, R19, c[0x0][0x178], !P0 ;  /* 0x00005e0013007a0c */ /* 0x000fc60004741270 */
[----:B------:R4:W-:Y:S01]  /*22220*/  @P3 STG.E.U16 [R12.64], R17 ;  /* 0x000000110c003986 */ /* 0x0009e2000c10150a */
[----:B------:R-:W-:Y:S01]  /*22230*/  ISETP.LT.AND P3, PT, R54, c[0x0][0x178], !P1 ;  /* 0x00005e0036007a0c */ /* 0x000fe20004f61270 */
[----:B-1----:R-:W-:-:S05]  /*22240*/  IMAD.WIDE R4, R16, 0x2, R56 ;  /* 0x0000000210047825 */ /* 0x002fca00078e0238 */
[----:B------:R1:W-:Y:S01]  /*22250*/  @P5 STG.E.U16 [R4.64], R0 ;  /* 0x0000000004005986 */ /* 0x0003e2000c10150a */
[C---:B0-----:R-:W-:Y:S01]  /*22260*/  IMAD.WIDE R8, R16.reuse, 0x2, R58 ;  /* 0x0000000210087825 */ /* 0x041fe200078e023a */
[----:B----4-:R-:W-:-:S03]  /*22270*/  IADD3 R12, R16, c[0x0][0x198], RZ ;  /* 0x00006600100c7a10 */ /* 0x010fc60007ffe0ff */
[----:B------:R-:W-:Y:S01]  /*22280*/  IMAD.WIDE R16, R16, 0x2, R60 ;  /* 0x0000000210107825 */ /* 0x000fe200078e023c */
[----:B------:R-:W-:Y:S02]  /*22290*/  PRMT R13, R26, 0x7632, R13 ;  /* 0x000076321a0d7816 */ /* 0x000fe4000000000d */
[----:B------:R-:W-:Y:S01]  /*222a0*/  PRMT R38, R38, 0x7632, R38 ;  /* 0x0000763226267816 */ /* 0x000fe20000000026 */
[----:B-1----:R-:W-:Y:S01]  /*222b0*/  IMAD.WIDE R4, R12, 0x2, R2 ;  /* 0x000000020c047825 */ /* 0x002fe200078e0202 */
[----:B--2---:R-:W-:Y:S01]  /*222c0*/  ISETP.GE.AND P0, PT, R25, c[0x0][0x17c], PT ;  /* 0x00005f0019007a0c */ /* 0x004fe20003f06270 */
[----:B------:R-:W-:Y:S01]  /*222d0*/  @P6 STG.E.U16 [R8.64], R13 ;  /* 0x0000000d08006986 */ /* 0x000fe2000c10150a */
[----:B------:R-:W-:-:S03]  /*222e0*/  PRMT R20, R32, 0x7632, R20 ;  /* 0x0000763220147816 */ /* 0x000fc60000000014 */
[----:B------:R-:W2:Y:S04]  /*222f0*/  LDL.LU R25, [R1+0xcb0] ;  /* 0x000cb00001197983 */ /* 0x000ea80000300800 */
[----:B------:R-:W-:Y:S04]  /*22300*/  @P2 STG.E.U16 [R16.64], R38 ;  /* 0x0000002610002986 */ /* 0x000fe8000c10150a */
[----:B------:R0:W-:Y:S04]  /*22310*/  @P3 STG.E.U16 [R4.64], R32 ;  /* 0x0000002004003986 */ /* 0x0001e8000c10150a */
[----:B------:R-:W4:Y:S04]  /*22320*/  LDL.LU R53, [R1+0x88] ;  /* 0x0000880001357983 */ /* 0x000f280000300800 */
[----:B0-----:R-:W2:Y:S01]  /*22330*/  LDL.LU R32, [R1+0xcac] ;  /* 0x000cac0001207983 */ /* 0x001ea20000300800 */
[----:B------:R-:W-:-:S02]  /*22340*/  ISETP.GE.AND P4, PT, R33, c[0x0][0x17c], PT ;  /* 0x00005f0021007a0c */ /* 0x000fc40003f86270 */
[----:B------:R-:W-:Y:S02]  /*22350*/  ISETP.LT.AND P5, PT, R52, c[0x0][0x178], !P1 ;  /* 0x00005e0034007a0c */ /* 0x000fe40004fa1270 */
[----:B------:R-:W-:Y:S02]  /*22360*/  ISETP.LT.AND P6, PT, R23, c[0x0][0x178], !P1 ;  /* 0x00005e0017007a0c */ /* 0x000fe40004fc1270 */
[C---:B------:R-:W-:Y:S01]  /*22370*/  IADD3 R0, R12.reuse, c[0x0][0x198], RZ ;  /* 0x000066000c007a10 */ /* 0x040fe20007ffe0ff */
[----:B------:R-:W-:Y:S01]  /*22380*/  IMAD.WIDE R4, R12, 0x2, R56 ;  /* 0x000000020c047825 */ /* 0x000fe200078e0238 */
[----:B------:R-:W-:Y:S01]  /*22390*/  ISETP.LT.AND P1, PT, R19, c[0x0][0x178], !P1 ;  /* 0x00005e0013007a0c */ /* 0x000fe20004f21270 */
[----:B------:R-:W4:Y:S01]  /*223a0*/  LDL.LU R33, [R1+0xcbc] ;  /* 0x000cbc0001217983 */ /* 0x000f220000300800 */
[----:B------:R-:W-:Y:S01]  /*223b0*/  ISETP.LT.AND P2, PT, R54, c[0x0][0x178], !P4 ;  /* 0x00005e0036007a0c */ /* 0x000fe20006741270 */
[----:B------:R-:W-:-:S04]  /*223c0*/  IMAD.WIDE R8, R12, 0x2, R58 ;  /* 0x000000020c087825 */ /* 0x000fc800078e023a */
[----:B------:R-:W-:Y:S01]  /*223d0*/  IMAD.WIDE R12, R12, 0x2, R60 ;  /* 0x000000020c0c7825 */ /* 0x000fe200078e023c */
[----:B---3--:R-:W-:Y:S03]  /*223e0*/  @P5 STG.E.U16 [R4.64], R55 ;  /* 0x0000003704005986 */ /* 0x008fe6000c10150a */
[----:B------:R-:W-:Y:S01]  /*223f0*/  IMAD.WIDE R16, R0, 0x2, R2 ;  /* 0x0000000200107825 */ /* 0x000fe200078e0202 */
[----:B------:R-:W-:Y:S04]  /*22400*/  @P6 STG.E.U16 [R8.64], R14 ;  /* 0x0000000e08006986 */ /* 0x000fe8000c10150a */
[----:B------:R-:W-:Y:S04]  /*22410*/  @P1 STG.E.U16 [R12.64], R30 ;  /* 0x0000001e0c001986 */ /* 0x000fe8000c10150a */
[----:B------:R0:W-:Y:S01]  /*22420*/  @P2 STG.E.U16 [R16.64], R20 ;  /* 0x0000001410002986 */ /* 0x0001e2000c10150a */
[----:B------:R-:W-:-:S02]  /*22430*/  ISETP.LT.AND P1, PT, R52, c[0x0][0x178], !P4 ;  /* 0x00005e0034007a0c */ /* 0x000fc40006721270 */
[----:B------:R-:W-:Y:S02]  /*22440*/  ISETP.LT.AND P2, PT, R23, c[0x0][0x178], !P4 ;  /* 0x00005e0017007a0c */ /* 0x000fe40006741270 */
[----:B0-----:R-:W-:Y:S02]  /*22450*/  PRMT R17, R55, 0x7632, R17 ;  /* 0x0000763237117816 */ /* 0x001fe40000000011 */
[----:B------:R-:W3:Y:S01]  /*22460*/  LDL.LU R55, [R1+0x78] ;  /* 0x0000780001377983 */ /* 0x000ee20000300800 */
[----:B------:R-:W-:Y:S01]  /*22470*/  ISETP.LT.AND P4, PT, R19, c[0x0][0x178], !P4 ;  /* 0x00005e0013007a0c */ /* 0x000fe20006781270 */
[----:B------:R-:W-:Y:S01]  /*22480*/  IMAD.WIDE R12, R0, 0x2, R56 ;  /* 0x00000002000c7825 */ /* 0x000fe200078e0238 */
[----:B------:R-:W-:-:S03]  /*22490*/  PRMT R24, R14, 0x7632, R24 ;  /* 0x000076320e187816 */ /* 0x000fc60000000018 */
[----:B------:R-:W-:Y:S01]  /*224a0*/  IMAD.WIDE R8, R0, 0x2, R58 ;  /* 0x0000000200087825 */ /* 0x000fe200078e023a */
[----:B------:R-:W-:Y:S01]  /*224b0*/  PRMT R26, R30, 0x7632, R26 ;  /* 0x000076321e1a7816 */ /* 0x000fe2000000001a */
[----:B------:R0:W-:Y:S02]  /*224c0*/  @P1 STG.E.U16 [R12.64], R17 ;  /* 0x000000110c001986 */ /* 0x0001e4000c10150a */
[----:B------:R-:W-:Y:S02]  /*224d0*/  IMAD.WIDE R4, R0, 0x2, R60 ;  /* 0x0000000200047825 */ /* 0x000fe400078e023c */
[----:B------:R-:W-:Y:S04]  /*224e0*/  @P2 STG.E.U16 [R8.64], R24 ;  /* 0x0000001808002986 */ /* 0x000fe8000c10150a */
[----:B------:R1:W-:Y:S01]  /*224f0*/  @P4 STG.E.U16 [R4.64], R26 ;  /* 0x0000001a04004986 */ /* 0x0003e2000c10150a */
[----:B------:R-:W-:-:S02]  /*22500*/  ISETP.LT.AND P6, PT, R54, c[0x0][0x178], !P0 ;  /* 0x00005e0036007a0c */ /* 0x000fc400047c1270 */
[----:B------:R-:W-:Y:S02]  /*22510*/  ISETP.GE.AND P3, PT, R21, c[0x0][0x17c], PT ;  /* 0x00005f0015007a0c */ /* 0x000fe40003f66270 */
[----:B------:R-:W-:-:S05]  /*22520*/  IADD3 R21, R0, c[0x0][0x198], RZ ;  /* 0x0000660000157a10 */ /* 0x000fca0007ffe0ff */
[----:B0-----:R-:W-:Y:S01]  /*22530*/  IMAD.WIDE R12, R21, 0x2, R2 ;  /* 0x00000002150c7825 */ /* 0x001fe200078e0202 */
[----:B--2---:R-:W-:Y:S02]  /*22540*/  ISETP.GE.AND P2, PT, R32, c[0x0][0x17c], PT ;  /* 0x00005f0020007a0c */ /* 0x004fe40003f46270 */
[----:B------:R-:W2:Y:S04]  /*22550*/  LDL.LU R32, [R1+0xcb8] ;  /* 0x000cb80001207983 */ /* 0x000ea80000300800 */
[----:B-1----:R-:W2:Y:S04]  /*22560*/  LDL.LU R26, [R1+0xcc4] ;  /* 0x000cc400011a7983 */ /* 0x002ea80000300800 */
[----:B------:R-:W2:Y:S01]  /*22570*/  LDL.LU R24, [R1+0xcc0] ;  /* 0x000cc00001187983 */ /* 0x000ea20000300800 */
[----:B----4-:R-:W-:-:S03]  /*22580*/  PRMT R0, R53, 0x7632, R0 ;  /* 0x0000763235007816 */ /* 0x010fc60000000000 */
[----:B------:R0:W-:Y:S04]  /*22590*/  @P6 STG.E.U16 [R12.64], R53 ;  /* 0x000000350c006986 */ /* 0x0001e8000c10150a */
[----:B0-----:R-:W4:Y:S01]  /*225a0*/  LDL.LU R53, [R1+0xac] ;  /* 0x0000ac0001357983 */ /* 0x001f220000300800 */
[----:B------:R-:W-:Y:S01]  /*225b0*/  ISETP.LT.AND P5, PT, R52, c[0x0][0x178], !P0 ;  /* 0x00005e0034007a0c */ /* 0x000fe200047a1270 */
[----:B------:R-:W-:Y:S01]  /*225c0*/  IMAD.WIDE R4, R21, 0x2, R56 ;  /* 0x0000000215047825 */ /* 0x000fe200078e0238 */
[----:B------:R-:W-:Y:S02]  /*225d0*/  ISETP.LT.AND P4, PT, R23, c[0x0][0x178], !P0 ;  /* 0x00005e0017007a0c */ /* 0x000fe40004781270 */
[----:B------:R-:W-:Y:S02]  /*225e0*/  ISETP.LT.AND P0, PT, R19, c[0x0][0x178], !P0 ;  /* 0x00005e0013007a0c */ /* 0x000fe40004701270 */
[----:B------:R-:W-:-:S02]  /*225f0*/  ISETP.LT.AND P6, PT, R54, c[0x0][0x178], !P3 ;  /* 0x00005e0036007a0c */ /* 0x000fc40005fc1270 */
[----:B------:R-:W-:Y:S02]  /*22600*/  ISETP.GE.AND P1, PT, R25, c[0x0][0x17c], PT ;  /* 0x00005f0019007a0c */ /* 0x000fe40003f26270 */
[----:B------:R-:W-:-:S03]  /*22610*/  IADD3 R25, R21, c[0x0][0x198], RZ ;  /* 0x0000660015197a10 */ /* 0x000fc60007ffe0ff */
[----:B------:R0:W-:Y:S01]  /*22620*/  @P5 STG.E.U16 [R4.64], R10 ;  /* 0x0000000a04005986 */ /* 0x0001e2000c10150a */
[----:B------:R-:W-:Y:S01]  /*22630*/  ISETP.LT.AND P5, PT, R52, c[0x0][0x178], !P3 ;  /* 0x00005e0034007a0c */ /* 0x000fe20005fa1270 */
[----:B------:R-:W-:Y:S01]  /*22640*/  IMAD.WIDE R8, R21, 0x2, R60 ;  /* 0x0000000215087825 */ /* 0x000fe200078e023c */
[----:B------:R-:W-:-:S03]  /*22650*/  PRMT R14, R10, 0x7632, R14 ;  /* 0x000076320a0e7816 */ /* 0x000fc6000000000e */
[----:B------:R-:W-:-:S04]  /*22660*/  IMAD.WIDE R12, R25, 0x2, R2 ;  /* 0x00000002190c7825 */ /* 0x000fc800078e0202 */
[----:B0-----:R-:W-:-:S04]  /*22670*/  IMAD.WIDE R4, R21, 0x2, R58 ;  /* 0x0000000215047825 */ /* 0x001fc800078e023a */
[----:B------:R-:W-:Y:S01]  /*22680*/  IMAD.WIDE R16, R25, 0x2, R56 ;  /* 0x0000000219107825 */ /* 0x000fe200078e0238 */
[----:B------:R0:W-:Y:S04]  /*22690*/  @P4 STG.E.U16 [R4.64], R6 ;  /* 0x0000000604004986 */ /* 0x0001e8000c10150a */
[----:B------:R1:W-:Y:S01]  /*226a0*/  @P0 STG.E.U16 [R8.64], R34 ;  /* 0x0000002208000986 */ /* 0x0003e2000c10150a */
[----:B------:R-:W-:Y:S02]  /*226b0*/  ISETP.LT.AND P0, PT, R23, c[0x0][0x178], !P3 ;  /* 0x00005e0017007a0c */ /* 0x000fe40005f01270 */
[----:B------:R-:W-:Y:S01]  /*226c0*/  ISETP.LT.AND P3, PT, R19, c[0x0][0x178], !P3 ;  /* 0x00005e0013007a0c */ /* 0x000fe20005f61270 */
[----:B------:R1:W-:Y:S01]  /*226d0*/  @P6 STG.E.U16 [R12.64], R0 ;  /* 0x000000000c006986 */ /* 0x0003e2000c10150a */
[----:B------:R-:W-:-:S03]  /*226e0*/  ISETP.LT.AND P6, PT, R54, c[0x0][0x178], !P1 ;  /* 0x00005e0036007a0c */ /* 0x000fc60004fc1270 */
[----:B------:R3:W-:Y:S01]  /*226f0*/  @P5 STG.E.U16 [R16.64], R14 ;  /* 0x0000000e10005986 */ /* 0x0007e2000c10150a */
[----:B------:R-:W-:Y:S02]  /*22700*/  ISETP.LT.AND P5, PT, R52, c[0x0][0x178], !P1 ;  /* 0x00005e0034007a0c */ /* 0x000fe40004fa1270 */
[C---:B------:R-:W-:Y:S01]  /*22710*/  IADD3 R21, R25.reuse, c[0x0][0x198], RZ ;  /* 0x0000660019157a10 */ /* 0x040fe20007ffe0ff */
[----:B0-----:R-:W-:Y:S01]  /*22720*/  IMAD.WIDE R4, R25, 0x2, R58 ;  /* 0x0000000219047825 */ /* 0x001fe200078e023a */
[----:B------:R-:W-:Y:S02]  /*22730*/  PRMT R10, R6, 0x7632, R10 ;  /* 0x00007632060a7816 */ /* 0x000fe4000000000a */
[----:B------:R-:W-:Y:S01]  /*22740*/  ISETP.LT.AND P4, PT, R23, c[0x0][0x178], !P1 ;  /* 0x00005e0017007a0c */ /* 0x000fe20004f81270 */
[----:B-1----:R-:W-:Y:S01]  /*22750*/  IMAD.WIDE R8, R25, 0x2, R60 ;  /* 0x0000000219087825 */ /* 0x002fe200078e023c */
[----:B------:R-:W-:-:S03]  /*22760*/  PRMT R20, R34, 0x7632, R20 ;  /* 0x0000763222147816 */ /* 0x000fc60000000014 */
[C---:B------:R-:W-:Y:S01]  /*22770*/  IMAD.WIDE R12, R21.reuse, 0x2, R2 ;  /* 0x00000002150c7825 */ /* 0x040fe200078e0202 */
[----:B------:R0:W-:Y:S03]  /*22780*/  @P0 STG.E.U16 [R4.64], R10 ;  /* 0x0000000a04000986 */ /* 0x0001e6000c10150a */
[----:B---3--:R-:W-:Y:S01]  /*22790*/  IMAD.WIDE R16, R21, 0x2, R56 ;  /* 0x0000000215107825 */ /* 0x008fe200078e0238 */
[----:B------:R-:W-:Y:S01]  /*227a0*/  @P3 STG.E.U16 [R8.64], R20 ;  /* 0x0000001408003986 */ /* 0x000fe2000c10150a */
[----:B------:R-:W-:-:S03]  /*227b0*/  ISETP.LT.AND P3, PT, R19, c[0x0][0x178], !P1 ;  /* 0x00005e0013007a0c */ /* 0x000fc60004f61270 */
[----:B------:R1:W-:Y:S04]  /*227c0*/  @P6 STG.E.U16 [R12.64], R55 ;  /* 0x000000370c006986 */ /* 0x0003e8000c10150a */
[----:B------:R-:W-:Y:S01]  /*227d0*/  @P5 STG.E.U16 [R16.64], R22 ;  /* 0x0000001610005986 */ /* 0x000fe2000c10150a */
[C---:B0-----:R-:W-:Y:S01]  /*227e0*/  IMAD.WIDE R4, R21.reuse, 0x2, R58 ;  /* 0x0000000215047825 */ /* 0x041fe200078e023a */
[----:B------:R-:W-:Y:S02]  /*227f0*/  ISETP.LT.AND P5, PT, R54, c[0x0][0x178], !P2 ;  /* 0x00005e0036007a0c */ /* 0x000fe400057a1270 */
[----:B------:R-:W-:Y:S02]  /*22800*/  IADD3 R25, R21, c[0x0][0x198], RZ ;  /* 0x0000660015197a10 */ /* 0x000fe40007ffe0ff */
[----:B------:R-:W-:Y:S01]  /*22810*/  ISETP.LT.AND P6, PT, R52, c[0x0][0x178], !P2 ;  /* 0x00005e0034007a0c */ /* 0x000fe200057c1270 */
[----:B------:R0:W-:Y:S01]  /*22820*/  @P4 STG.E.U16 [R4.64], R18 ;  /* 0x0000001204004986 */ /* 0x0001e2000c10150a */
[----:B------:R-:W-:-:S02]  /*22830*/  PRMT R0, R55, 0x7632, R0 ;  /* 0x0000763237007816 */ /* 0x000fc40000000000 */
[----:B------:R-:W-:Y:S01]  /*22840*/  ISETP.LT.AND P4, PT, R23, c[0x0][0x178], !P2 ;  /* 0x00005e0017007a0c */ /* 0x000fe20005781270 */
[----:B-1----:R-:W3:Y:S01]  /*22850*/  LDL.LU R55, [R1+0x5c] ;  /* 0x00005c0001377983 */ /* 0x002ee20000300800 */
        /* <DEDUP_REMOVED lines=14> */
[----:B------:R-:W-:-:S04]  /*22940*/  ISETP.GE.AND P0, PT, R33, c[0x0][0x17c], PT ;  /* 0x00005f0021007a0c */ /* 0x000fc80003f06270 */
[----:B------:R-:W-:Y:S02]  /*22950*/  ISETP.LT.AND P3, PT, R54, c[0x0][0x178], !P0 ;  /* 0x00005e0036007a0c */ /* 0x000fe40004761270 */
[----:B------:R-:W-:-:S05]  /*22960*/  IADD3 R25, R25, c[0x0][0x198], RZ ;  /* 0x0000660019197a10 */ /* 0x000fca0007ffe0ff */
[----:B0-----:R-:W-:Y:S01]  /*22970*/  IMAD.WIDE R4, R25, 0x2, R2 ;  /* 0x0000000219047825 */ /* 0x001fe200078e0202 */
[----:B--2---:R-:W-:Y:S02]  /*22980*/  ISETP.GE.AND P2, PT, R24, c[0x0][0x17c], PT ;  /* 0x00005f0018007a0c */ /* 0x004fe40003f46270 */
[----:B------:R-:W2:Y:S04]  /*22990*/  LDL.LU R24, [R1+0xcc8] ;  /* 0x000cc80001187983 */ /* 0x000ea80000300800 */
[----:B------:R-:W2:Y:S01]  /*229a0*/  LDL.LU R18, [R1+0xcb4] ;  /* 0x000cb40001127983 */ /* 0x000ea20000300800 */
[----:B------:R-:W-:-:S03]  /*229b0*/  ISETP.GE.AND P1, PT, R32, c[0x0][0x17c], PT ;  /* 0x00005f0020007a0c */ /* 0x000fc60003f26270 */
[----:B------:R-:W2:Y:S01]  /*229c0*/  LDL.LU R32, [R1+0x9c] ;  /* 0x00009c0001207983 */ /* 0x000ea20000300800 */
[----:B----4-:R-:W-:-:S03]  /*229d0*/  PRMT R0, R53, 0x7632, R0 ;  /* 0x0000763235007816 */ /* 0x010fc60000000000 */
[----:B------:R0:W-:Y:S04]  /*229e0*/  @P3 STG.E.U16 [R4.64], R53 ;  /* 0x0000003504003986 */ /* 0x0001e8000c10150a */
[----:B0-----:R-:W4:Y:S01]  /*229f0*/  LDL.LU R53, [R1+0x3c] ;  /* 0x00003c0001357983 */ /* 0x001f220000300800 */
[----:B------:R-:W-:Y:S02]  /*22a00*/  ISETP.LT.AND P6, PT, R52, c[0x0][0x178], !P0 ;  /* 0x00005e0034007a0c */ /* 0x000fe400047c1270 */
[----:B------:R-:W-:Y:S01]  /*22a10*/  ISETP.LT.AND P5, PT, R23, c[0x0][0x178], !P0 ;  /* 0x00005e0017007a0c */ /* 0x000fe200047a1270 */
[----:B------:R-:W-:Y:S01]  /*22a20*/  IMAD.WIDE R8, R25, 0x2, R56 ;  /* 0x0000000219087825 */ /* 0x000fe200078e0238 */
[----:B------:R-:W-:Y:S01]  /*22a30*/  ISETP.LT.AND P0, PT, R19, c[0x0][0x178], !P0 ;  /* 0x00005e0013007a0c */ /* 0x000fe20004701270 */
[----:B------:R-:W4:Y:S02]  /*22a40*/  LDL.LU R22, [R1+0xc98] ;  /* 0x000c980001167983 */ /* 0x000f240000300800 */
[----:B------:R-:W-:Y:S01]  /*22a50*/  IMAD.WIDE R12, R25, 0x2, R58 ;  /* 0x00000002190c7825 */ /* 0x000fe200078e023a */
[----:B------:R-:W-:-:S03]  /*22a60*/  ISETP.LT.AND P3, PT, R54, c[0x0][0x178], !P1 ;  /* 0x00005e0036007a0c */ /* 0x000fc60004f61270 */
[C---:B------:R-:W-:Y:S01]  /*22a70*/  IMAD.WIDE R16, R25.reuse, 0x2, R60 ;  /* 0x0000000219107825 */ /* 0x040fe200078e023c */
[----:B------:R-:W-:Y:S02]  /*22a80*/  IADD3 R25, R25, c[0x0][0x198], RZ ;  /* 0x0000660019197a10 */ /* 0x000fe40007ffe0ff */
[----:B------:R-:W-:Y:S02]  /*22a90*/  PRMT R10, R27, 0x7632, R10 ;  /* 0x000076321b0a7816 */ /* 0x000fe4000000000a */
[----:B------:R-:W-:Y:S01]  /*22aa0*/  PRMT R14, R39, 0x7632, R14 ;  /* 0x00007632270e7816 */ /* 0x000fe2000000000e */
[----:B------:R-:W-:Y:S01]  /*22ab0*/  IMAD.WIDE R4, R25, 0x2, R58 ;  /* 0x0000000219047825 */ /* 0x000fe200078e023a */
[----:B------:R-:W-:Y:S01]  /*22ac0*/  ISETP.GE.AND P4, PT, R26, c[0x0][0x17c], PT ;  /* 0x00005f001a007a0c */ /* 0x000fe20003f86270 */
[----:B---3--:R0:W-:Y:S01]  /*22ad0*/  @P6 STG.E.U16 [R8.64], R55 ;  /* 0x0000003708006986 */ /* 0x0081e2000c10150a */
[----:B------:R-:W-:-:S03]  /*22ae0*/  ISETP.LT.AND P6, PT, R52, c[0x0][0x178], !P1 ;  /* 0x00005e0034007a0c */ /* 0x000fc60004fc1270 */
[----:B------:R1:W-:Y:S01]  /*22af0*/  @P5 STG.E.U16 [R12.64], R27 ;  /* 0x0000001b0c005986 */ /* 0x0003e2000c10150a */
[----:B------:R-:W-:Y:S02]  /*22b00*/  ISETP.LT.AND P5, PT, R23, c[0x0][0x178], !P1 ;  /* 0x00005e0017007a0c */ /* 0x000fe40004fa1270 */
[----:B------:R-:W-:Y:S01]  /*22b10*/  ISETP.LT.AND P1, PT, R19, c[0x0][0x178], !P1 ;  /* 0x00005e0013007a0c */ /* 0x000fe20004f21270 */
[----:B------:R3:W-:Y:S01]  /*22b20*/  @P0 STG.E.U16 [R16.64], R39 ;  /* 0x0000002710000986 */ /* 0x0007e2000c10150a */
[----:B------:R-:W-:Y:S01]  /*22b30*/  PRMT R6, R55, 0x7632, R6 ;  /* 0x0000763237067816 */ /* 0x000fe20000000006 */
[----:B0-----:R-:W-:-:S04]  /*22b40*/  IMAD.WIDE R8, R25, 0x2, R2 ;  /* 0x0000000219087825 */ /* 0x001fc800078e0202 */
[C---:B-1----:R-:W-:Y:S01]  /*22b50*/  IMAD.WIDE R12, R25.reuse, 0x2, R56 ;  /* 0x00000002190c7825 */ /* 0x042fe200078e0238 */
[----:B------:R0:W-:Y:S03]  /*22b60*/  @P3 STG.E.U16 [R8.64], R0 ;  /* 0x0000000008003986 */ /* 0x0001e6000c10150a */
[----:B---3--:R-:W-:Y:S01]  /*22b70*/  IMAD.WIDE R16, R25, 0x2, R60 ;  /* 0x0000000219107825 */ /* 0x008fe200078e023c */
[----:B------:R1:W-:Y:S04]  /*22b80*/  @P6 STG.E.U16 [R12.64], R6 ;  /* 0x000000060c006986 */ /* 0x0003e8000c10150a */
[----:B------:R-:W-:Y:S04]  /*22b90*/  @P5 STG.E.U16 [R4.64], R10 ;  /* 0x0000000a04005986 */ /* 0x000fe8000c10150a */
[----:B------:R-:W-:Y:S01]  /*22ba0*/  @P1 STG.E.U16 [R16.64], R14 ;  /* 0x0000000e10001986 */ /* 0x000fe2000c10150a */
[----:B------:R-:W-:-:S02]  /*22bb0*/  ISETP.LT.AND P0, PT, R54, c[0x0][0x178], !P4 ;  /* 0x00005e0036007a0c */ /* 0x000fc40006701270 */
[----:B------:R-:W-:Y:S02]  /*22bc0*/  ISETP.LT.AND P5, PT, R52, c[0x0][0x178], !P4 ;  /* 0x00005e0034007a0c */ /* 0x000fe400067a1270 */
[----:B------:R-:W-:-:S05]  /*22bd0*/  IADD3 R27, R25, c[0x0][0x198], RZ ;  /* 0x00006600191b7a10 */ /* 0x000fca0007ffe0ff */
[----:B------:R-:W-:-:S04]  /*22be0*/  IMAD.WIDE R20, R27, 0x2, R2 ;  /* 0x000000021b147825 */ /* 0x000fc800078e0202 */
[----:B0-----:R-:W-:Y:S01]  /*22bf0*/  IMAD.WIDE R8, R27, 0x2, R56 ;  /* 0x000000021b087825 */ /* 0x001fe200078e0238 */
[----:B--2---:R-:W-:Y:S02]  /*22c00*/  ISETP.GE.AND P1, PT, R18, c[0x0][0x17c], PT ;  /* 0x00005f0012007a0c */ /* 0x004fe40003f26270 */
[----:B------:R-:W2:Y:S04]  /*22c10*/  LDL.LU R18, [R1+0xc94] ;  /* 0x000c940001127983 */ /* 0x000ea80000300800 */
[----:B------:R-:W3:Y:S04]  /*22c20*/  LDL.LU R55, [R1+0x8c] ;  /* 0x00008c0001377983 */ /* 0x000ee80000300800 */
[----:B------:R-:W-:Y:S04]  /*22c30*/  @P0 STG.E.U16 [R20.64], R32 ;  /* 0x0000002014000986 */ /* 0x000fe8000c10150a */
[----:B----4-:R0:W-:Y:S01]  /*22c40*/  @P5 STG.E.U16 [R8.64], R53 ;  /* 0x0000003508005986 */ /* 0x0101e2000c10150a */
[----:B-1----:R-:W-:-:S03]  /*22c50*/  PRMT R6, R53, 0x7632, R6 ;  /* 0x0000763235067816 */ /* 0x002fc60000000006 */
[----:B0-----:R-:W4:Y:S01]  /*22c60*/  LDL.LU R53, [R1+0x7c] ;  /* 0x00007c0001357983 */ /* 0x001f220000300800 */
[----:B------:R-:W-:Y:S01]  /*22c70*/  ISETP.LT.AND P6, PT, R23, c[0x0][0x178], !P4 ;  /* 0x00005e0017007a0c */ /* 0x000fe200067c1270 */
[----:B------:R-:W-:Y:S01]  /*22c80*/  IMAD.WIDE R4, R27, 0x2, R58 ;  /* 0x000000021b047825 */ /* 0x000fe200078e023a */
[----:B------:R-:W-:Y:S02]  /*22c90*/  ISETP.LT.AND P4, PT, R19, c[0x0][0x178], !P4 ;  /* 0x00005e0013007a0c */ /* 0x000fe40006781270 */
[----:B------:R-:W-:Y:S01]  /*22ca0*/  ISETP.LT.AND P0, PT, R54, c[0x0][0x178], !P2 ;  /* 0x00005e0036007a0c */ /* 0x000fe20005701270 */
[C---:B------:R-:W-:Y:S01]  /*22cb0*/  IMAD.WIDE R12, R27.reuse, 0x2, R60 ;  /* 0x000000021b0c7825 */ /* 0x040fe200078e023c */
[----:B------:R-:W-:Y:S02]  /*22cc0*/  ISETP.LT.AND P5, PT, R52, c[0x0][0x178], !P2 ;  /* 0x00005e0034007a0c */ /* 0x000fe400057a1270 */
[----:B------:R-:W-:-:S05]  /*22cd0*/  IADD3 R27, R27, c[0x0][0x198], RZ ;  /* 0x000066001b1b7a10 */ /* 0x000fca0007ffe0ff */
[----:B------:R0:W-:Y:S01]  /*22ce0*/  @P6 STG.E.U16 [R4.64], R15 ;  /* 0x0000000f04006986 */ /* 0x0001e2000c10150a */
[----:B------:R-:W-:Y:S02]  /*22cf0*/  ISETP.LT.AND P6, PT, R23, c[0x0][0x178], !P2 ;  /* 0x00005e0017007a0c */ /* 0x000fe400057c1270 */
[----:B------:R-:W-:Y:S01]  /*22d00*/  ISETP.LT.AND P2, PT, R19, c[0x0][0x178], !P2 ;  /* 0x00005e0013007a0c */ /* 0x000fe20005741270 */
[C---:B------:R-:W-:Y:S01]  /*22d10*/  IMAD.WIDE R16, R27.reuse, 0x2, R2 ;  /* 0x000000021b107825 */ /* 0x040fe200078e0202 */
[----:B------:R-:W-:Y:S01]  /*22d20*/  PRMT R0, R32, 0x7632, R0 ;  /* 0x0000763220007816 */ /* 0x000fe20000000000 */
[----:B------:R1:W-:Y:S01]  /*22d30*/  @P4 STG.E.U16 [R12.64], R31 ;  /* 0x0000001f0c004986 */ /* 0x0003e2000c10150a */
[----:B------:R-:W-:Y:S01]  /*22d40*/  ISETP.GE.AND P3, PT, R24, c[0x0][0x17c], PT ;  /* 0x00005f0018007a0c */ /* 0x000fe20003f66270 */
[----:B------:R-:W-:Y:S01]  /*22d50*/  IMAD.WIDE R8, R27, 0x2, R56 ;  /* 0x000000021b087825 */ /* 0x000fe200078e0238 */
[----:B------:R-:W-:-:S03]  /*22d60*/  PRMT R10, R15, 0x7632, R10 ;  /* 0x000076320f0a7816 */ /* 0x000fc6000000000a */
[----:B0-----:R-:W-:Y:S01]  /*22d70*/  IMAD.WIDE R4, R27, 0x2, R58 ;  /* 0x000000021b047825 */ /* 0x001fe200078e023a */
[----:B------:R-:W-:Y:S01]  /*22d80*/  @P0 STG.E.U16 [R16.64], R0 ;  /* 0x0000000010000986 */ /* 0x000fe2000c10150a */
[----:B------:R-:W-:Y:S02]  /*22d90*/  ISETP.LT.AND P0, PT, R54, c[0x0][0x178], !P3 ;  /* 0x00005e0036007a0c */ /* 0x000fe40005f01270 */
[----:B-1----:R-:W-:Y:S01]  /*22da0*/  PRMT R31, R31, 0x7632, R31 ;  /* 0x000076321f1f7816 */ /* 0x002fe2000000001f */
[----:B------:R-:W-:Y:S01]  /*22db0*/  IMAD.WIDE R12, R27, 0x2, R60 ;  /* 0x000000021b0c7825 */ /* 0x000fe200078e023c */
[----:B------:R0:W-:Y:S01]  /*22dc0*/  @P5 STG.E.U16 [R8.64], R6 ;  /* 0x0000000608005986 */ /* 0x0001e2000c10150a */
[----:B------:R-:W-:-:S03]  /*22dd0*/  ISETP.LT.AND P5, PT, R52, c[0x0][0x178], !P3 ;  /* 0x00005e0034007a0c */ /* 0x000fc60005fa1270 */
[----:B------:R1:W-:Y:S01]  /*22de0*/  @P6 STG.E.U16 [R4.64], R10 ;  /* 0x0000000a04006986 */ /* 0x0003e2000c10150a */
[----:B------:R-:W-:Y:S02]  /*22df0*/  ISETP.LT.AND P6, PT, R23, c[0x0][0x178], !P3 ;  /* 0x00005e0017007a0c */ /* 0x000fe40005fc1270 */
[----:B------:R-:W-:Y:S01]  /*22e00*/  IADD3 R21, R27, c[0x0][0x198], RZ ;  /* 0x000066001b157a10 */ /* 0x000fe20007ffe0ff */
[----:B------:R1:W-:Y:S01]  /*22e10*/  @P2 STG.E.U16 [R12.64], R31 ;  /* 0x0000001f0c002986 */ /* 0x0003e2000c10150a */
[----:B------:R-:W-:Y:S02]  /*22e20*/  ISETP.LT.AND P3, PT, R19, c[0x0][0x178], !P3 ;  /* 0x00005e0013007a0c */ /* 0x000fe40005f61270 */
[----:B------:R-:W-:Y:S01]  /*22e30*/  ISETP.LT.AND P2, PT, R54, c[0x0][0x178], !P1 ;  /* 0x00005e0036007a0c */ /* 0x000fe20004f41270 */
[C---:B------:R-:W-:Y:S01]  /*22e40*/  IMAD.WIDE R14, R21.reuse, 0x2, R2 ;  /* 0x00000002150e7825 */ /* 0x040fe200078e0202 */
[----:B------:R-:W-:-:S03]  /*22e50*/  IADD3 R25, R21, c[0x0][0x198], RZ ;  /* 0x0000660015197a10 */ /* 0x000fc60007ffe0ff */
[----:B0-----:R-:W-:-:S04]  /*22e60*/  IMAD.WIDE R8, R21, 0x2, R56 ;  /* 0x0000000215087825 */ /* 0x001fc800078e0238 */
[----:B-1----:R-:W-:Y:S01]  /*22e70*/  IMAD.WIDE R4, R21, 0x2, R58 ;  /* 0x0000000215047825 */ /* 0x002fe200078e023a */
[----:B------:R-:W-:-:S03]  /*22e80*/  ISETP.GE.AND P4, PT, R22, c[0x0][0x17c], PT ;  /* 0x00005f0016007a0c */ /* 0x000fc60003f86270 */
[----:B------:R-:W-:-:S04]  /*22e90*/  IMAD.WIDE R16, R21, 0x2, R60 ;  /* 0x0000000215107825 */ /* 0x000fc800078e023c */
[----:B------:R-:W-:Y:S01]  /*22ea0*/  IMAD.WIDE R20, R25, 0x2, R2 ;  /* 0x0000000219147825 */ /* 0x000fe200078e0202 */
[----:B------:R-:W-:-:S03]  /*22eb0*/  PRMT R0, R11, 0x7632, R0 ;  /* 0x000076320b007816 */ /* 0x000fc60000000000 */
[----:B------:R-:W-:Y:S01]  /*22ec0*/  IMAD.WIDE R12, R25, 0x2, R56 ;  /* 0x00000002190c7825 */ /* 0x000fe200078e0238 */
[----:B---3--:R-:W-:Y:S01]  /*22ed0*/  PRMT R10, R55, 0x7632, R10 ;  /* 0x00007632370a7816 */ /* 0x008fe2000000000a */
[----:B------:R0:W-:Y:S04]  /*22ee0*/  @P0 STG.E.U16 [R14.64], R55 ;  /* 0x000000370e000986 */ /* 0x0001e8000c10150a */
[----:B------:R-:W-:Y:S01]  /*22ef0*/  @P5 STG.E.U16 [R8.64], R11 ;  /* 0x0000000b08005986 */ /* 0x000fe2000c10150a */
[----:B------:R-:W-:-:S03]  /*22f00*/  ISETP.LT.AND P5, PT, R52, c[0x0][0x178], !P1 ;  /* 0x00005e0034007a0c */ /* 0x000fc60004fa1270 */
[----:B------:R1:W-:Y:S01]  /*22f10*/  @P6 STG.E.U16 [R4.64], R7 ;  /* 0x0000000704006986 */ /* 0x0003e2000c10150a */
[----:B------:R-:W-:Y:S02]  /*22f20*/  ISETP.LT.AND P6, PT, R23, c[0x0][0x178], !P1 ;  /* 0x00005e0017007a0c */ /* 0x000fe40004fc1270 */
[----:B------:R-:W-:Y:S01]  /*22f30*/  ISETP.LT.AND P1, PT, R19, c[0x0][0x178], !P1 ;  /* 0x00005e0013007a0c */ /* 0x000fe20004f21270 */
[----:B------:R3:W-:Y:S04]  /*22f40*/  @P3 STG.E.U16 [R16.64], R35 ;  /* 0x0000002310003986 */ /* 0x0007e8000c10150a */
[----:B------:R-:W-:Y:S01]  /*22f50*/  @P2 STG.E.U16 [R20.64], R10 ;  /* 0x0000000a14002986 */ /* 0x000fe2000c10150a */
[----:B------:R-:W-:Y:S02]  /*22f60*/  ISETP.LT.AND P2, PT, R54, c[0x0][0x178], !P4 ;  /* 0x00005e0036007a0c */ /* 0x000fe40006741270 */
[C---:B0-----:R-:W-:Y:S01]  /*22f70*/  IADD3 R15, R25.reuse, c[0x0][0x198], RZ ;  /* 0x00006600190f7a10 */ /* 0x041fe20007ffe0ff */
[----:B-1----:R-:W-:Y:S01]  /*22f80*/  IMAD.WIDE R4, R25, 0x2, R58 ;  /* 0x0000000219047825 */ /* 0x002fe200078e023a */
[----:B------:R-:W-:-:S02]  /*22f90*/  PRMT R11, R7, 0x7632, R11 ;  /* 0x00007632070b7816 */ /* 0x000fc4000000000b */
[----:B---3--:R-:W-:Y:S01]  /*22fa0*/  PRMT R35, R35, 0x7632, R35 ;  /* 0x0000763223237816 */ /* 0x008fe20000000023 */
[----:B------:R-:W-:Y:S01]  /*22fb0*/  IMAD.WIDE R6, R25, 0x2, R60 ;  /* 0x0000000219067825 */ /* 0x000fe200078e023c */
[----:B--2---:R-:W-:Y:S01]  /*22fc0*/  ISETP.GE.AND P0, PT, R18, c[0x0][0x17c], PT ;  /* 0x00005f0012007a0c */ /* 0x004fe20003f06270 */
[----:B------:R-:W-:Y:S02]  /*22fd0*/  @P5 STG.E.U16 [R12.64], R0 ;  /* 0x000000000c005986 */ /* 0x000fe4000c10150a */
[----:B------:R-:W-:Y:S02]  /*22fe0*/  IMAD.WIDE R8, R15, 0x2, R2 ;  /* 0x000000020f087825 */ /* 0x000fe400078e0202 */
[----:B------:R0:W-:Y:S01]  /*22ff0*/  @P6 STG.E.U16 [R4.64], R11 ;  /* 0x0000000b04006986 */ /* 0x0001e2000c10150a */
[----:B------:R-:W-:-:S03]  /*23000*/  ISETP.LT.AND P3, PT, R54, c[0x0][0x178], !P0 ;  /* 0x00005e0036007a0c */ /* 0x000fc60004761270 */
[----:B------:R1:W-:Y:S01]  /*23010*/  @P1 STG.E.U16 [R6.64], R35 ;  /* 0x0000002306001986 */ /* 0x0003e2000c10150a */
[C---:B------:R-:W-:Y:S02]  /*23020*/  ISETP.LT.AND P5, PT, R52.reuse, c[0x0][0x178], !P0 ;  /* 0x00005e0034007a0c */ /* 0x040fe400047a1270 */
[----:B------:R-:W-:Y:S01]  /*23030*/  ISETP.LT.AND P6, PT, R52, c[0x0][0x178], !P4 ;  /* 0x00005e0034007a0c */ /* 0x000fe200067c1270 */
[----:B----4-:R1:W-:Y:S01]  /*23040*/  @P2 STG.E.U16 [R8.64], R53 ;  /* 0x0000003508002986 */ /* 0x0103e2000c10150a */
[C---:B------:R-:W-:Y:S02]  /*23050*/  ISETP.LT.AND P1, PT, R23.reuse, c[0x0][0x178], !P0 ;  /* 0x00005e0017007a0c */ /* 0x040fe40004721270 */
[----:B------:R-:W-:Y:S02]  /*23060*/  ISETP.LT.AND P2, PT, R23, c[0x0][0x178], !P4 ;  /* 0x00005e0017007a0c */ /* 0x000fe40006741270 */
[----:B------:R-:W2:Y:S01]  /*23070*/  LDL.LU R23, [R1+0xcd0] ;  /* 0x000cd00001177983 */ /* 0x000ea20000300800 */
[----:B------:R-:W-:-:S02]  /*23080*/  ISETP.LT.AND P0, PT, R19, c[0x0][0x178], !P0 ;  /* 0x00005e0013007a0c */ /* 0x000fc40004701270 */
[----:B------:R-:W-:Y:S02]  /*23090*/  ISETP.LT.AND P4, PT, R19, c[0x0][0x178], !P4 ;  /* 0x00005e0013007a0c */ /* 0x000fe40006781270 */
[----:B------:R-:W3:Y:S01]  /*230a0*/  LDL.LU R19, [R1+0xccc] ;  /* 0x000ccc0001137983 */ /* 0x000ee20000300800 */
[C---:B------:R-:W-:Y:S01]  /*230b0*/  IADD3 R17, R15.reuse, c[0x0][0x198], RZ ;  /* 0x000066000f117a10 */ /* 0x040fe20007ffe0ff */
[----:B0-----:R-:W-:Y:S01]  /*230c0*/  IMAD.WIDE R10, R15, 0x2, R56 ;  /* 0x000000020f0a7825 */ /* 0x001fe200078e0238 */
[----:B------:R-:W-:-:S03]  /*230d0*/  PRMT R0, R53, 0x7632, R0 ;  /* 0x0000763235007816 */ /* 0x000fc60000000000 */
[----:B------:R-:W-:-:S04]  /*230e0*/  IMAD.WIDE R4, R15, 0x2, R58 ;  /* 0x000000020f047825 */ /* 0x000fc800078e023a */
[----:B------:R-:W-:-:S04]  /*230f0*/  IMAD.WIDE R12, R15, 0x2, R60 ;  /* 0x000000020f0c7825 */ /* 0x000fc800078e023c */
[----:B------:R-:W-:-:S04]  /*23100*/  IMAD.WIDE R2, R17, 0x2, R2 ;  /* 0x0000000211027825 */ /* 0x000fc800078e0202 */
[----:B------:R-:W-:-:S04]  /*23110*/  IMAD.WIDE R56, R17, 0x2, R56 ;  /* 0x0000000211387825 */ /* 0x000fc800078e0238 */
[----:B------:R-:W-:-:S04]  /*23120*/  IMAD.WIDE R58, R17, 0x2, R58 ;  /* 0x00000002113a7825 */ /* 0x000fc800078e023a */
[----:B------:R-:W-:Y:S01]  /*23130*/  IMAD.WIDE R60, R17, 0x2, R60 ;  /* 0x00000002113c7825 */ /* 0x000fe200078e023c */
[----:B--2---:R-:W-:Y:S01]  /*23140*/  PRMT R28, R23, 0x7632, R28 ;  /* 0x00007632171c7816 */ /* 0x004fe2000000001c */
[----:B------:R1:W-:Y:S01]  /*23150*/  @P6 STG.E.U16 [R10.64], R23 ;  /* 0x000000170a006986 */ /* 0x0003e2000c10150a */
[----:B---3--:R-:W-:-:S03]  /*23160*/  PRMT R29, R19, 0x7632, R29 ;  /* 0x00007632131d7816 */ /* 0x008fc6000000001d */
[----:B------:R1:W-:Y:S04]  /*23170*/  @P2 STG.E.U16 [R4.64], R19 ;  /* 0x0000001304002986 */ /* 0x0003e8000c10150a */
[----:B------:R1:W-:Y:S04]  /*23180*/  @P4 STG.E.U16 [R12.64], R43 ;  /* 0x0000002b0c004986 */ /* 0x0003e8000c10150a */
[----:B------:R1:W-:Y:S04]  /*23190*/  @P3 STG.E.U16 [R2.64], R0 ;  /* 0x0000000002003986 */ /* 0x0003e8000c10150a */
[----:B------:R1:W-:Y:S04]  /*231a0*/  @P5 STG.E.U16 [R56.64], R28 ;  /* 0x0000001c38005986 */ /* 0x0003e8000c10150a */
[----:B------:R1:W-:Y:S01]  /*231b0*/  @P1 STG.E.U16 [R58.64], R29 ;  /* 0x0000001d3a001986 */ /* 0x0003e2000c10150a */
[----:B------:R-:W-:Y:S05]  /*231c0*/  @!P0 EXIT ;  /* 0x000000000000894d */ /* 0x000fea0003800000 */
[----:B------:R-:W-:-:S05]  /*231d0*/  PRMT R30, R43, 0x7632, R30 ;  /* 0x000076322b1e7816 */ /* 0x000fca000000001e */
[----:B------:R-:W-:Y:S01]  /*231e0*/  STG.E.U16 [R60.64], R30 ;  /* 0x0000001e3c007986 */ /* 0x000fe2000c10150a */
[----:B------:R-:W-:Y:S05]  /*231f0*/  EXIT ;  /* 0x000000000000794d */ /* 0x000fea0003800000 */
.L_x_3:
[----:B------:R-:W-:-:S00]  /*23200*/  BRA `(.L_x_3) ;  /* 0xfffffff000007947 */ /* 0x000fc0000383ffff */
[----:B------:R-:W-:-:S00]  /*23210*/  NOP ;  /* 0x0000000000007918 */ /* 0x000fc00000000000 */
        /* <DEDUP_REMOVED lines=14> */
.L_x_4:


//--------------------- .nv.shared.matmul_kernel  --------------------------
	.section	.nv.shared.matmul_kernel,"aw",@nobits
	.sectionflags	@""
	.align	16
